	.target	sm_90a

	.elftype	@"ET_EXEC"


//--------------------- .note.nv.tkinfo           --------------------------
	.section	.note.nv.tkinfo,"",@"SHT_NOTE"
	.sectionflags	@"SHF_NOTE_NV_TKINFO"
	.tkinfo
        /*0018*/ 	.word	0x00000002
        /*0030*/ 	.string	""
        /*0030*/ 	.string	"ptxas"
        /*0030*/ 	.string	"Cuda compilation tools, release 13.0, V13.0.88"
        /*0030*/ 	.string	"Build cuda_13.0.r13.0/compiler.36424714_0"
        /*0030*/ 	.string	"-arch sm_90a -m 64 "



//--------------------- .note.nv.cuinfo           --------------------------
	.section	.note.nv.cuinfo,"",@"SHT_NOTE"
	.sectionflags	@"SHF_NOTE_NV_CUINFO"
        /*0018*/ 	.short	0x0002
        /*001a*/ 	.short	0x005a
        /*001c*/ 	.short	0x0082
	.zero		2


//--------------------- .nv.info                  --------------------------
	.section	.nv.info,"",@"SHT_CUDA_INFO"
	.align	4


	//----- nvinfo : EIATTR_REGCOUNT
	.align		4
        /*0000*/ 	.byte	0x04, 0x2f
        /*0002*/ 	.short	(.L_25 - .L_24)
	.align		4
.L_24:
        /*0004*/ 	.word	index@(_ZN7cutlass13device_kernelIN5flash11enable_sm90INS1_16FlashAttnFwdSm90INS1_25CollectiveMainloopFwdSm90ILi2EN4cute5tupleIJNS5_1CILi1EEES8_S8_EEENS6_IJNS7_ILi128EEESA_NS7_ILi192EEEEEELi128ENS_10bfloat16_tEfNS_4arch4Sm90ELb1ELb0ELb0ELb1ELb0ELb1ELb0ELb1ELb1ELb0ELb0ELb0EEENS1_21CollectiveEpilogueFwdINS6_IJSA_SA_SA_EEES9_SD_SF_Li256ELb1ELb0ELb0ELb0EEENS1_36VarlenDynamicPersistentTileSchedulerILi128ELi128ELi256ELi32ELb0ELb0ELb1ELb1ELb1ELb1EEEEEEEEEvNT_6ParamsE)
        /*0008*/ 	.word	0x000000a8


	//----- nvinfo : EIATTR_FRAME_SIZE
	.align		4
.L_25:
        /*000c*/ 	.byte	0x04, 0x11
        /*000e*/ 	.short	(.L_27 - .L_26)
	.align		4
.L_26:
        /*0010*/ 	.word	index@(_ZN7cutlass13device_kernelIN5flash11enable_sm90INS1_16FlashAttnFwdSm90INS1_25CollectiveMainloopFwdSm90ILi2EN4cute5tupleIJNS5_1CILi1EEES8_S8_EEENS6_IJNS7_ILi128EEESA_NS7_ILi192EEEEEELi128ENS_10bfloat16_tEfNS_4arch4Sm90ELb1ELb0ELb0ELb1ELb0ELb1ELb0ELb1ELb1ELb0ELb0ELb0EEENS1_21CollectiveEpilogueFwdINS6_IJSA_SA_SA_EEES9_SD_SF_Li256ELb1ELb0ELb0ELb0EEENS1_36VarlenDynamicPersistentTileSchedulerILi128ELi128ELi256ELi32ELb0ELb0ELb1ELb1ELb1ELb1EEEEEEEEEvNT_6ParamsE)
        /*0014*/ 	.word	0x00000038


	//----- nvinfo : EIATTR_REGCOUNT
	.align		4
.L_27:
        /*0018*/ 	.byte	0x04, 0x2f
        /*001a*/ 	.short	(.L_29 - .L_28)
	.align		4
.L_28:
        /*001c*/ 	.word	index@(_ZN7cutlass13device_kernelIN5flash11enable_sm90INS1_16FlashAttnFwdSm90INS1_25CollectiveMainloopFwdSm90ILi2EN4cute5tupleIJNS5_1CILi1EEES8_S8_EEENS6_IJNS7_ILi128EEESA_NS7_ILi192EEEEEELi128ENS_10bfloat16_tEfNS_4arch4Sm90ELb1ELb0ELb0ELb1ELb0ELb0ELb0ELb1ELb1ELb0ELb0ELb0EEENS1_21CollectiveEpilogueFwdINS6_IJSA_SA_SA_EEES9_SD_SF_Li256ELb1ELb0ELb0ELb0EEENS1_36VarlenDynamicPersistentTileSchedulerILi128ELi128ELi256ELi32ELb0ELb0ELb1ELb1ELb1ELb1EEEEEEEEEvNT_6ParamsE)
        /*0020*/ 	.word	0x000000a8


	//----- nvinfo : EIATTR_FRAME_SIZE
	.align		4
.L_29:
        /*0024*/ 	.byte	0x04, 0x11
        /*0026*/ 	.short	(.L_31 - .L_30)
	.align		4
.L_30:
        /*0028*/ 	.word	index@(_ZN7cutlass13device_kernelIN5flash11enable_sm90INS1_16FlashAttnFwdSm90INS1_25CollectiveMainloopFwdSm90ILi2EN4cute5tupleIJNS5_1CILi1EEES8_S8_EEENS6_IJNS7_ILi128EEESA_NS7_ILi192EEEEEELi128ENS_10bfloat16_tEfNS_4arch4Sm90ELb1ELb0ELb0ELb1ELb0ELb0ELb0ELb1ELb1ELb0ELb0ELb0EEENS1_21CollectiveEpilogueFwdINS6_IJSA_SA_SA_EEES9_SD_SF_Li256ELb1ELb0ELb0ELb0EEENS1_36VarlenDynamicPersistentTileSchedulerILi128ELi128ELi256ELi32ELb0ELb0ELb1ELb1ELb1ELb1EEEEEEEEEvNT_6ParamsE)
        /*002c*/ 	.word	0x00000030


	//----- nvinfo : EIATTR_REGCOUNT
	.align		4
.L_31:
        /*0030*/ 	.byte	0x04, 0x2f
        /*0032*/ 	.short	(.L_33 - .L_32)
	.align		4
.L_32:
        /*0034*/ 	.word	index@(_ZN7cutlass13device_kernelIN5flash11enable_sm90INS1_16FlashAttnFwdSm90INS1_25CollectiveMainloopFwdSm90ILi2EN4cute5tupleIJNS5_1CILi1EEES8_S8_EEENS6_IJNS7_ILi128EEESA_NS7_ILi192EEEEEELi128ENS_10bfloat16_tEfNS_4arch4Sm90ELb1ELb0ELb0ELb0ELb0ELb0ELb0ELb1ELb1ELb0ELb0ELb0EEENS1_21CollectiveEpilogueFwdINS6_IJSA_SA_SA_EEES9_SD_SF_Li256ELb0ELb0ELb0ELb0EEENS1_30DynamicPersistentTileSchedulerILi256ELi32ELb0ELb0ELb1EEEEEEEEEvNT_6ParamsE)
        /*0038*/ 	.word	0x000000a8


	//----- nvinfo : EIATTR_FRAME_SIZE
	.align		4
.L_33:
        /*003c*/ 	.byte	0x04, 0x11
        /*003e*/ 	.short	(.L_35 - .L_34)
	.align		4
.L_34:
        /*0040*/ 	.word	index@(_ZN7cutlass13device_kernelIN5flash11enable_sm90INS1_16FlashAttnFwdSm90INS1_25CollectiveMainloopFwdSm90ILi2EN4cute5tupleIJNS5_1CILi1EEES8_S8_EEENS6_IJNS7_ILi128EEESA_NS7_ILi192EEEEEELi128ENS_10bfloat16_tEfNS_4arch4Sm90ELb1ELb0ELb0ELb0ELb0ELb0ELb0ELb1ELb1ELb0ELb0ELb0EEENS1_21CollectiveEpilogueFwdINS6_IJSA_SA_SA_EEES9_SD_SF_Li256ELb0ELb0ELb0ELb0EEENS1_30DynamicPersistentTileSchedulerILi256ELi32ELb0ELb0ELb1EEEEEEEEEvNT_6ParamsE)
        /*0044*/ 	.word	0x00000008


	//----- nvinfo : EIATTR_REGCOUNT
	.align		4
.L_35:
        /*0048*/ 	.byte	0x04, 0x2f
        /*004a*/ 	.short	(.L_37 - .L_36)
	.align		4
.L_36:
        /*004c*/ 	.word	index@(_ZN7cutlass13device_kernelIN5flash11enable_sm90INS1_16FlashAttnFwdSm90INS1_25CollectiveMainloopFwdSm90ILi2EN4cute5tupleIJNS5_1CILi1EEES8_S8_EEENS6_IJNS7_ILi128EEENS7_ILi96EEENS7_ILi192EEEEEELi128ENS_10bfloat16_tEfNS_4arch4Sm90ELb0ELb1ELb0ELb1ELb0ELb1ELb0ELb1ELb1ELb0ELb0ELb0EEENS1_21CollectiveEpilogueFwdINS6_IJSA_SA_SB_EEES9_SE_SG_Li256ELb1ELb0ELb0ELb0EEENS1_36VarlenDynamicPersistentTileSchedulerILi128ELi96ELi256ELi32ELb0ELb0ELb1ELb1ELb0ELb1EEEEEEEEEvNT_6ParamsE)
        /*0050*/ 	.word	0x000000a8


	//----- nvinfo : EIATTR_FRAME_SIZE
	.align		4
.L_37:
        /*0054*/ 	.byte	0x04, 0x11
        /*0056*/ 	.short	(.L_39 - .L_38)
	.align		4
.L_38:
        /*0058*/ 	.word	index@(_ZN7cutlass13device_kernelIN5flash11enable_sm90INS1_16FlashAttnFwdSm90INS1_25CollectiveMainloopFwdSm90ILi2EN4cute5tupleIJNS5_1CILi1EEES8_S8_EEENS6_IJNS7_ILi128EEENS7_ILi96EEENS7_ILi192EEEEEELi128ENS_10bfloat16_tEfNS_4arch4Sm90ELb0ELb1ELb0ELb1ELb0ELb1ELb0ELb1ELb1ELb0ELb0ELb0EEENS1_21CollectiveEpilogueFwdINS6_IJSA_SA_SB_EEES9_SE_SG_Li256ELb1ELb0ELb0ELb0EEENS1_36VarlenDynamicPersistentTileSchedulerILi128ELi96ELi256ELi32ELb0ELb0ELb1ELb1ELb0ELb1EEEEEEEEEvNT_6ParamsE)
        /*005c*/ 	.word	0x00000040


	//----- nvinfo : EIATTR_REGCOUNT
	.align		4
.L_39:
        /*0060*/ 	.byte	0x04, 0x2f
        /*0062*/ 	.short	(.L_41 - .L_40)
	.align		4
.L_40:
        /*0064*/ 	.word	index@(_ZN7cutlass13device_kernelIN5flash11enable_sm90INS1_16FlashAttnFwdSm90INS1_25CollectiveMainloopFwdSm90ILi2EN4cute5tupleIJNS5_1CILi1EEES8_S8_EEENS6_IJNS7_ILi128EEENS7_ILi96EEENS7_ILi192EEEEEELi128ENS_10bfloat16_tEfNS_4arch4Sm90ELb0ELb1ELb0ELb1ELb0ELb0ELb0ELb1ELb1ELb0ELb0ELb0EEENS1_21CollectiveEpilogueFwdINS6_IJSA_SA_SB_EEES9_SE_SG_Li256ELb1ELb0ELb0ELb0EEENS1_36VarlenDynamicPersistentTileSchedulerILi128ELi96ELi256ELi32ELb0ELb0ELb1ELb1ELb0ELb1EEEEEEEEEvNT_6ParamsE)
        /*0068*/ 	.word	0x000000a8


	//----- nvinfo : EIATTR_FRAME_SIZE
	.align		4
.L_41:
        /*006c*/ 	.byte	0x04, 0x11
        /*006e*/ 	.short	(.L_43 - .L_42)
	.align		4
.L_42:
        /*0070*/ 	.word	index@(_ZN7cutlass13device_kernelIN5flash11enable_sm90INS1_16FlashAttnFwdSm90INS1_25CollectiveMainloopFwdSm90ILi2EN4cute5tupleIJNS5_1CILi1EEES8_S8_EEENS6_IJNS7_ILi128EEENS7_ILi96EEENS7_ILi192EEEEEELi128ENS_10bfloat16_tEfNS_4arch4Sm90ELb0ELb1ELb0ELb1ELb0ELb0ELb0ELb1ELb1ELb0ELb0ELb0EEENS1_21CollectiveEpilogueFwdINS6_IJSA_SA_SB_EEES9_SE_SG_Li256ELb1ELb0ELb0ELb0EEENS1_36VarlenDynamicPersistentTileSchedulerILi128ELi96ELi256ELi32ELb0ELb0ELb1ELb1ELb0ELb1EEEEEEEEEvNT_6ParamsE)
        /*0074*/ 	.word	0x00000028


	//----- nvinfo : EIATTR_REGCOUNT
	.align		4
.L_43:
        /*0078*/ 	.byte	0x04, 0x2f
        /*007a*/ 	.short	(.L_45 - .L_44)
	.align		4
.L_44:
        /*007c*/ 	.word	index@(_ZN7cutlass13device_kernelIN5flash11enable_sm90INS1_16FlashAttnFwdSm90INS1_25CollectiveMainloopFwdSm90ILi2EN4cute5tupleIJNS5_1CILi1EEES8_S8_EEENS6_IJNS7_ILi128EEENS7_ILi96EEENS7_ILi192EEEEEELi128ENS_10bfloat16_tEfNS_4arch4Sm90ELb0ELb1ELb0ELb0ELb0ELb0ELb0ELb1ELb1ELb0ELb0ELb0EEENS1_21CollectiveEpilogueFwdINS6_IJSA_SA_SB_EEES9_SE_SG_Li256ELb0ELb0ELb0ELb0EEENS1_30DynamicPersistentTileSchedulerILi256ELi32ELb0ELb0ELb1EEEEEEEEEvNT_6ParamsE)
        /*0080*/ 	.word	0x000000a8


	//----- nvinfo : EIATTR_FRAME_SIZE
	.align		4
.L_45:
        /*0084*/ 	.byte	0x04, 0x11
        /*0086*/ 	.short	(.L_47 - .L_46)
	.align		4
.L_46:
        /*0088*/ 	.word	index@(_ZN7cutlass13device_kernelIN5flash11enable_sm90INS1_16FlashAttnFwdSm90INS1_25CollectiveMainloopFwdSm90ILi2EN4cute5tupleIJNS5_1CILi1EEES8_S8_EEENS6_IJNS7_ILi128EEENS7_ILi96EEENS7_ILi192EEEEEELi128ENS_10bfloat16_tEfNS_4arch4Sm90ELb0ELb1ELb0ELb0ELb0ELb0ELb0ELb1ELb1ELb0ELb0ELb0EEENS1_21CollectiveEpilogueFwdINS6_IJSA_SA_SB_EEES9_SE_SG_Li256ELb0ELb0ELb0ELb0EEENS1_30DynamicPersistentTileSchedulerILi256ELi32ELb0ELb0ELb1EEEEEEEEEvNT_6ParamsE)
        /*008c*/ 	.word	0x00000008


	//----- nvinfo : EIATTR_REGCOUNT
	.align		4
.L_47:
        /*0090*/ 	.byte	0x04, 0x2f
        /*0092*/ 	.short	(.L_49 - .L_48)
	.align		4
.L_48:
        /*0094*/ 	.word	index@(_ZN7cutlass13device_kernelIN5flash11enable_sm90INS1_16FlashAttnFwdSm90INS1_25CollectiveMainloopFwdSm90ILi2EN4cute5tupleIJNS5_1CILi1EEES8_S8_EEENS6_IJNS7_ILi128EEESA_NS7_ILi192EEEEEELi128ENS_10bfloat16_tEfNS_4arch4Sm90ELb0ELb0ELb0ELb1ELb0ELb1ELb0ELb1ELb1ELb0ELb0ELb0EEENS1_21CollectiveEpilogueFwdINS6_IJSA_SA_SA_EEES9_SD_SF_Li256ELb1ELb0ELb0ELb0EEENS1_36VarlenDynamicPersistentTileSchedulerILi128ELi128ELi256ELi32ELb0ELb0ELb1ELb0ELb1ELb1EEEEEEEEEvNT_6ParamsE)
        /*0098*/ 	.word	0x000000a8


	//----- nvinfo : EIATTR_FRAME_SIZE
	.align		4
.L_49:
        /*009c*/ 	.byte	0x04, 0x11
        /*009e*/ 	.short	(.L_51 - .L_50)
	.align		4
.L_50:
        /*00a0*/ 	.word	index@(_ZN7cutlass13device_kernelIN5flash11enable_sm90INS1_16FlashAttnFwdSm90INS1_25CollectiveMainloopFwdSm90ILi2EN4cute5tupleIJNS5_1CILi1EEES8_S8_EEENS6_IJNS7_ILi128EEESA_NS7_ILi192EEEEEELi128ENS_10bfloat16_tEfNS_4arch4Sm90ELb0ELb0ELb0ELb1ELb0ELb1ELb0ELb1ELb1ELb0ELb0ELb0EEENS1_21CollectiveEpilogueFwdINS6_IJSA_SA_SA_EEES9_SD_SF_Li256ELb1ELb0ELb0ELb0EEENS1_36VarlenDynamicPersistentTileSchedulerILi128ELi128ELi256ELi32ELb0ELb0ELb1ELb0ELb1ELb1EEEEEEEEEvNT_6ParamsE)
        /*00a4*/ 	.word	0x00000040


	//----- nvinfo : EIATTR_REGCOUNT
	.align		4
.L_51:
        /*00a8*/ 	.byte	0x04, 0x2f
        /*00aa*/ 	.short	(.L_53 - .L_52)
	.align		4
.L_52:
        /*00ac*/ 	.word	index@(_ZN7cutlass13device_kernelIN5flash11enable_sm90INS1_16FlashAttnFwdSm90INS1_25CollectiveMainloopFwdSm90ILi2EN4cute5tupleIJNS5_1CILi1EEES8_S8_EEENS6_IJNS7_ILi128EEESA_NS7_ILi192EEEEEELi128ENS_10bfloat16_tEfNS_4arch4Sm90ELb0ELb0ELb0ELb1ELb0ELb0ELb0ELb1ELb1ELb0ELb0ELb0EEENS1_21CollectiveEpilogueFwdINS6_IJSA_SA_SA_EEES9_SD_SF_Li256ELb1ELb0ELb0ELb0EEENS1_36VarlenDynamicPersistentTileSchedulerILi128ELi128ELi256ELi32ELb0ELb0ELb1ELb0ELb1ELb1EEEEEEEEEvNT_6ParamsE)
        /*00b0*/ 	.word	0x000000a8


	//----- nvinfo : EIATTR_FRAME_SIZE
	.align		4
.L_53:
        /*00b4*/ 	.byte	0x04, 0x11
        /*00b6*/ 	.short	(.L_55 - .L_54)
	.align		4
.L_54:
        /*00b8*/ 	.word	index@(_ZN7cutlass13device_kernelIN5flash11enable_sm90INS1_16FlashAttnFwdSm90INS1_25CollectiveMainloopFwdSm90ILi2EN4cute5tupleIJNS5_1CILi1EEES8_S8_EEENS6_IJNS7_ILi128EEESA_NS7_ILi192EEEEEELi128ENS_10bfloat16_tEfNS_4arch4Sm90ELb0ELb0ELb0ELb1ELb0ELb0ELb0ELb1ELb1ELb0ELb0ELb0EEENS1_21CollectiveEpilogueFwdINS6_IJSA_SA_SA_EEES9_SD_SF_Li256ELb1ELb0ELb0ELb0EEENS1_36VarlenDynamicPersistentTileSchedulerILi128ELi128ELi256ELi32ELb0ELb0ELb1ELb0ELb1ELb1EEEEEEEEEvNT_6ParamsE)
        /*00bc*/ 	.word	0x00000038


	//----- nvinfo : EIATTR_REGCOUNT
	.align		4
.L_55:
        /*00c0*/ 	.byte	0x04, 0x2f
        /*00c2*/ 	.short	(.L_57 - .L_56)
	.align		4
.L_56:
        /*00c4*/ 	.word	index@(_ZN7cutlass13device_kernelIN5flash11enable_sm90INS1_16FlashAttnFwdSm90INS1_25CollectiveMainloopFwdSm90ILi2EN4cute5tupleIJNS5_1CILi2EEENS7_ILi1EEES9_EEENS6_IJNS7_ILi128EEESB_NS7_ILi192EEEEEELi128ENS_10bfloat16_tEfNS_4arch4Sm90ELb0ELb0ELb0ELb0ELb0ELb0ELb0ELb1ELb1ELb0ELb0ELb0EEENS1_21CollectiveEpilogueFwdINS6_IJSB_SB_SB_EEESA_SE_SG_Li256ELb0ELb0ELb0ELb0EEENS1_29StaticPersistentTileSchedulerILb0EEEEEEEEEvNT_6ParamsE)
        /*00c8*/ 	.word	0x000000a8


	//----- nvinfo : EIATTR_FRAME_SIZE
	.align		4
.L_57:
        /*00cc*/ 	.byte	0x04, 0x11
        /*00ce*/ 	.short	(.L_59 - .L_58)
	.align		4
.L_58:
        /*00d0*/ 	.word	index@(_ZN7cutlass13device_kernelIN5flash11enable_sm90INS1_16FlashAttnFwdSm90INS1_25CollectiveMainloopFwdSm90ILi2EN4cute5tupleIJNS5_1CILi2EEENS7_ILi1EEES9_EEENS6_IJNS7_ILi128EEESB_NS7_ILi192EEEEEELi128ENS_10bfloat16_tEfNS_4arch4Sm90ELb0ELb0ELb0ELb0ELb0ELb0ELb0ELb1ELb1ELb0ELb0ELb0EEENS1_21CollectiveEpilogueFwdINS6_IJSB_SB_SB_EEESA_SE_SG_Li256ELb0ELb0ELb0ELb0EEENS1_29StaticPersistentTileSchedulerILb0EEEEEEEEEvNT_6ParamsE)
        /*00d4*/ 	.word	0x00000028


	//----- nvinfo : EIATTR_REGCOUNT
	.align		4
.L_59:
        /*00d8*/ 	.byte	0x04, 0x2f
        /*00da*/ 	.short	(.L_61 - .L_60)
	.align		4
.L_60:
        /*00dc*/ 	.word	index@(_ZN7cutlass13device_kernelIN5flash11enable_sm90INS1_16FlashAttnFwdSm90INS1_25CollectiveMainloopFwdSm90ILi2EN4cute5tupleIJNS5_1CILi1EEES8_S8_EEENS6_IJNS7_ILi128EEESA_NS7_ILi192EEEEEELi128ENS_10bfloat16_tEfNS_4arch4Sm90ELb0ELb0ELb0ELb0ELb0ELb0ELb0ELb1ELb1ELb0ELb0ELb0EEENS1_21CollectiveEpilogueFwdINS6_IJSA_SA_SA_EEES9_SD_SF_Li256ELb0ELb0ELb0ELb0EEENS1_29StaticPersistentTileSchedulerILb0EEEEEEEEEvNT_6ParamsE)
        /*00e0*/ 	.word	0x000000a8


	//----- nvinfo : EIATTR_FRAME_SIZE
	.align		4
.L_61:
        /*00e4*/ 	.byte	0x04, 0x11
        /*00e6*/ 	.short	(.L_63 - .L_62)
	.align		4
.L_62:
        /*00e8*/ 	.word	index@(_ZN7cutlass13device_kernelIN5flash11enable_sm90INS1_16FlashAttnFwdSm90INS1_25CollectiveMainloopFwdSm90ILi2EN4cute5tupleIJNS5_1CILi1EEES8_S8_EEENS6_IJNS7_ILi128EEESA_NS7_ILi192EEEEEELi128ENS_10bfloat16_tEfNS_4arch4Sm90ELb0ELb0ELb0ELb0ELb0ELb0ELb0ELb1ELb1ELb0ELb0ELb0EEENS1_21CollectiveEpilogueFwdINS6_IJSA_SA_SA_EEES9_SD_SF_Li256ELb0ELb0ELb0ELb0EEENS1_29StaticPersistentTileSchedulerILb0EEEEEEEEEvNT_6ParamsE)
        /*00ec*/ 	.word	0x00000020


	//----- nvinfo : EIATTR_MIN_STACK_SIZE
	.align		4
.L_63:
        /*00f0*/ 	.byte	0x04, 0x12
        /*00f2*/ 	.short	(.L_65 - .L_64)
	.align		4
.L_64:
        /*00f4*/ 	.word	index@(_ZN7cutlass13device_kernelIN5flash11enable_sm90INS1_16FlashAttnFwdSm90INS1_25CollectiveMainloopFwdSm90ILi2EN4cute5tupleIJNS5_1CILi1EEES8_S8_EEENS6_IJNS7_ILi128EEESA_NS7_ILi192EEEEEELi128ENS_10bfloat16_tEfNS_4arch4Sm90ELb0ELb0ELb0ELb0ELb0ELb0ELb0ELb1ELb1ELb0ELb0ELb0EEENS1_21CollectiveEpilogueFwdINS6_IJSA_SA_SA_EEES9_SD_SF_Li256ELb0ELb0ELb0ELb0EEENS1_29StaticPersistentTileSchedulerILb0EEEEEEEEEvNT_6ParamsE)
        /*00f8*/ 	.word	0x00000020


	//----- nvinfo : EIATTR_MIN_STACK_SIZE
	.align		4
.L_65:
        /*00fc*/ 	.byte	0x04, 0x12
        /*00fe*/ 	.short	(.L_67 - .L_66)
	.align		4
.L_66:
        /*0100*/ 	.word	index@(_ZN7cutlass13device_kernelIN5flash11enable_sm90INS1_16FlashAttnFwdSm90INS1_25CollectiveMainloopFwdSm90ILi2EN4cute5tupleIJNS5_1CILi2EEENS7_ILi1EEES9_EEENS6_IJNS7_ILi128EEESB_NS7_ILi192EEEEEELi128ENS_10bfloat16_tEfNS_4arch4Sm90ELb0ELb0ELb0ELb0ELb0ELb0ELb0ELb1ELb1ELb0ELb0ELb0EEENS1_21CollectiveEpilogueFwdINS6_IJSB_SB_SB_EEESA_SE_SG_Li256ELb0ELb0ELb0ELb0EEENS1_29StaticPersistentTileSchedulerILb0EEEEEEEEEvNT_6ParamsE)
        /*0104*/ 	.word	0x00000028


	//----- nvinfo : EIATTR_MIN_STACK_SIZE
	.align		4
.L_67:
        /*0108*/ 	.byte	0x04, 0x12
        /*010a*/ 	.short	(.L_69 - .L_68)
	.align		4
.L_68:
        /*010c*/ 	.word	index@(_ZN7cutlass13device_kernelIN5flash11enable_sm90INS1_16FlashAttnFwdSm90INS1_25CollectiveMainloopFwdSm90ILi2EN4cute5tupleIJNS5_1CILi1EEES8_S8_EEENS6_IJNS7_ILi128EEESA_NS7_ILi192EEEEEELi128ENS_10bfloat16_tEfNS_4arch4Sm90ELb0ELb0ELb0ELb1ELb0ELb0ELb0ELb1ELb1ELb0ELb0ELb0EEENS1_21CollectiveEpilogueFwdINS6_IJSA_SA_SA_EEES9_SD_SF_Li256ELb1ELb0ELb0ELb0EEENS1_36VarlenDynamicPersistentTileSchedulerILi128ELi128ELi256ELi32ELb0ELb0ELb1ELb0ELb1ELb1EEEEEEEEEvNT_6ParamsE)
        /*0110*/ 	.word	0x00000038


	//----- nvinfo : EIATTR_MIN_STACK_SIZE
	.align		4
.L_69:
        /*0114*/ 	.byte	0x04, 0x12
        /*0116*/ 	.short	(.L_71 - .L_70)
	.align		4
.L_70:
        /*0118*/ 	.word	index@(_ZN7cutlass13device_kernelIN5flash11enable_sm90INS1_16FlashAttnFwdSm90INS1_25CollectiveMainloopFwdSm90ILi2EN4cute5tupleIJNS5_1CILi1EEES8_S8_EEENS6_IJNS7_ILi128EEESA_NS7_ILi192EEEEEELi128ENS_10bfloat16_tEfNS_4arch4Sm90ELb0ELb0ELb0ELb1ELb0ELb1ELb0ELb1ELb1ELb0ELb0ELb0EEENS1_21CollectiveEpilogueFwdINS6_IJSA_SA_SA_EEES9_SD_SF_Li256ELb1ELb0ELb0ELb0EEENS1_36VarlenDynamicPersistentTileSchedulerILi128ELi128ELi256ELi32ELb0ELb0ELb1ELb0ELb1ELb1EEEEEEEEEvNT_6ParamsE)
        /*011c*/ 	.word	0x00000040


	//----- nvinfo : EIATTR_MIN_STACK_SIZE
	.align		4
.L_71:
        /*0120*/ 	.byte	0x04, 0x12
        /*0122*/ 	.short	(.L_73 - .L_72)
	.align		4
.L_72:
        /*0124*/ 	.word	index@(_ZN7cutlass13device_kernelIN5flash11enable_sm90INS1_16FlashAttnFwdSm90INS1_25CollectiveMainloopFwdSm90ILi2EN4cute5tupleIJNS5_1CILi1EEES8_S8_EEENS6_IJNS7_ILi128EEENS7_ILi96EEENS7_ILi192EEEEEELi128ENS_10bfloat16_tEfNS_4arch4Sm90ELb0ELb1ELb0ELb0ELb0ELb0ELb0ELb1ELb1ELb0ELb0ELb0EEENS1_21CollectiveEpilogueFwdINS6_IJSA_SA_SB_EEES9_SE_SG_Li256ELb0ELb0ELb0ELb0EEENS1_30DynamicPersistentTileSchedulerILi256ELi32ELb0ELb0ELb1EEEEEEEEEvNT_6ParamsE)
        /*0128*/ 	.word	0x00000008


	//----- nvinfo : EIATTR_MIN_STACK_SIZE
	.align		4
.L_73:
        /*012c*/ 	.byte	0x04, 0x12
        /*012e*/ 	.short	(.L_75 - .L_74)
	.align		4
.L_74:
        /*0130*/ 	.word	index@(_ZN7cutlass13device_kernelIN5flash11enable_sm90INS1_16FlashAttnFwdSm90INS1_25CollectiveMainloopFwdSm90ILi2EN4cute5tupleIJNS5_1CILi1EEES8_S8_EEENS6_IJNS7_ILi128EEENS7_ILi96EEENS7_ILi192EEEEEELi128ENS_10bfloat16_tEfNS_4arch4Sm90ELb0ELb1ELb0ELb1ELb0ELb0ELb0ELb1ELb1ELb0ELb0ELb0EEENS1_21CollectiveEpilogueFwdINS6_IJSA_SA_SB_EEES9_SE_SG_Li256ELb1ELb0ELb0ELb0EEENS1_36VarlenDynamicPersistentTileSchedulerILi128ELi96ELi256ELi32ELb0ELb0ELb1ELb1ELb0ELb1EEEEEEEEEvNT_6ParamsE)
        /*0134*/ 	.word	0x00000028


	//----- nvinfo : EIATTR_MIN_STACK_SIZE
	.align		4
.L_75:
        /*0138*/ 	.byte	0x04, 0x12
        /*013a*/ 	.short	(.L_77 - .L_76)
	.align		4
.L_76:
        /*013c*/ 	.word	index@(_ZN7cutlass13device_kernelIN5flash11enable_sm90INS1_16FlashAttnFwdSm90INS1_25CollectiveMainloopFwdSm90ILi2EN4cute5tupleIJNS5_1CILi1EEES8_S8_EEENS6_IJNS7_ILi128EEENS7_ILi96EEENS7_ILi192EEEEEELi128ENS_10bfloat16_tEfNS_4arch4Sm90ELb0ELb1ELb0ELb1ELb0ELb1ELb0ELb1ELb1ELb0ELb0ELb0EEENS1_21CollectiveEpilogueFwdINS6_IJSA_SA_SB_EEES9_SE_SG_Li256ELb1ELb0ELb0ELb0EEENS1_36VarlenDynamicPersistentTileSchedulerILi128ELi96ELi256ELi32ELb0ELb0ELb1ELb1ELb0ELb1EEEEEEEEEvNT_6ParamsE)
        /*0140*/ 	.word	0x00000040


	//----- nvinfo : EIATTR_MIN_STACK_SIZE
	.align		4
.L_77:
        /*0144*/ 	.byte	0x04, 0x12
        /*0146*/ 	.short	(.L_79 - .L_78)
	.align		4
.L_78:
        /*0148*/ 	.word	index@(_ZN7cutlass13device_kernelIN5flash11enable_sm90INS1_16FlashAttnFwdSm90INS1_25CollectiveMainloopFwdSm90ILi2EN4cute5tupleIJNS5_1CILi1EEES8_S8_EEENS6_IJNS7_ILi128EEESA_NS7_ILi192EEEEEELi128ENS_10bfloat16_tEfNS_4arch4Sm90ELb1ELb0ELb0ELb0ELb0ELb0ELb0ELb1ELb1ELb0ELb0ELb0EEENS1_21CollectiveEpilogueFwdINS6_IJSA_SA_SA_EEES9_SD_SF_Li256ELb0ELb0ELb0ELb0EEENS1_30DynamicPersistentTileSchedulerILi256ELi32ELb0ELb0ELb1EEEEEEEEEvNT_6ParamsE)
        /*014c*/ 	.word	0x00000008


	//----- nvinfo : EIATTR_MIN_STACK_SIZE
	.align		4
.L_79:
        /*0150*/ 	.byte	0x04, 0x12
        /*0152*/ 	.short	(.L_81 - .L_80)
	.align		4
.L_80:
        /*0154*/ 	.word	index@(_ZN7cutlass13device_kernelIN5flash11enable_sm90INS1_16FlashAttnFwdSm90INS1_25CollectiveMainloopFwdSm90ILi2EN4cute5tupleIJNS5_1CILi1EEES8_S8_EEENS6_IJNS7_ILi128EEESA_NS7_ILi192EEEEEELi128ENS_10bfloat16_tEfNS_4arch4Sm90ELb1ELb0ELb0ELb1ELb0ELb0ELb0ELb1ELb1ELb0ELb0ELb0EEENS1_21CollectiveEpilogueFwdINS6_IJSA_SA_SA_EEES9_SD_SF_Li256ELb1ELb0ELb0ELb0EEENS1_36VarlenDynamicPersistentTileSchedulerILi128ELi128ELi256ELi32ELb0ELb0ELb1ELb1ELb1ELb1EEEEEEEEEvNT_6ParamsE)
        /*0158*/ 	.word	0x00000030


	//----- nvinfo : EIATTR_MIN_STACK_SIZE
	.align		4
.L_81:
        /*015c*/ 	.byte	0x04, 0x12
        /*015e*/ 	.short	(.L_83 - .L_82)
	.align		4
.L_82:
        /*0160*/ 	.word	index@(_ZN7cutlass13device_kernelIN5flash11enable_sm90INS1_16FlashAttnFwdSm90INS1_25CollectiveMainloopFwdSm90ILi2EN4cute5tupleIJNS5_1CILi1EEES8_S8_EEENS6_IJNS7_ILi128EEESA_NS7_ILi192EEEEEELi128ENS_10bfloat16_tEfNS_4arch4Sm90ELb1ELb0ELb0ELb1ELb0ELb1ELb0ELb1ELb1ELb0ELb0ELb0EEENS1_21CollectiveEpilogueFwdINS6_IJSA_SA_SA_EEES9_SD_SF_Li256ELb1ELb0ELb0ELb0EEENS1_36VarlenDynamicPersistentTileSchedulerILi128ELi128ELi256ELi32ELb0ELb0ELb1ELb1ELb1ELb1EEEEEEEEEvNT_6ParamsE)
        /*0164*/ 	.word	0x00000038
.L_83:


//--------------------- .nv.compat                --------------------------
	.section	.nv.compat,"",@"SHT_CUDA_COMPAT_INFO"
	.align	4
        /*0000*/ 	.byte	0x02, 0x09, 0x01, 0x00, 0x02, 0x02, 0x04, 0x00, 0x02, 0x05, 0x05, 0x00, 0x03, 0x07, 0x01, 0x01
        /*0010*/ 	.byte	0x02, 0x03, 0x01, 0x00, 0x02, 0x06, 0x01, 0x00, 0x04, 0x0b, 0x08, 0x00, 0x00, 0x00, 0x00, 0x00
        /*0020*/ 	.byte	0x00, 0x00, 0x00, 0x00


//--------------------- .nv.info._ZN7cutlass13device_kernelIN5flash11enable_sm90INS1_16FlashAttnFwdSm90INS1_25CollectiveMainloopFwdSm90ILi2EN4cute5tupleIJNS5_1CILi1EEES8_S8_EEENS6_IJNS7_ILi128EEESA_NS7_ILi192EEEEEELi128ENS_10bfloat16_tEfNS_4arch4Sm90ELb0ELb0ELb0ELb0ELb0ELb0ELb0ELb1ELb1ELb0ELb0ELb0EEENS1_21CollectiveEpilogueFwdINS6_IJSA_SA_SA_EEES9_SD_SF_Li256ELb0ELb0ELb0ELb0EEENS1_29StaticPersistentTileSchedulerILb0EEEEEEEEEvNT_6ParamsE --------------------------
	.section	.nv.info._ZN7cutlass13device_kernelIN5flash11enable_sm90INS1_16FlashAttnFwdSm90INS1_25CollectiveMainloopFwdSm90ILi2EN4cute5tupleIJNS5_1CILi1EEES8_S8_EEENS6_IJNS7_ILi128EEESA_NS7_ILi192EEEEEELi128ENS_10bfloat16_tEfNS_4arch4Sm90ELb0ELb0ELb0ELb0ELb0ELb0ELb0ELb1ELb1ELb0ELb0ELb0EEENS1_21CollectiveEpilogueFwdINS6_IJSA_SA_SA_EEES9_SD_SF_Li256ELb0ELb0ELb0ELb0EEENS1_29StaticPersistentTileSchedulerILb0EEEEEEEEEvNT_6ParamsE,"",@"SHT_CUDA_INFO"
	.sectionflags	@""
	.align	4


	//----- nvinfo : EIATTR_CUDA_API_VERSION
	.align		4
        /*0000*/ 	.byte	0x04, 0x37
        /*0002*/ 	.short	(.L_85 - .L_84)
.L_84:
        /*0004*/ 	.word	0x00000082


	//----- nvinfo : EIATTR_KPARAM_INFO
	.align		4
.L_85:
        /*0008*/ 	.byte	0x04, 0x17
        /*000a*/ 	.short	(.L_87 - .L_86)
.L_86:
        /*000c*/ 	.word	0x00000000
        /*0010*/ 	.short	0x0000
        /*0012*/ 	.short	0x0070
        /*0014*/ 	.byte	0x00, 0xf0, 0x01, 0x2e


	//----- nvinfo : EIATTR_SPARSE_MMA_MASK
	.align		4
.L_87:
        /*0018*/ 	.byte	0x03, 0x50
        /*001a*/ 	.short	0x0000


	//----- nvinfo : EIATTR_MAXREG_COUNT
	.align		4
        /*001c*/ 	.byte	0x03, 0x1b
        /*001e*/ 	.short	0x00a8


	//----- nvinfo : EIATTR_NUM_BARRIERS
	.align		4
        /*0020*/ 	.byte	0x02, 0x4c
        /*0022*/ 	.byte	0x09
	.zero		1


	//----- nvinfo : EIATTR_EXTERNS
	.align		4
        /*0024*/ 	.byte	0x04, 0x0f
        /*0026*/ 	.short	(.L_89 - .L_88)


	//   ....[0]....
	.align		4
.L_88:
        /*0028*/ 	.word	index@(__assertfail)


	//----- nvinfo : EIATTR_ANNOTATIONS
	.align		4
.L_89:
        /*002c*/ 	.byte	0x04, 0x55
        /*002e*/ 	.short	(.L_91 - .L_90)


	//   ....[0]....
.L_90:
        /*0030*/ 	.word	0x00000001
        /*0034*/ 	.byte	0x40, 0x09, 0x00, 0x00, 0x01, 0x00, 0x00, 0x00, 0x00, 0x0a, 0x00, 0x00, 0x01, 0x00, 0x00, 0x00
        /* <DEDUP_REMOVED lines=12> */
        /*0104*/ 	.byte	0x60, 0x9f, 0x00, 0x00, 0x01, 0x00, 0x00, 0x00, 0x00, 0xa1, 0x00, 0x00


	//----- nvinfo : EIATTR_MERCURY_ISA_VERSION
	.align		4
.L_91:
        /*0110*/ 	.byte	0x03, 0x5f
        /*0112*/ 	.short	0x0101


	//----- nvinfo : EIATTR_INT_WARP_WIDE_INSTR_OFFSETS
	.align		4
        /*0114*/ 	.byte	0x04, 0x31
        /*0116*/ 	.short	(.L_93 - .L_92)


	//   ....[0]....
.L_92:
        /*0118*/ 	.word	0x00000180


	//   ....[1]....
        /*011c*/ 	.word	0x000001b0


	//   ....[2]....
        /*0120*/ 	.word	0x00000240


	//   ....[3]....
        /*0124*/ 	.word	0x00007a10


	//   ....[4]....
        /*0128*/ 	.word	0x00007a40


	//   ....[5]....
        /*012c*/ 	.word	0x00007b10


	//   ....[6]....
        /*0130*/ 	.word	0x00007be0


	//----- nvinfo : EIATTR_COOP_GROUP_MASK_REGIDS
	.align		4
.L_93:
        /*0134*/ 	.byte	0x04, 0x29
        /*0136*/ 	.short	(.L_95 - .L_94)


	//   ....[0]....
.L_94:
        /*0138*/ 	.word	0xffffffff


	//   ....[1]....
        /*013c*/ 	.word	0xffffffff


	//   ....[2]....
        /*0140*/ 	.word	0xffffffff


	//   ....[3]....
        /*0144*/ 	.word	0xffffffff


	//   ....[4]....
        /*0148*/ 	.word	0xffffffff


	//   ....[5]....
        /*014c*/ 	.word	0xffffffff


	//   ....[6]....
        /*0150*/ 	.word	0xffffffff


	//   ....[7]....
        /*0154*/ 	.word	0xffffffff


	//   ....[8]....
        /*0158*/ 	.word	0xffffffff


	//   ....[9]....
        /*015c*/ 	.word	0xffffffff


	//   ....[10]....
        /*0160*/ 	.word	0xffffffff


	//   ....[11]....
        /*0164*/ 	.word	0xffffffff


	//   ....[12]....
        /*0168*/ 	.word	0xffffffff


	//   ....[13]....
        /*016c*/ 	.word	0xffffffff


	//   ....[14]....
        /*0170*/ 	.word	0xffffffff


	//   ....[15]....
        /*0174*/ 	.word	0xffffffff


	//   ....[16]....
        /*0178*/ 	.word	0xffffffff


	//   ....[17]....
        /*017c*/ 	.word	0xffffffff


	//   ....[18]....
        /*0180*/ 	.word	0xffffffff


	//   ....[19]....
        /*0184*/ 	.word	0xffffffff


	//   ....[20]....
        /*0188*/ 	.word	0xffffffff


	//   ....[21]....
        /*018c*/ 	.word	0xffffffff


	//   ....[22]....
        /*0190*/ 	.word	0xffffffff


	//   ....[23]....
        /*0194*/ 	.word	0x0500000f


	//   ....[24]....
        /*0198*/ 	.word	0x0500000f


	//----- nvinfo : EIATTR_COOP_GROUP_INSTR_OFFSETS
	.align		4
.L_95:
        /*019c*/ 	.byte	0x04, 0x28
        /*019e*/ 	.short	(.L_97 - .L_96)


	//   ....[0]....
.L_96:
        /*01a0*/ 	.word	0x00000060


	//   ....[1]....
        /*01a4*/ 	.word	0x00000190


	//   ....[2]....
        /*01a8*/ 	.word	0x00000250


	//   ....[3]....
        /*01ac*/ 	.word	0x000003c0


	//   ....[4]....
        /*01b0*/ 	.word	0x00000520


	//   ....[5]....
        /*01b4*/ 	.word	0x00000640


	//   ....[6]....
        /*01b8*/ 	.word	0x000007a0


	//   ....[7]....
        /*01bc*/ 	.word	0x00000d30


	//   ....[8]....
        /*01c0*/ 	.word	0x00002230


	//   ....[9]....
        /*01c4*/ 	.word	0x00002320


	//   ....[10]....
        /*01c8*/ 	.word	0x00002610


	//   ....[11]....
        /*01cc*/ 	.word	0x000027e0


	//   ....[12]....
        /*01d0*/ 	.word	0x00004510


	//   ....[13]....
        /*01d4*/ 	.word	0x00004530


	//   ....[14]....
        /*01d8*/ 	.word	0x00004a10


	//   ....[15]....
        /*01dc*/ 	.word	0x00004ad0


	//   ....[16]....
        /*01e0*/ 	.word	0x00005df0


	//   ....[17]....
        /*01e4*/ 	.word	0x00005e30


	//   ....[18]....
        /*01e8*/ 	.word	0x00005fd0


	//   ....[19]....
        /*01ec*/ 	.word	0x00006000


	//   ....[20]....
        /*01f0*/ 	.word	0x00006f10


	//   ....[21]....
        /*01f4*/ 	.word	0x000071c0


	//   ....[22]....
        /*01f8*/ 	.word	0x0000a080


	//   ....[23]....
        /*01fc*/ 	.word	0x0000a560


	//   ....[24]....
        /*0200*/ 	.word	0x0000aa00


	//----- nvinfo : EIATTR_REG_RECONFIG
	.align		4
.L_97:
        /*0204*/ 	.byte	0x01, 0x54
	.zero		2


	//----- nvinfo : EIATTR_SYSCALL_OFFSETS
	.align		4
        /*0208*/ 	.byte	0x04, 0x46
        /*020a*/ 	.short	(.L_99 - .L_98)


	//   ....[0]....
.L_98:
        /*020c*/ 	.word	0x00001090


	//   ....[1]....
        /*0210*/ 	.word	0x00007620


	//   ....[2]....
        /*0214*/ 	.word	0x00007760


	//   ....[3]....
        /*0218*/ 	.word	0x00007860


	//----- nvinfo : EIATTR_MBARRIER_INSTR_OFFSETS
	.align		4
.L_99:
        /*021c*/ 	.byte	0x04, 0x39
        /*021e*/ 	.short	(.L_101 - .L_100)


	//   ....[0]....
.L_100:
        /*0220*/ 	.word	0x00000270
        /*0224*/ 	.word	0x000000ff
        /*0228*/ 	.word	0x00034800
        /*022c*/ 	.short	0x0100
        /*022e*/ 	.byte	0x06
	.zero		1


	//   ....[1]....
        /*0230*/ 	.word	0x00000280
        /*0234*/ 	.word	0x000000ff
        /*0238*/ 	.word	0x00034820
        /*023c*/ 	.short	0x0100
        /*023e*/ 	.byte	0x06
	.zero		1


	//   ....[2]....
        /*0240*/ 	.word	0x00000370
        /*0244*/ 	.word	0x000000ff
        /*0248*/ 	.word	0x00034830
        /*024c*/ 	.short	0x0100
        /*024e*/ 	.byte	0x08
	.zero		1


	//   ....[3]....
        /*0250*/ 	.word	0x00000380
        /*0254*/ 	.word	0x000000ff
        /*0258*/ 	.word	0x00034840
        /*025c*/ 	.short	0x0100
        /*025e*/ 	.byte	0x08
	.zero		1


	//   ....[4]....
        /*0260*/ 	.word	0x00000390
        /*0264*/ 	.word	0x000000ff
        /*0268*/ 	.word	0x00034838
        /*026c*/ 	.short	0x0100
        /*026e*/ 	.byte	0x08
	.zero		1


	//   ....[5]....
        /*0270*/ 	.word	0x000003a0
        /*0274*/ 	.word	0x000000ff
        /*0278*/ 	.word	0x00034848
        /*027c*/ 	.short	0x0100
        /*027e*/ 	.byte	0x08
	.zero		1


	//   ....[6]....
        /*0280*/ 	.word	0x000004d0
        /*0284*/ 	.word	0x000000ff
        /*0288*/ 	.word	0x00034850
        /*028c*/ 	.short	0x0100
        /*028e*/ 	.byte	0x08
	.zero		1


	//   ....[7]....
        /*0290*/ 	.word	0x000004e0
        /*0294*/ 	.word	0x000000ff
        /*0298*/ 	.word	0x00034860
        /*029c*/ 	.short	0x0100
        /*029e*/ 	.byte	0x08
	.zero		1


	//   ....[8]....
        /*02a0*/ 	.word	0x000004f0
        /*02a4*/ 	.word	0x000000ff
        /*02a8*/ 	.word	0x00034858
        /*02ac*/ 	.short	0x0100
        /*02ae*/ 	.byte	0x08
	.zero		1


	//   ....[9]....
        /*02b0*/ 	.word	0x00000500
        /*02b4*/ 	.word	0x000000ff
        /*02b8*/ 	.word	0x00034868
        /*02bc*/ 	.short	0x0100
        /*02be*/ 	.byte	0x08
	.zero		1


	//   ....[10]....
        /*02c0*/ 	.word	0x000005f0
        /*02c4*/ 	.word	0x000000ff
        /*02c8*/ 	.word	0x00034870
        /*02cc*/ 	.short	0x0100
        /*02ce*/ 	.byte	0x06
	.zero		1


	//   ....[11]....
        /*02d0*/ 	.word	0x00000600
        /*02d4*/ 	.word	0x000000ff
        /*02d8*/ 	.word	0x00034880
        /*02dc*/ 	.short	0x0100
        /*02de*/ 	.byte	0x06
	.zero		1


	//   ....[12]....
        /*02e0*/ 	.word	0x00000610
        /*02e4*/ 	.word	0x000000ff
        /*02e8*/ 	.word	0x00034878
        /*02ec*/ 	.short	0x0100
        /*02ee*/ 	.byte	0x06
	.zero		1


	//   ....[13]....
        /*02f0*/ 	.word	0x00000620
        /*02f4*/ 	.word	0x000000ff
        /*02f8*/ 	.word	0x00034888
        /*02fc*/ 	.short	0x0100
        /*02fe*/ 	.byte	0x06
	.zero		1


	//   ....[14]....
        /*0300*/ 	.word	0x00000750
        /*0304*/ 	.word	0x000000ff
        /*0308*/ 	.word	0x00034890
        /*030c*/ 	.short	0x0100
        /*030e*/ 	.byte	0x08
	.zero		1


	//   ....[15]....
        /*0310*/ 	.word	0x00000760
        /*0314*/ 	.word	0x000000ff
        /*0318*/ 	.word	0x000348a0
        /*031c*/ 	.short	0x0100
        /*031e*/ 	.byte	0x08
	.zero		1


	//   ....[16]....
        /*0320*/ 	.word	0x00000770
        /*0324*/ 	.word	0x000000ff
        /*0328*/ 	.word	0x00034898
        /*032c*/ 	.short	0x0100
        /*032e*/ 	.byte	0x08
	.zero		1


	//   ....[17]....
        /*0330*/ 	.word	0x00000780
        /*0334*/ 	.word	0x000000ff
        /*0338*/ 	.word	0x000348a8
        /*033c*/ 	.short	0x0100
        /*033e*/ 	.byte	0x08
	.zero		1


	//   ....[18]....
        /*0340*/ 	.word	0x000008b0
        /*0344*/ 	.word	0x000000ff
        /*0348*/ 	.word	0x000348b0
        /*034c*/ 	.short	0x0100
        /*034e*/ 	.byte	0x08
	.zero		1


	//   ....[19]....
        /*0350*/ 	.word	0x000008c0
        /*0354*/ 	.word	0x000000ff
        /*0358*/ 	.word	0x000348c0
        /*035c*/ 	.short	0x0100
        /*035e*/ 	.byte	0x08
	.zero		1


	//   ....[20]....
        /*0360*/ 	.word	0x000008d0
        /*0364*/ 	.word	0x000000ff
        /*0368*/ 	.word	0x000348b8
        /*036c*/ 	.short	0x0100
        /*036e*/ 	.byte	0x08
	.zero		1


	//   ....[21]....
        /*0370*/ 	.word	0x000008e0
        /*0374*/ 	.word	0x000000ff
        /*0378*/ 	.word	0x000348c8
        /*037c*/ 	.short	0x0100
        /*037e*/ 	.byte	0x08
	.zero		1


	//   ....[22]....
        /*0380*/ 	.word	0x000010d0
        /*0384*/ 	.word	0x000000ff
        /*0388*/ 	.word	0x00034800
        /*038c*/ 	.short	0x010a
        /*038e*/ 	.byte	0x3c
	.zero		1


	//   ....[23]....
        /*0390*/ 	.word	0x00001150
        /*0394*/ 	.word	0x00000003
        /*0398*/ 	.word	0x00034830
        /*039c*/ 	.short	0x010a
        /*039e*/ 	.byte	0x3f
	.zero		1


	//   ....[24]....
        /*03a0*/ 	.word	0x000011d0
        /*03a4*/ 	.word	0x00000003
        /*03a8*/ 	.word	0x00034830
        /*03ac*/ 	.short	0x010a
        /*03ae*/ 	.byte	0x3f
	.zero		1


	//   ....[25]....
        /*03b0*/ 	.word	0x00002770
        /*03b4*/ 	.word	0x00000003
        /*03b8*/ 	.word	0x00000000
        /*03bc*/ 	.short	0x0101
        /*03be*/ 	.byte	0x3f
	.zero		1


	//   ....[26]....
        /*03c0*/ 	.word	0x000038c0
        /*03c4*/ 	.word	0x000000ff
        /*03c8*/ 	.word	0x00034830
        /*03cc*/ 	.short	0x010a
        /*03ce*/ 	.byte	0x06
	.zero		1


	//   ....[27]....
        /*03d0*/ 	.word	0x00003900
        /*03d4*/ 	.word	0x000000ff
        /*03d8*/ 	.word	0x00034830
        /*03dc*/ 	.short	0x010a
        /*03de*/ 	.byte	0x06
	.zero		1


	//   ....[28]....
        /*03e0*/ 	.word	0x000041c0
        /*03e4*/ 	.word	0x000000ff
        /*03e8*/ 	.word	0x00034850
        /*03ec*/ 	.short	0x010a
        /*03ee*/ 	.byte	0x07
	.zero		1


	//   ....[29]....
        /*03f0*/ 	.word	0x00004200
        /*03f4*/ 	.word	0x000000ff
        /*03f8*/ 	.word	0x00034850
        /*03fc*/ 	.short	0x010a
        /*03fe*/ 	.byte	0x07
	.zero		1


	//   ....[30]....
        /*0400*/ 	.word	0x00005320
        /*0404*/ 	.word	0x0000001b
        /*0408*/ 	.word	0x00000000
        /*040c*/ 	.short	0x0101
        /*040e*/ 	.byte	0x3f
	.zero		1


	//   ....[31]....
        /*0410*/ 	.word	0x00005390
        /*0414*/ 	.word	0x0000001b
        /*0418*/ 	.word	0x00000000
        /*041c*/ 	.short	0x0101
        /*041e*/ 	.byte	0x3f
	.zero		1


	//   ....[32]....
        /*0420*/ 	.word	0x00005d60
        /*0424*/ 	.word	0x000000ff
        /*0428*/ 	.word	0x00034850
        /*042c*/ 	.short	0x010a
        /*042e*/ 	.byte	0x07
	.zero		1


	//   ....[33]....
        /*0430*/ 	.word	0x00005da0
        /*0434*/ 	.word	0x000000ff
        /*0438*/ 	.word	0x00034850
        /*043c*/ 	.short	0x010a
        /*043e*/ 	.byte	0x07
	.zero		1


	//   ....[34]....
        /*0440*/ 	.word	0x00006750
        /*0444*/ 	.word	0x00000007
        /*0448*/ 	.word	0x00000000
        /*044c*/ 	.short	0x0101
        /*044e*/ 	.byte	0x3f
	.zero		1


	//   ....[35]....
        /*0450*/ 	.word	0x000070c0
        /*0454*/ 	.word	0x000000ff
        /*0458*/ 	.word	0x00000000
        /*045c*/ 	.short	0x0101
        /*045e*/ 	.byte	0x06
	.zero		1


	//   ....[36]....
        /*0460*/ 	.word	0x00007f20
        /*0464*/ 	.word	0x00000006
        /*0468*/ 	.word	0x00034840
        /*046c*/ 	.short	0x010a
        /*046e*/ 	.byte	0x3f
	.zero		1


	//   ....[37]....
        /*0470*/ 	.word	0x00008480
        /*0474*/ 	.word	0x00000009
        /*0478*/ 	.word	0x00034820
        /*047c*/ 	.short	0x010a
        /*047e*/ 	.byte	0x3f
	.zero		1


	//   ....[38]....
        /*0480*/ 	.word	0x00008760
        /*0484*/ 	.word	0x00000002
        /*0488*/ 	.word	0x00034840
        /*048c*/ 	.short	0x010a
        /*048e*/ 	.byte	0x3f
	.zero		1


	//   ....[39]....
        /*0490*/ 	.word	0x00008a20
        /*0494*/ 	.word	0x00000002
        /*0498*/ 	.word	0x00000060
        /*049c*/ 	.short	0x010a
        /*049e*/ 	.byte	0x3f
	.zero		1


	//   ....[40]....
        /*04a0*/ 	.word	0x00008f60
        /*04a4*/ 	.word	0x00000002
        /*04a8*/ 	.word	0x00034840
        /*04ac*/ 	.short	0x010a
        /*04ae*/ 	.byte	0x3f
	.zero		1


	//   ....[41]....
        /*04b0*/ 	.word	0x00009220
        /*04b4*/ 	.word	0x00000002
        /*04b8*/ 	.word	0x00000060
        /*04bc*/ 	.short	0x010a
        /*04be*/ 	.byte	0x3f
	.zero		1


	//   ....[42]....
        /*04c0*/ 	.word	0x00009680
        /*04c4*/ 	.word	0x00000002
        /*04c8*/ 	.word	0x00034840
        /*04cc*/ 	.short	0x010a
        /*04ce*/ 	.byte	0x3f
	.zero		1


	//   ....[43]....
        /*04d0*/ 	.word	0x00009960
        /*04d4*/ 	.word	0x00000002
        /*04d8*/ 	.word	0x00000060
        /*04dc*/ 	.short	0x010a
        /*04de*/ 	.byte	0x3f
	.zero		1


	//   ....[44]....
        /*04e0*/ 	.word	0x00009c90
        /*04e4*/ 	.word	0x00000003
        /*04e8*/ 	.word	0x00034860
        /*04ec*/ 	.short	0x010a
        /*04ee*/ 	.byte	0x3f
	.zero		1


	//   ....[45]....
        /*04f0*/ 	.word	0x0000a000
        /*04f4*/ 	.word	0x00000000
        /*04f8*/ 	.word	0x00034820
        /*04fc*/ 	.short	0x010a
        /*04fe*/ 	.byte	0x3f
	.zero		1


	//   ....[46]....
        /*0500*/ 	.word	0x0000a1a0
        /*0504*/ 	.word	0x00000006
        /*0508*/ 	.word	0x00000000
        /*050c*/ 	.short	0x010a
        /*050e*/ 	.byte	0x3f
	.zero		1


	//   ....[47]....
        /*0510*/ 	.word	0x0000a210
        /*0514*/ 	.word	0x00000003
        /*0518*/ 	.word	0x00000000
        /*051c*/ 	.short	0x010a
        /*051e*/ 	.byte	0x3f
	.zero		1


	//   ....[48]....
        /*0520*/ 	.word	0x0000a270
        /*0524*/ 	.word	0x00000010
        /*0528*/ 	.word	0x00000000
        /*052c*/ 	.short	0x010a
        /*052e*/ 	.byte	0x3f
	.zero		1


	//   ....[49]....
        /*0530*/ 	.word	0x0000a2a0
        /*0534*/ 	.word	0x00000003
        /*0538*/ 	.word	0x00000000
        /*053c*/ 	.short	0x010a
        /*053e*/ 	.byte	0x3f
	.zero		1


	//   ....[50]....
        /*0540*/ 	.word	0x0000a310
        /*0544*/ 	.word	0x00000003
        /*0548*/ 	.word	0x00034800
        /*054c*/ 	.short	0x010a
        /*054e*/ 	.byte	0x3f
	.zero		1


	//   ....[51]....
        /*0550*/ 	.word	0x0000a360
        /*0554*/ 	.word	0x00000003
        /*0558*/ 	.word	0x00034830
        /*055c*/ 	.short	0x010a
        /*055e*/ 	.byte	0x3f
	.zero		1


	//   ....[52]....
        /*0560*/ 	.word	0x0000a3c0
        /*0564*/ 	.word	0x00000009
        /*0568*/ 	.word	0x00034830
        /*056c*/ 	.short	0x010a
        /*056e*/ 	.byte	0x3f
	.zero		1


	//   ....[53]....
        /*0570*/ 	.word	0x0000a420
        /*0574*/ 	.word	0x00000007
        /*0578*/ 	.word	0x00034850
        /*057c*/ 	.short	0x010a
        /*057e*/ 	.byte	0x3f
	.zero		1


	//   ....[54]....
        /*0580*/ 	.word	0x0000a480
        /*0584*/ 	.word	0x00000005
        /*0588*/ 	.word	0x00034850
        /*058c*/ 	.short	0x010a
        /*058e*/ 	.byte	0x3f
	.zero		1


	//   ....[55]....
        /*0590*/ 	.word	0x0000a620
        /*0594*/ 	.word	0x00000006
        /*0598*/ 	.word	0x00034840
        /*059c*/ 	.short	0x010a
        /*059e*/ 	.byte	0x3f
	.zero		1


	//   ....[56]....
        /*05a0*/ 	.word	0x0000a6a0
        /*05a4*/ 	.word	0x00000007
        /*05a8*/ 	.word	0x00034820
        /*05ac*/ 	.short	0x010a
        /*05ae*/ 	.byte	0x3f
	.zero		1


	//   ....[57]....
        /*05b0*/ 	.word	0x0000a6f0
        /*05b4*/ 	.word	0x00000002
        /*05b8*/ 	.word	0x00034840
        /*05bc*/ 	.short	0x010a
        /*05be*/ 	.byte	0x3f
	.zero		1


	//   ....[58]....
        /*05c0*/ 	.word	0x0000a740
        /*05c4*/ 	.word	0x00000002
        /*05c8*/ 	.word	0x00000060
        /*05cc*/ 	.short	0x010a
        /*05ce*/ 	.byte	0x3f
	.zero		1


	//   ....[59]....
        /*05d0*/ 	.word	0x0000a790
        /*05d4*/ 	.word	0x00000002
        /*05d8*/ 	.word	0x00034840
        /*05dc*/ 	.short	0x010a
        /*05de*/ 	.byte	0x3f
	.zero		1


	//   ....[60]....
        /*05e0*/ 	.word	0x0000a7e0
        /*05e4*/ 	.word	0x00000002
        /*05e8*/ 	.word	0x00000060
        /*05ec*/ 	.short	0x010a
        /*05ee*/ 	.byte	0x3f
	.zero		1


	//   ....[61]....
        /*05f0*/ 	.word	0x0000a830
        /*05f4*/ 	.word	0x00000002
        /*05f8*/ 	.word	0x00034840
        /*05fc*/ 	.short	0x010a
        /*05fe*/ 	.byte	0x3f
	.zero		1


	//   ....[62]....
        /*0600*/ 	.word	0x0000a880
        /*0604*/ 	.word	0x00000002
        /*0608*/ 	.word	0x00000060
        /*060c*/ 	.short	0x010a
        /*060e*/ 	.byte	0x3f
	.zero		1


	//   ....[63]....
        /*0610*/ 	.word	0x0000a8d0
        /*0614*/ 	.word	0x00000003
        /*0618*/ 	.word	0x00034860
        /*061c*/ 	.short	0x010a
        /*061e*/ 	.byte	0x3f
	.zero		1


	//   ....[64]....
        /*0620*/ 	.word	0x0000a920
        /*0624*/ 	.word	0x00000000
        /*0628*/ 	.word	0x00034820
        /*062c*/ 	.short	0x010a
        /*062e*/ 	.byte	0x3f
	.zero		1


	//   ....[65]....
        /*0630*/ 	.word	0x0000aac0
        /*0634*/ 	.word	0x00000006
        /*0638*/ 	.word	0x00000000
        /*063c*/ 	.short	0x010a
        /*063e*/ 	.byte	0x3f
	.zero		1


	//   ....[66]....
        /*0640*/ 	.word	0x0000ab10
        /*0644*/ 	.word	0x00000003
        /*0648*/ 	.word	0x00000000
        /*064c*/ 	.short	0x010a
        /*064e*/ 	.byte	0x3f
	.zero		1


	//   ....[67]....
        /*0650*/ 	.word	0x0000ab60
        /*0654*/ 	.word	0x00000010
        /*0658*/ 	.word	0x00000000
        /*065c*/ 	.short	0x010a
        /*065e*/ 	.byte	0x3f
	.zero		1


	//----- nvinfo : EIATTR_NUM_MBARRIERS
	.align		4
.L_101:
        /*0660*/ 	.byte	0x03, 0x38
        /*0662*/ 	.short	0x0016


	//----- nvinfo : EIATTR_EXIT_INSTR_OFFSETS
	.align		4
        /*0664*/ 	.byte	0x04, 0x1c
        /*0666*/ 	.short	(.L_103 - .L_102)


	//   ....[0]....
.L_102:
        /*0668*/ 	.word	0x000009f0


	//   ....[1]....
        /*066c*/ 	.word	0x00007180


	//   ....[2]....
        /*0670*/ 	.word	0x000071e0


	//   ....[3]....
        /*0674*/ 	.word	0x0000a2f0


	//----- nvinfo : EIATTR_MAX_THREADS
	.align		4
.L_103:
        /*0678*/ 	.byte	0x04, 0x05
        /*067a*/ 	.short	(.L_105 - .L_104)
.L_104:
        /*067c*/ 	.word	0x00000180
        /*0680*/ 	.word	0x00000001
        /*0684*/ 	.word	0x00000001


	//----- nvinfo : EIATTR_CRS_STACK_SIZE
	.align		4
.L_105:
        /*0688*/ 	.byte	0x04, 0x1e
        /*068a*/ 	.short	(.L_107 - .L_106)
.L_106:
        /*068c*/ 	.word	0x00000000


	//----- nvinfo : EIATTR_CBANK_PARAM_SIZE
	.align		4
.L_107:
        /*0690*/ 	.byte	0x03, 0x19
        /*0692*/ 	.short	0x0bf0


	//----- nvinfo : EIATTR_PARAM_CBANK
	.align		4
        /*0694*/ 	.byte	0x04, 0x0a
        /*0696*/ 	.short	(.L_109 - .L_108)
	.align		4
.L_108:
        /*0698*/ 	.word	index@(.nv.constant0._ZN7cutlass13device_kernelIN5flash11enable_sm90INS1_16FlashAttnFwdSm90INS1_25CollectiveMainloopFwdSm90ILi2EN4cute5tupleIJNS5_1CILi1EEES8_S8_EEENS6_IJNS7_ILi128EEESA_NS7_ILi192EEEEEELi128ENS_10bfloat16_tEfNS_4arch4Sm90ELb0ELb0ELb0ELb0ELb0ELb0ELb0ELb1ELb1ELb0ELb0ELb0EEENS1_21CollectiveEpilogueFwdINS6_IJSA_SA_SA_EEES9_SD_SF_Li256ELb0ELb0ELb0ELb0EEENS1_29StaticPersistentTileSchedulerILb0EEEEEEEEEvNT_6ParamsE)
        /*069c*/ 	.short	0x0210
        /*069e*/ 	.short	0x0bf0


	//----- nvinfo : EIATTR_SW_WAR
	.align		4
.L_109:
        /*06a0*/ 	.byte	0x04, 0x36
        /*06a2*/ 	.short	(.L_111 - .L_110)
.L_110:
        /*06a4*/ 	.word	0x00000008
.L_111:


//--------------------- .nv.info._ZN7cutlass13device_kernelIN5flash11enable_sm90INS1_16FlashAttnFwdSm90INS1_25CollectiveMainloopFwdSm90ILi2EN4cute5tupleIJNS5_1CILi2EEENS7_ILi1EEES9_EEENS6_IJNS7_ILi128EEESB_NS7_ILi192EEEEEELi128ENS_10bfloat16_tEfNS_4arch4Sm90ELb0ELb0ELb0ELb0ELb0ELb0ELb0ELb1ELb1ELb0ELb0ELb0EEENS1_21CollectiveEpilogueFwdINS6_IJSB_SB_SB_EEESA_SE_SG_Li256ELb0ELb0ELb0ELb0EEENS1_29StaticPersistentTileSchedulerILb0EEEEEEEEEvNT_6ParamsE --------------------------
	.section	.nv.info._ZN7cutlass13device_kernelIN5flash11enable_sm90INS1_16FlashAttnFwdSm90INS1_25CollectiveMainloopFwdSm90ILi2EN4cute5tupleIJNS5_1CILi2EEENS7_ILi1EEES9_EEENS6_IJNS7_ILi128EEESB_NS7_ILi192EEEEEELi128ENS_10bfloat16_tEfNS_4arch4Sm90ELb0ELb0ELb0ELb0ELb0ELb0ELb0ELb1ELb1ELb0ELb0ELb0EEENS1_21CollectiveEpilogueFwdINS6_IJSB_SB_SB_EEESA_SE_SG_Li256ELb0ELb0ELb0ELb0EEENS1_29StaticPersistentTileSchedulerILb0EEEEEEEEEvNT_6ParamsE,"",@"SHT_CUDA_INFO"
	.sectionflags	@""
	.align	4


	//----- nvinfo : EIATTR_CUDA_API_VERSION
	.align		4
        /*0000*/ 	.byte	0x04, 0x37
        /*0002*/ 	.short	(.L_113 - .L_112)
.L_112:
        /*0004*/ 	.word	0x00000082


	//----- nvinfo : EIATTR_KPARAM_INFO
	.align		4
.L_113:
        /*0008*/ 	.byte	0x04, 0x17
        /*000a*/ 	.short	(.L_115 - .L_114)
.L_114:
        /*000c*/ 	.word	0x00000000
        /*0010*/ 	.short	0x0000
        /*0012*/ 	.short	0x0070
        /*0014*/ 	.byte	0x00, 0xf0, 0x01, 0x2e


	//----- nvinfo : EIATTR_SPARSE_MMA_MASK
	.align		4
.L_115:
        /*0018*/ 	.byte	0x03, 0x50
        /*001a*/ 	.short	0x0000


	//----- nvinfo : EIATTR_MAXREG_COUNT
	.align		4
        /*001c*/ 	.byte	0x03, 0x1b
        /*001e*/ 	.short	0x00a8


	//----- nvinfo : EIATTR_NUM_BARRIERS
	.align		4
        /*0020*/ 	.byte	0x02, 0x4c
        /*0022*/ 	.byte	0x09
	.zero		1


	//----- nvinfo : EIATTR_EXTERNS
	.align		4
        /*0024*/ 	.byte	0x04, 0x0f
        /*0026*/ 	.short	(.L_117 - .L_116)


	//   ....[0]....
	.align		4
.L_116:
        /*0028*/ 	.word	index@(__assertfail)


	//----- nvinfo : EIATTR_ANNOTATIONS
	.align		4
.L_117:
        /*002c*/ 	.byte	0x04, 0x55
        /*002e*/ 	.short	(.L_119 - .L_118)


	//   ....[0]....
.L_118:
        /* <DEDUP_REMOVED lines=19> */
        /*0154*/ 	.byte	0x40, 0xa6, 0x00, 0x00


	//----- nvinfo : EIATTR_MERCURY_ISA_VERSION
	.align		4
.L_119:
        /*0158*/ 	.byte	0x03, 0x5f
        /*015a*/ 	.short	0x0101


	//----- nvinfo : EIATTR_INT_WARP_WIDE_INSTR_OFFSETS
	.align		4
        /*015c*/ 	.byte	0x04, 0x31
        /*015e*/ 	.short	(.L_121 - .L_120)


	//   ....[0]....
.L_120:
        /*0160*/ 	.word	0x00000190


	//   ....[1]....
        /*0164*/ 	.word	0x000001d0


	//   ....[2]....
        /*0168*/ 	.word	0x00000240


	//   ....[3]....
        /*016c*/ 	.word	0x00007d00


	//   ....[4]....
        /*0170*/ 	.word	0x00007d50


	//   ....[5]....
        /*0174*/ 	.word	0x00007e30


	//   ....[6]....
        /*0178*/ 	.word	0x00007f10


	//----- nvinfo : EIATTR_COOP_GROUP_MASK_REGIDS
	.align		4
.L_121:
        /*017c*/ 	.byte	0x04, 0x29
        /*017e*/ 	.short	(.L_123 - .L_122)


	//   ....[0]....
.L_122:
        /*0180*/ 	.word	0xffffffff


	//   ....[1]....
        /*0184*/ 	.word	0xffffffff


	//   ....[2]....
        /*0188*/ 	.word	0xffffffff


	//   ....[3]....
        /*018c*/ 	.word	0xffffffff


	//   ....[4]....
        /*0190*/ 	.word	0xffffffff


	//   ....[5]....
        /*0194*/ 	.word	0xffffffff


	//   ....[6]....
        /*0198*/ 	.word	0xffffffff


	//   ....[7]....
        /*019c*/ 	.word	0xffffffff


	//   ....[8]....
        /*01a0*/ 	.word	0xffffffff


	//   ....[9]....
        /*01a4*/ 	.word	0xffffffff


	//   ....[10]....
        /*01a8*/ 	.word	0xffffffff


	//   ....[11]....
        /*01ac*/ 	.word	0xffffffff


	//   ....[12]....
        /*01b0*/ 	.word	0xffffffff


	//   ....[13]....
        /*01b4*/ 	.word	0xffffffff


	//   ....[14]....
        /*01b8*/ 	.word	0xffffffff


	//   ....[15]....
        /*01bc*/ 	.word	0xffffffff


	//   ....[16]....
        /*01c0*/ 	.word	0xffffffff


	//   ....[17]....
        /*01c4*/ 	.word	0xffffffff


	//   ....[18]....
        /*01c8*/ 	.word	0xffffffff


	//   ....[19]....
        /*01cc*/ 	.word	0xffffffff


	//   ....[20]....
        /*01d0*/ 	.word	0xffffffff


	//   ....[21]....
        /*01d4*/ 	.word	0xffffffff


	//   ....[22]....
        /*01d8*/ 	.word	0xffffffff


	//   ....[23]....
        /*01dc*/ 	.word	0xffffffff


	//   ....[24]....
        /*01e0*/ 	.word	0x0500000f


	//   ....[25]....
        /*01e4*/ 	.word	0x0500000f


	//----- nvinfo : EIATTR_COOP_GROUP_INSTR_OFFSETS
	.align		4
.L_123:
        /*01e8*/ 	.byte	0x04, 0x28
        /*01ea*/ 	.short	(.L_125 - .L_124)


	//   ....[0]....
.L_124:
        /*01ec*/ 	.word	0x00000060


	//   ....[1]....
        /*01f0*/ 	.word	0x000001a0


	//   ....[2]....
        /*01f4*/ 	.word	0x000001f0


	//   ....[3]....
        /*01f8*/ 	.word	0x00000430


	//   ....[4]....
        /*01fc*/ 	.word	0x00000660


	//   ....[5]....
        /*0200*/ 	.word	0x00000890


	//   ....[6]....
        /*0204*/ 	.word	0x00000b20


	//   ....[7]....
        /*0208*/ 	.word	0x00000e30


	//   ....[8]....
        /*020c*/ 	.word	0x000012e0


	//   ....[9]....
        /*0210*/ 	.word	0x00002610


	//   ....[10]....
        /*0214*/ 	.word	0x00002710


	//   ....[11]....
        /*0218*/ 	.word	0x00002a50


	//   ....[12]....
        /*021c*/ 	.word	0x00002c20


	//   ....[13]....
        /*0220*/ 	.word	0x00004b10


	//   ....[14]....
        /*0224*/ 	.word	0x00004b30


	//   ....[15]....
        /*0228*/ 	.word	0x00004b60


	//   ....[16]....
        /*022c*/ 	.word	0x00004b70


	//   ....[17]....
        /*0230*/ 	.word	0x00006030


	//   ....[18]....
        /*0234*/ 	.word	0x00006060


	//   ....[19]....
        /*0238*/ 	.word	0x00006110


	//   ....[20]....
        /*023c*/ 	.word	0x00006120


	//   ....[21]....
        /*0240*/ 	.word	0x00007100


	//   ....[22]....
        /*0244*/ 	.word	0x000073f0


	//   ....[23]....
        /*0248*/ 	.word	0x0000a5c0


	//   ....[24]....
        /*024c*/ 	.word	0x0000aac0


	//   ....[25]....
        /*0250*/ 	.word	0x0000af60


	//----- nvinfo : EIATTR_REG_RECONFIG
	.align		4
.L_125:
        /*0254*/ 	.byte	0x01, 0x54
	.zero		2


	//----- nvinfo : EIATTR_SYSCALL_OFFSETS
	.align		4
        /*0258*/ 	.byte	0x04, 0x46
        /*025a*/ 	.short	(.L_127 - .L_126)


	//   ....[0]....
.L_126:
        /*025c*/ 	.word	0x00001640


	//   ....[1]....
        /*0260*/ 	.word	0x00007930


	//   ....[2]....
        /*0264*/ 	.word	0x00007a70


	//   ....[3]....
        /*0268*/ 	.word	0x00007b70


	//----- nvinfo : EIATTR_MBARRIER_INSTR_OFFSETS
	.align		4
.L_127:
        /*026c*/ 	.byte	0x04, 0x39
        /*026e*/ 	.short	(.L_129 - .L_128)


	//   ....[0]....
.L_128:
        /*0270*/ 	.word	0x000002d0
        /*0274*/ 	.word	0x000000ff
        /*0278*/ 	.word	0x00034800
        /*027c*/ 	.short	0x0100
        /*027e*/ 	.byte	0x08
	.zero		1


	//   ....[1]....
        /*0280*/ 	.word	0x000002e0
        /*0284*/ 	.word	0x000000ff
        /*0288*/ 	.word	0x00034820
        /*028c*/ 	.short	0x0100
        /*028e*/ 	.byte	0x08
	.zero		1


	//   ....[2]....
        /*0290*/ 	.word	0x000003d0
        /*0294*/ 	.word	0x000000ff
        /*0298*/ 	.word	0x00034830
        /*029c*/ 	.short	0x0100
        /*029e*/ 	.byte	0x08
	.zero		1


	//   ....[3]....
        /*02a0*/ 	.word	0x000003e0
        /*02a4*/ 	.word	0x000000ff
        /*02a8*/ 	.word	0x00034840
        /*02ac*/ 	.short	0x0100
        /*02ae*/ 	.byte	0x08
	.zero		1


	//   ....[4]....
        /*02b0*/ 	.word	0x000003f0
        /*02b4*/ 	.word	0x000000ff
        /*02b8*/ 	.word	0x00034838
        /*02bc*/ 	.short	0x0100
        /*02be*/ 	.byte	0x08
	.zero		1


	//   ....[5]....
        /*02c0*/ 	.word	0x00000400
        /*02c4*/ 	.word	0x000000ff
        /*02c8*/ 	.word	0x00034848
        /*02cc*/ 	.short	0x0100
        /*02ce*/ 	.byte	0x08
	.zero		1


	//   ....[6]....
        /*02d0*/ 	.word	0x00000610
        /*02d4*/ 	.word	0x000000ff
        /*02d8*/ 	.word	0x00034850
        /*02dc*/ 	.short	0x0100
        /*02de*/ 	.byte	0x08
	.zero		1


	//   ....[7]....
        /*02e0*/ 	.word	0x00000620
        /*02e4*/ 	.word	0x000000ff
        /*02e8*/ 	.word	0x00034860
        /*02ec*/ 	.short	0x0100
        /*02ee*/ 	.byte	0x08
	.zero		1


	//   ....[8]....
        /*02f0*/ 	.word	0x00000630
        /*02f4*/ 	.word	0x000000ff
        /*02f8*/ 	.word	0x00034858
        /*02fc*/ 	.short	0x0100
        /*02fe*/ 	.byte	0x08
	.zero		1


	//   ....[9]....
        /*0300*/ 	.word	0x00000640
        /*0304*/ 	.word	0x000000ff
        /*0308*/ 	.word	0x00034868
        /*030c*/ 	.short	0x0100
        /*030e*/ 	.byte	0x08
	.zero		1


	//   ....[10]....
        /*0310*/ 	.word	0x00000840
        /*0314*/ 	.word	0x000000ff
        /*0318*/ 	.word	0x00034870
        /*031c*/ 	.short	0x0100
        /*031e*/ 	.byte	0x08
	.zero		1


	//   ....[11]....
        /*0320*/ 	.word	0x00000850
        /*0324*/ 	.word	0x000000ff
        /*0328*/ 	.word	0x00034880
        /*032c*/ 	.short	0x0100
        /*032e*/ 	.byte	0x08
	.zero		1


	//   ....[12]....
        /*0330*/ 	.word	0x00000860
        /*0334*/ 	.word	0x000000ff
        /*0338*/ 	.word	0x00034878
        /*033c*/ 	.short	0x0100
        /*033e*/ 	.byte	0x08
	.zero		1


	//   ....[13]....
        /*0340*/ 	.word	0x00000870
        /*0344*/ 	.word	0x000000ff
        /*0348*/ 	.word	0x00034888
        /*034c*/ 	.short	0x0100
        /*034e*/ 	.byte	0x08
	.zero		1


	//   ....[14]....
        /*0350*/ 	.word	0x00000ad0
        /*0354*/ 	.word	0x000000ff
        /*0358*/ 	.word	0x00034890
        /*035c*/ 	.short	0x0100
        /*035e*/ 	.byte	0x08
	.zero		1


	//   ....[15]....
        /*0360*/ 	.word	0x00000ae0
        /*0364*/ 	.word	0x000000ff
        /*0368*/ 	.word	0x000348a0
        /*036c*/ 	.short	0x0100
        /*036e*/ 	.byte	0x08
	.zero		1


	//   ....[16]....
        /*0370*/ 	.word	0x00000af0
        /*0374*/ 	.word	0x000000ff
        /*0378*/ 	.word	0x00034898
        /*037c*/ 	.short	0x0100
        /*037e*/ 	.byte	0x08
	.zero		1


	//   ....[17]....
        /*0380*/ 	.word	0x00000b00
        /*0384*/ 	.word	0x000000ff
        /*0388*/ 	.word	0x000348a8
        /*038c*/ 	.short	0x0100
        /*038e*/ 	.byte	0x08
	.zero		1


	//   ....[18]....
        /*0390*/ 	.word	0x00000d80
        /*0394*/ 	.word	0x000000ff
        /*0398*/ 	.word	0x000348b0
        /*039c*/ 	.short	0x0100
        /*039e*/ 	.byte	0x08
	.zero		1


	//   ....[19]....
        /*03a0*/ 	.word	0x00000d90
        /*03a4*/ 	.word	0x000000ff
        /*03a8*/ 	.word	0x000348c0
        /*03ac*/ 	.short	0x0100
        /*03ae*/ 	.byte	0x08
	.zero		1


	//   ....[20]....
        /*03b0*/ 	.word	0x00000da0
        /*03b4*/ 	.word	0x000000ff
        /*03b8*/ 	.word	0x000348b8
        /*03bc*/ 	.short	0x0100
        /*03be*/ 	.byte	0x08
	.zero		1


	//   ....[21]....
        /*03c0*/ 	.word	0x00000db0
        /*03c4*/ 	.word	0x000000ff
        /*03c8*/ 	.word	0x000348c8
        /*03cc*/ 	.short	0x0100
        /*03ce*/ 	.byte	0x08
	.zero		1


	//   ....[22]....
        /*03d0*/ 	.word	0x00001680
        /*03d4*/ 	.word	0x000000ff
        /*03d8*/ 	.word	0x00034800
        /*03dc*/ 	.short	0x010a
        /*03de*/ 	.byte	0x3c
	.zero		1


	//   ....[23]....
        /*03e0*/ 	.word	0x00001720
        /*03e4*/ 	.word	0x00000003
        /*03e8*/ 	.word	0x00034830
        /*03ec*/ 	.short	0x010a
        /*03ee*/ 	.byte	0x3f
	.zero		1


	//   ....[24]....
        /*03f0*/ 	.word	0x00001760
        /*03f4*/ 	.word	0x00000003
        /*03f8*/ 	.word	0x00034830
        /*03fc*/ 	.short	0x010a
        /*03fe*/ 	.byte	0x3f
	.zero		1


	//   ....[25]....
        /*0400*/ 	.word	0x000031a0
        /*0404*/ 	.word	0x00000006
        /*0408*/ 	.word	0x00000000
        /*040c*/ 	.short	0x0101
        /*040e*/ 	.byte	0x3f
	.zero		1


	//   ....[26]....
        /*0410*/ 	.word	0x00003ab0
        /*0414*/ 	.word	0x000000ff
        /*0418*/ 	.word	0x00034830
        /*041c*/ 	.short	0x010a
        /*041e*/ 	.byte	0x06
	.zero		1


	//   ....[27]....
        /*0420*/ 	.word	0x00003af0
        /*0424*/ 	.word	0x000000ff
        /*0428*/ 	.word	0x00034830
        /*042c*/ 	.short	0x010a
        /*042e*/ 	.byte	0x06
	.zero		1


	//   ....[28]....
        /*0430*/ 	.word	0x000043b0
        /*0434*/ 	.word	0x000000ff
        /*0438*/ 	.word	0x00034850
        /*043c*/ 	.short	0x010a
        /*043e*/ 	.byte	0x07
	.zero		1


	//   ....[29]....
        /*0440*/ 	.word	0x000043f0
        /*0444*/ 	.word	0x000000ff
        /*0448*/ 	.word	0x00034850
        /*044c*/ 	.short	0x010a
        /*044e*/ 	.byte	0x07
	.zero		1


	//   ....[30]....
        /*0450*/ 	.word	0x000056d0
        /*0454*/ 	.word	0x00000006
        /*0458*/ 	.word	0x00000000
        /*045c*/ 	.short	0x0101
        /*045e*/ 	.byte	0x3f
	.zero		1


	//   ....[31]....
        /*0460*/ 	.word	0x00005980
        /*0464*/ 	.word	0x0000001b
        /*0468*/ 	.word	0x00000000
        /*046c*/ 	.short	0x0101
        /*046e*/ 	.byte	0x3f
	.zero		1


	//   ....[32]....
        /*0470*/ 	.word	0x00005fa0
        /*0474*/ 	.word	0x000000ff
        /*0478*/ 	.word	0x00034850
        /*047c*/ 	.short	0x010a
        /*047e*/ 	.byte	0x05
	.zero		1


	//   ....[33]....
        /*0480*/ 	.word	0x00005fe0
        /*0484*/ 	.word	0x000000ff
        /*0488*/ 	.word	0x00034850
        /*048c*/ 	.short	0x010a
        /*048e*/ 	.byte	0x05
	.zero		1


	//   ....[34]....
        /*0490*/ 	.word	0x000065e0
        /*0494*/ 	.word	0x00000005
        /*0498*/ 	.word	0x00000000
        /*049c*/ 	.short	0x0101
        /*049e*/ 	.byte	0x3f
	.zero		1


	//   ....[35]....
        /*04a0*/ 	.word	0x000072e0
        /*04a4*/ 	.word	0x000000ff
        /*04a8*/ 	.word	0x00000000
        /*04ac*/ 	.short	0x0101
        /*04ae*/ 	.byte	0x07
	.zero		1


	//   ....[36]....
        /*04b0*/ 	.word	0x000072f0
        /*04b4*/ 	.word	0x000000ff
        /*04b8*/ 	.word	0x00000000
        /*04bc*/ 	.short	0x0101
        /*04be*/ 	.byte	0x06
	.zero		1


	//   ....[37]....
        /*04c0*/ 	.word	0x000082a0
        /*04c4*/ 	.word	0x00000005
        /*04c8*/ 	.word	0x00034840
        /*04cc*/ 	.short	0x010a
        /*04ce*/ 	.byte	0x3f
	.zero		1


	//   ....[38]....
        /*04d0*/ 	.word	0x00008860
        /*04d4*/ 	.word	0x0000000a
        /*04d8*/ 	.word	0x00034820
        /*04dc*/ 	.short	0x010a
        /*04de*/ 	.byte	0x3f
	.zero		1


	//   ....[39]....
        /*04e0*/ 	.word	0x00008b50
        /*04e4*/ 	.word	0x00000002
        /*04e8*/ 	.word	0x00034840
        /*04ec*/ 	.short	0x010a
        /*04ee*/ 	.byte	0x3f
	.zero		1


	//   ....[40]....
        /*04f0*/ 	.word	0x00008e50
        /*04f4*/ 	.word	0x00000002
        /*04f8*/ 	.word	0x00034860
        /*04fc*/ 	.short	0x010a
        /*04fe*/ 	.byte	0x3f
	.zero		1


	//   ....[41]....
        /*0500*/ 	.word	0x00009380
        /*0504*/ 	.word	0x00000002
        /*0508*/ 	.word	0x00034840
        /*050c*/ 	.short	0x010a
        /*050e*/ 	.byte	0x3f
	.zero		1


	//   ....[42]....
        /*0510*/ 	.word	0x00009680
        /*0514*/ 	.word	0x00000002
        /*0518*/ 	.word	0x00034860
        /*051c*/ 	.short	0x010a
        /*051e*/ 	.byte	0x3f
	.zero		1


	//   ....[43]....
        /*0520*/ 	.word	0x00009b20
        /*0524*/ 	.word	0x00000002
        /*0528*/ 	.word	0x00034840
        /*052c*/ 	.short	0x010a
        /*052e*/ 	.byte	0x3f
	.zero		1


	//   ....[44]....
        /*0530*/ 	.word	0x00009e20
        /*0534*/ 	.word	0x00000002
        /*0538*/ 	.word	0x00034860
        /*053c*/ 	.short	0x010a
        /*053e*/ 	.byte	0x3f
	.zero		1


	//   ....[45]....
        /*0540*/ 	.word	0x0000a160
        /*0544*/ 	.word	0x00000003
        /*0548*/ 	.word	0x00034860
        /*054c*/ 	.short	0x010a
        /*054e*/ 	.byte	0x3f
	.zero		1


	//   ....[46]....
        /*0550*/ 	.word	0x0000a540
        /*0554*/ 	.word	0x00000000
        /*0558*/ 	.word	0x00034820
        /*055c*/ 	.short	0x010a
        /*055e*/ 	.byte	0x3f
	.zero		1


	//   ....[47]....
        /*0560*/ 	.word	0x0000a700
        /*0564*/ 	.word	0x00000006
        /*0568*/ 	.word	0x00000000
        /*056c*/ 	.short	0x010a
        /*056e*/ 	.byte	0x3f
	.zero		1


	//   ....[48]....
        /*0570*/ 	.word	0x0000a770
        /*0574*/ 	.word	0x00000003
        /*0578*/ 	.word	0x00000000
        /*057c*/ 	.short	0x010a
        /*057e*/ 	.byte	0x3f
	.zero		1


	//   ....[49]....
        /*0580*/ 	.word	0x0000a7d0
        /*0584*/ 	.word	0x00000010
        /*0588*/ 	.word	0x00000000
        /*058c*/ 	.short	0x010a
        /*058e*/ 	.byte	0x3f
	.zero		1


	//   ....[50]....
        /*0590*/ 	.word	0x0000a800
        /*0594*/ 	.word	0x00000003
        /*0598*/ 	.word	0x00000000
        /*059c*/ 	.short	0x010a
        /*059e*/ 	.byte	0x3f
	.zero		1


	//   ....[51]....
        /*05a0*/ 	.word	0x0000a870
        /*05a4*/ 	.word	0x00000003
        /*05a8*/ 	.word	0x00034800
        /*05ac*/ 	.short	0x010a
        /*05ae*/ 	.byte	0x3f
	.zero		1


	//   ....[52]....
        /*05b0*/ 	.word	0x0000a8c0
        /*05b4*/ 	.word	0x00000003
        /*05b8*/ 	.word	0x00034830
        /*05bc*/ 	.short	0x010a
        /*05be*/ 	.byte	0x3f
	.zero		1


	//   ....[53]....
        /*05c0*/ 	.word	0x0000a920
        /*05c4*/ 	.word	0x00000007
        /*05c8*/ 	.word	0x00034830
        /*05cc*/ 	.short	0x010a
        /*05ce*/ 	.byte	0x3f
	.zero		1


	//   ....[54]....
        /*05d0*/ 	.word	0x0000a980
        /*05d4*/ 	.word	0x00000007
        /*05d8*/ 	.word	0x00034850
        /*05dc*/ 	.short	0x010a
        /*05de*/ 	.byte	0x3f
	.zero		1


	//   ....[55]....
        /*05e0*/ 	.word	0x0000a9e0
        /*05e4*/ 	.word	0x00000005
        /*05e8*/ 	.word	0x00034850
        /*05ec*/ 	.short	0x010a
        /*05ee*/ 	.byte	0x3f
	.zero		1


	//   ....[56]....
        /*05f0*/ 	.word	0x0000ab80
        /*05f4*/ 	.word	0x00000005
        /*05f8*/ 	.word	0x00034840
        /*05fc*/ 	.short	0x010a
        /*05fe*/ 	.byte	0x3f
	.zero		1


	//   ....[57]....
        /*0600*/ 	.word	0x0000ac00
        /*0604*/ 	.word	0x00000007
        /*0608*/ 	.word	0x00034820
        /*060c*/ 	.short	0x010a
        /*060e*/ 	.byte	0x3f
	.zero		1


	//   ....[58]....
        /*0610*/ 	.word	0x0000ac50
        /*0614*/ 	.word	0x00000002
        /*0618*/ 	.word	0x00034840
        /*061c*/ 	.short	0x010a
        /*061e*/ 	.byte	0x3f
	.zero		1


	//   ....[59]....
        /*0620*/ 	.word	0x0000aca0
        /*0624*/ 	.word	0x00000002
        /*0628*/ 	.word	0x00034860
        /*062c*/ 	.short	0x010a
        /*062e*/ 	.byte	0x3f
	.zero		1


	//   ....[60]....
        /*0630*/ 	.word	0x0000acf0
        /*0634*/ 	.word	0x00000002
        /*0638*/ 	.word	0x00034840
        /*063c*/ 	.short	0x010a
        /*063e*/ 	.byte	0x3f
	.zero		1


	//   ....[61]....
        /*0640*/ 	.word	0x0000ad40
        /*0644*/ 	.word	0x00000002
        /*0648*/ 	.word	0x00034860
        /*064c*/ 	.short	0x010a
        /*064e*/ 	.byte	0x3f
	.zero		1


	//   ....[62]....
        /*0650*/ 	.word	0x0000ad90
        /*0654*/ 	.word	0x00000002
        /*0658*/ 	.word	0x00034840
        /*065c*/ 	.short	0x010a
        /*065e*/ 	.byte	0x3f
	.zero		1


	//   ....[63]....
        /*0660*/ 	.word	0x0000ade0
        /*0664*/ 	.word	0x00000002
        /*0668*/ 	.word	0x00034860
        /*066c*/ 	.short	0x010a
        /*066e*/ 	.byte	0x3f
	.zero		1


	//   ....[64]....
        /*0670*/ 	.word	0x0000ae30
        /*0674*/ 	.word	0x00000003
        /*0678*/ 	.word	0x00034860
        /*067c*/ 	.short	0x010a
        /*067e*/ 	.byte	0x3f
	.zero		1


	//   ....[65]....
        /*0680*/ 	.word	0x0000ae80
        /*0684*/ 	.word	0x00000000
        /*0688*/ 	.word	0x00034820
        /*068c*/ 	.short	0x010a
        /*068e*/ 	.byte	0x3f
	.zero		1


	//   ....[66]....
        /*0690*/ 	.word	0x0000b020
        /*0694*/ 	.word	0x00000006
        /*0698*/ 	.word	0x00000000
        /*069c*/ 	.short	0x010a
        /*069e*/ 	.byte	0x3f
	.zero		1


	//   ....[67]....
        /*06a0*/ 	.word	0x0000b070
        /*06a4*/ 	.word	0x00000003
        /*06a8*/ 	.word	0x00000000
        /*06ac*/ 	.short	0x010a
        /*06ae*/ 	.byte	0x3f
	.zero		1


	//   ....[68]....
        /*06b0*/ 	.word	0x0000b0c0
        /*06b4*/ 	.word	0x00000010
        /*06b8*/ 	.word	0x00000000
        /*06bc*/ 	.short	0x010a
        /*06be*/ 	.byte	0x3f
	.zero		1


	//----- nvinfo : EIATTR_NUM_MBARRIERS
	.align		4
.L_129:
        /*06c0*/ 	.byte	0x03, 0x38
        /*06c2*/ 	.short	0x0016


	//----- nvinfo : EIATTR_EXIT_INSTR_OFFSETS
	.align		4
        /*06c4*/ 	.byte	0x04, 0x1c
        /*06c6*/ 	.short	(.L_131 - .L_130)


	//   ....[0]....
.L_130:
        /*06c8*/ 	.word	0x00000f70


	//   ....[1]....
        /*06cc*/ 	.word	0x000073b0


	//   ....[2]....
        /*06d0*/ 	.word	0x00007410


	//   ....[3]....
        /*06d4*/ 	.word	0x0000a850


	//----- nvinfo : EIATTR_MAX_THREADS
	.align		4
.L_131:
        /*06d8*/ 	.byte	0x04, 0x05
        /*06da*/ 	.short	(.L_133 - .L_132)
.L_132:
        /*06dc*/ 	.word	0x00000180
        /*06e0*/ 	.word	0x00000001
        /*06e4*/ 	.word	0x00000001


	//----- nvinfo : EIATTR_CRS_STACK_SIZE
	.align		4
.L_133:
        /*06e8*/ 	.byte	0x04, 0x1e
        /*06ea*/ 	.short	(.L_135 - .L_134)
.L_134:
        /*06ec*/ 	.word	0x00000000


	//----- nvinfo : EIATTR_CBANK_PARAM_SIZE
	.align		4
.L_135:
        /*06f0*/ 	.byte	0x03, 0x19
        /*06f2*/ 	.short	0x0bf0


	//----- nvinfo : EIATTR_PARAM_CBANK
	.align		4
        /*06f4*/ 	.byte	0x04, 0x0a
        /*06f6*/ 	.short	(.L_137 - .L_136)
	.align		4
.L_136:
        /*06f8*/ 	.word	index@(.nv.constant0._ZN7cutlass13device_kernelIN5flash11enable_sm90INS1_16FlashAttnFwdSm90INS1_25CollectiveMainloopFwdSm90ILi2EN4cute5tupleIJNS5_1CILi2EEENS7_ILi1EEES9_EEENS6_IJNS7_ILi128EEESB_NS7_ILi192EEEEEELi128ENS_10bfloat16_tEfNS_4arch4Sm90ELb0ELb0ELb0ELb0ELb0ELb0ELb0ELb1ELb1ELb0ELb0ELb0EEENS1_21CollectiveEpilogueFwdINS6_IJSB_SB_SB_EEESA_SE_SG_Li256ELb0ELb0ELb0ELb0EEENS1_29StaticPersistentTileSchedulerILb0EEEEEEEEEvNT_6ParamsE)
        /*06fc*/ 	.short	0x0210
        /*06fe*/ 	.short	0x0bf0


	//----- nvinfo : EIATTR_SW_WAR
	.align		4
.L_137:
        /*0700*/ 	.byte	0x04, 0x36
        /*0702*/ 	.short	(.L_139 - .L_138)
.L_138:
        /*0704*/ 	.word	0x00000008
.L_139:


//--------------------- .nv.info._ZN7cutlass13device_kernelIN5flash11enable_sm90INS1_16FlashAttnFwdSm90INS1_25CollectiveMainloopFwdSm90ILi2EN4cute5tupleIJNS5_1CILi1EEES8_S8_EEENS6_IJNS7_ILi128EEESA_NS7_ILi192EEEEEELi128ENS_10bfloat16_tEfNS_4arch4Sm90ELb0ELb0ELb0ELb1ELb0ELb0ELb0ELb1ELb1ELb0ELb0ELb0EEENS1_21CollectiveEpilogueFwdINS6_IJSA_SA_SA_EEES9_SD_SF_Li256ELb1ELb0ELb0ELb0EEENS1_36VarlenDynamicPersistentTileSchedulerILi128ELi128ELi256ELi32ELb0ELb0ELb1ELb0ELb1ELb1EEEEEEEEEvNT_6ParamsE --------------------------
	.section	.nv.info._ZN7cutlass13device_kernelIN5flash11enable_sm90INS1_16FlashAttnFwdSm90INS1_25CollectiveMainloopFwdSm90ILi2EN4cute5tupleIJNS5_1CILi1EEES8_S8_EEENS6_IJNS7_ILi128EEESA_NS7_ILi192EEEEEELi128ENS_10bfloat16_tEfNS_4arch4Sm90ELb0ELb0ELb0ELb1ELb0ELb0ELb0ELb1ELb1ELb0ELb0ELb0EEENS1_21CollectiveEpilogueFwdINS6_IJSA_SA_SA_EEES9_SD_SF_Li256ELb1ELb0ELb0ELb0EEENS1_36VarlenDynamicPersistentTileSchedulerILi128ELi128ELi256ELi32ELb0ELb0ELb1ELb0ELb1ELb1EEEEEEEEEvNT_6ParamsE,"",@"SHT_CUDA_INFO"
	.sectionflags	@""
	.align	4


	//----- nvinfo : EIATTR_CUDA_API_VERSION
	.align		4
        /*0000*/ 	.byte	0x04, 0x37
        /*0002*/ 	.short	(.L_141 - .L_140)
.L_140:
        /*0004*/ 	.word	0x00000082


	//----- nvinfo : EIATTR_KPARAM_INFO
	.align		4
.L_141:
        /*0008*/ 	.byte	0x04, 0x17
        /*000a*/ 	.short	(.L_143 - .L_142)
.L_142:
        /*000c*/ 	.word	0x00000000
        /*0010*/ 	.short	0x0000
        /*0012*/ 	.short	0x0070
        /*0014*/ 	.byte	0x00, 0xf0, 0x01, 0x28


	//----- nvinfo : EIATTR_SPARSE_MMA_MASK
	.align		4
.L_143:
        /*0018*/ 	.byte	0x03, 0x50
        /*001a*/ 	.short	0x0000


	//----- nvinfo : EIATTR_MAXREG_COUNT
	.align		4
        /*001c*/ 	.byte	0x03, 0x1b
        /*001e*/ 	.short	0x00a8


	//----- nvinfo : EIATTR_NUM_BARRIERS
	.align		4
        /*0020*/ 	.byte	0x02, 0x4c
        /*0022*/ 	.byte	0x09
	.zero		1


	//----- nvinfo : EIATTR_EXTERNS
	.align		4
        /*0024*/ 	.byte	0x04, 0x0f
        /*0026*/ 	.short	(.L_145 - .L_144)


	//   ....[0]....
	.align		4
.L_144:
        /*0028*/ 	.word	index@(__assertfail)


	//----- nvinfo : EIATTR_ANNOTATIONS
	.align		4
.L_145:
        /*002c*/ 	.byte	0x04, 0x55
        /*002e*/ 	.short	(.L_147 - .L_146)


	//   ....[0]....
.L_146:
        /* <DEDUP_REMOVED lines=39> */


	//----- nvinfo : EIATTR_MERCURY_ISA_VERSION
	.align		4
.L_147:
        /*0290*/ 	.byte	0x03, 0x5f
        /*0292*/ 	.short	0x0101


	//----- nvinfo : EIATTR_UNUSED_LOAD_BYTE_OFFSET
	.align		4
        /*0294*/ 	.byte	0x04, 0x44
        /*0296*/ 	.short	(.L_149 - .L_148)


	//   ....[0]....
.L_148:
        /*0298*/ 	.word	0x00000a40
        /*029c*/ 	.word	0x0000fff0


	//   ....[1]....
        /*02a0*/ 	.word	0x00006d90
        /*02a4*/ 	.word	0x0000fff0


	//----- nvinfo : EIATTR_INT_WARP_WIDE_INSTR_OFFSETS
	.align		4
.L_149:
        /*02a8*/ 	.byte	0x04, 0x31
        /*02aa*/ 	.short	(.L_151 - .L_150)


	//   ....[0]....
.L_150:
        /*02ac*/ 	.word	0x00000160


	//   ....[1]....
        /*02b0*/ 	.word	0x000001a0


	//   ....[2]....
        /*02b4*/ 	.word	0x00000210


	//   ....[3]....
        /*02b8*/ 	.word	0x00009d20


	//   ....[4]....
        /*02bc*/ 	.word	0x00009dc0


	//   ....[5]....
        /*02c0*/ 	.word	0x0000a250


	//   ....[6]....
        /*02c4*/ 	.word	0x0000a280


	//   ....[7]....
        /*02c8*/ 	.word	0x0000a490


	//   ....[8]....
        /*02cc*/ 	.word	0x0000a580


	//   ....[9]....
        /*02d0*/ 	.word	0x0000c900


	//   ....[10]....
        /*02d4*/ 	.word	0x0000c9a0


	//----- nvinfo : EIATTR_COOP_GROUP_MASK_REGIDS
	.align		4
.L_151:
        /*02d8*/ 	.byte	0x04, 0x29
        /*02da*/ 	.short	(.L_153 - .L_152)


	//   ....[0]....
.L_152:
        /*02dc*/ 	.word	0xffffffff


	//   ....[1]....
        /*02e0*/ 	.word	0xffffffff


	//   ....[2]....
        /*02e4*/ 	.word	0xffffffff


	//   ....[3]....
        /*02e8*/ 	.word	0xffffffff


	//   ....[4]....
        /*02ec*/ 	.word	0xffffffff


	//   ....[5]....
        /*02f0*/ 	.word	0xffffffff


	//   ....[6]....
        /*02f4*/ 	.word	0xffffffff


	//   ....[7]....
        /*02f8*/ 	.word	0xffffffff


	//   ....[8]....
        /*02fc*/ 	.word	0xffffffff


	//   ....[9]....
        /*0300*/ 	.word	0xffffffff


	//   ....[10]....
        /*0304*/ 	.word	0xffffffff


	//   ....[11]....
        /*0308*/ 	.word	0xffffffff


	//   ....[12]....
        /*030c*/ 	.word	0xffffffff


	//   ....[13]....
        /*0310*/ 	.word	0xffffffff


	//   ....[14]....
        /*0314*/ 	.word	0xffffffff


	//   ....[15]....
        /*0318*/ 	.word	0xffffffff


	//   ....[16]....
        /*031c*/ 	.word	0xffffffff


	//   ....[17]....
        /*0320*/ 	.word	0xffffffff


	//   ....[18]....
        /*0324*/ 	.word	0xffffffff


	//   ....[19]....
        /*0328*/ 	.word	0xffffffff


	//   ....[20]....
        /*032c*/ 	.word	0xffffffff


	//   ....[21]....
        /*0330*/ 	.word	0xffffffff


	//   ....[22]....
        /*0334*/ 	.word	0xffffffff


	//   ....[23]....
        /*0338*/ 	.word	0xffffffff


	//   ....[24]....
        /*033c*/ 	.word	0xffffffff


	//   ....[25]....
        /*0340*/ 	.word	0xffffffff


	//   ....[26]....
        /*0344*/ 	.word	0xffffffff


	//   ....[27]....
        /*0348*/ 	.word	0xffffffff


	//   ....[28]....
        /*034c*/ 	.word	0xffffffff


	//   ....[29]....
        /*0350*/ 	.word	0xffffffff


	//   ....[30]....
        /*0354*/ 	.word	0xffffffff


	//   ....[31]....
        /*0358*/ 	.word	0xffffffff


	//   ....[32]....
        /*035c*/ 	.word	0xffffffff


	//   ....[33]....
        /*0360*/ 	.word	0xffffffff


	//   ....[34]....
        /*0364*/ 	.word	0xffffffff


	//   ....[35]....
        /*0368*/ 	.word	0xffffffff


	//   ....[36]....
        /*036c*/ 	.word	0xffffffff


	//   ....[37]....
        /*0370*/ 	.word	0xffffffff


	//   ....[38]....
        /*0374*/ 	.word	0xffffffff


	//   ....[39]....
        /*0378*/ 	.word	0xffffffff


	//   ....[40]....
        /*037c*/ 	.word	0xffffffff


	//   ....[41]....
        /*0380*/ 	.word	0xffffffff


	//   ....[42]....
        /*0384*/ 	.word	0xffffffff


	//   ....[43]....
        /*0388*/ 	.word	0xffffffff


	//   ....[44]....
        /*038c*/ 	.word	0xffffffff


	//   ....[45]....
        /*0390*/ 	.word	0xffffffff


	//   ....[46]....
        /*0394*/ 	.word	0xffffffff


	//   ....[47]....
        /*0398*/ 	.word	0xffffffff


	//   ....[48]....
        /*039c*/ 	.word	0xffffffff


	//   ....[49]....
        /*03a0*/ 	.word	0xffffffff


	//   ....[50]....
        /*03a4*/ 	.word	0xffffffff


	//   ....[51]....
        /*03a8*/ 	.word	0xffffffff


	//   ....[52]....
        /*03ac*/ 	.word	0xffffffff


	//   ....[53]....
        /*03b0*/ 	.word	0xffffffff


	//   ....[54]....
        /*03b4*/ 	.word	0x0500000f


	//   ....[55]....
        /*03b8*/ 	.word	0x0500000f


	//   ....[56]....
        /*03bc*/ 	.word	0x0500000f


	//   ....[57]....
        /*03c0*/ 	.word	0x0500000f


	//   ....[58]....
        /*03c4*/ 	.word	0x0500000f


	//   ....[59]....
        /*03c8*/ 	.word	0x0500000f


	//   ....[60]....
        /*03cc*/ 	.word	0x0500000f


	//   ....[61]....
        /*03d0*/ 	.word	0x0500000f


	//   ....[62]....
        /*03d4*/ 	.word	0x0500000f


	//   ....[63]....
        /*03d8*/ 	.word	0x0500000f


	//   ....[64]....
        /*03dc*/ 	.word	0x0500000f


	//   ....[65]....
        /*03e0*/ 	.word	0x0500000f


	//   ....[66]....
        /*03e4*/ 	.word	0x0500000f


	//   ....[67]....
        /*03e8*/ 	.word	0x0500000f


	//   ....[68]....
        /*03ec*/ 	.word	0x0500000f


	//   ....[69]....
        /*03f0*/ 	.word	0x0500000f


	//   ....[70]....
        /*03f4*/ 	.word	0x0500000f


	//   ....[71]....
        /*03f8*/ 	.word	0x0500000f


	//   ....[72]....
        /*03fc*/ 	.word	0x0500000f


	//----- nvinfo : EIATTR_COOP_GROUP_INSTR_OFFSETS
	.align		4
.L_153:
        /*0400*/ 	.byte	0x04, 0x28
        /*0402*/ 	.short	(.L_155 - .L_154)


	//   ....[0]....
.L_154:
        /*0404*/ 	.word	0x00000060


	//   ....[1]....
        /*0408*/ 	.word	0x00000170


	//   ....[2]....
        /*040c*/ 	.word	0x000001c0


	//   ....[3]....
        /*0410*/ 	.word	0x000003f0


	//   ....[4]....
        /*0414*/ 	.word	0x00000550


	//   ....[5]....
        /*0418*/ 	.word	0x00000670


	//   ....[6]....
        /*041c*/ 	.word	0x000007d0


	//   ....[7]....
        /*0420*/ 	.word	0x000013b0


	//   ....[8]....
        /*0424*/ 	.word	0x000027c0


	//   ....[9]....
        /*0428*/ 	.word	0x000028c0


	//   ....[10]....
        /*042c*/ 	.word	0x00002be0


	//   ....[11]....
        /*0430*/ 	.word	0x00002d90


	//   ....[12]....
        /*0434*/ 	.word	0x00004ab0


	//   ....[13]....
        /*0438*/ 	.word	0x00004ae0


	//   ....[14]....
        /*043c*/ 	.word	0x00004fb0


	//   ....[15]....
        /*0440*/ 	.word	0x00005080


	//   ....[16]....
        /*0444*/ 	.word	0x00006390


	//   ....[17]....
        /*0448*/ 	.word	0x000063f0


	//   ....[18]....
        /*044c*/ 	.word	0x000064d0


	//   ....[19]....
        /*0450*/ 	.word	0x00006820


	//   ....[20]....
        /*0454*/ 	.word	0x00008e40


	//   ....[21]....
        /*0458*/ 	.word	0x00008fe0


	//   ....[22]....
        /*045c*/ 	.word	0x00009010


	//   ....[23]....
        /*0460*/ 	.word	0x00009050


	//   ....[24]....
        /*0464*/ 	.word	0x000090b0


	//   ....[25]....
        /*0468*/ 	.word	0x00009110


	//   ....[26]....
        /*046c*/ 	.word	0x00009150


	//   ....[27]....
        /*0470*/ 	.word	0x00009310


	//   ....[28]....
        /*0474*/ 	.word	0x00009370


	//   ....[29]....
        /*0478*/ 	.word	0x000093b0


	//   ....[30]....
        /*047c*/ 	.word	0x000093f0


	//   ....[31]....
        /*0480*/ 	.word	0x00009420


	//   ....[32]....
        /*0484*/ 	.word	0x00009450


	//   ....[33]....
        /*0488*/ 	.word	0x000094e0


	//   ....[34]....
        /*048c*/ 	.word	0x00009510


	//   ....[35]....
        /*0490*/ 	.word	0x000095a0


	//   ....[36]....
        /*0494*/ 	.word	0x0000cdc0


	//   ....[37]....
        /*0498*/ 	.word	0x0000cdd0


	//   ....[38]....
        /*049c*/ 	.word	0x0000cef0


	//   ....[39]....
        /*04a0*/ 	.word	0x0000cf50


	//   ....[40]....
        /*04a4*/ 	.word	0x0000cf90


	//   ....[41]....
        /*04a8*/ 	.word	0x0000cfd0


	//   ....[42]....
        /*04ac*/ 	.word	0x0000d000


	//   ....[43]....
        /*04b0*/ 	.word	0x0000d030


	//   ....[44]....
        /*04b4*/ 	.word	0x0000d1d0


	//   ....[45]....
        /*04b8*/ 	.word	0x0000d230


	//   ....[46]....
        /*04bc*/ 	.word	0x0000d270


	//   ....[47]....
        /*04c0*/ 	.word	0x0000d2b0


	//   ....[48]....
        /*04c4*/ 	.word	0x0000d2e0


	//   ....[49]....
        /*04c8*/ 	.word	0x0000d310


	//   ....[50]....
        /*04cc*/ 	.word	0x0000d3d0


	//   ....[51]....
        /*04d0*/ 	.word	0x0000d3f0


	//   ....[52]....
        /*04d4*/ 	.word	0x0000d460


	//   ....[53]....
        /*04d8*/ 	.word	0x0000d8b0


	//   ....[54]....
        /*04dc*/ 	.word	0x0000ddb0


	//   ....[55]....
        /*04e0*/ 	.word	0x0000e1d0


	//   ....[56]....
        /*04e4*/ 	.word	0x0000e260


	//   ....[57]....
        /*04e8*/ 	.word	0x0000e300


	//   ....[58]....
        /*04ec*/ 	.word	0x0000e3b0


	//   ....[59]....
        /*04f0*/ 	.word	0x0000e430


	//   ....[60]....
        /*04f4*/ 	.word	0x0000e4b0


	//   ....[61]....
        /*04f8*/ 	.word	0x0000e530


	//   ....[62]....
        /*04fc*/ 	.word	0x0000e5b0


	//   ....[63]....
        /*0500*/ 	.word	0x0000e640


	//   ....[64]....
        /*0504*/ 	.word	0x0000e6f0


	//   ....[65]....
        /*0508*/ 	.word	0x0000e770


	//   ....[66]....
        /*050c*/ 	.word	0x0000e7f0


	//   ....[67]....
        /*0510*/ 	.word	0x0000e870


	//   ....[68]....
        /*0514*/ 	.word	0x0000e8f0


	//   ....[69]....
        /*0518*/ 	.word	0x0000e960


	//   ....[70]....
        /*051c*/ 	.word	0x0000ea00


	//   ....[71]....
        /*0520*/ 	.word	0x0000ea90


	//   ....[72]....
        /*0524*/ 	.word	0x0000ebb0


	//----- nvinfo : EIATTR_REG_RECONFIG
	.align		4
.L_155:
        /*0528*/ 	.byte	0x01, 0x54
	.zero		2


	//----- nvinfo : EIATTR_SYSCALL_OFFSETS
	.align		4
        /*052c*/ 	.byte	0x04, 0x46
        /*052e*/ 	.short	(.L_157 - .L_156)


	//   ....[0]....
.L_156:
        /*0530*/ 	.word	0x000015a0


	//   ....[1]....
        /*0534*/ 	.word	0x00009f50


	//   ....[2]....
        /*0538*/ 	.word	0x0000a090


	//   ....[3]....
        /*053c*/ 	.word	0x0000a190


	//----- nvinfo : EIATTR_MBARRIER_INSTR_OFFSETS
	.align		4
.L_157:
        /*0540*/ 	.byte	0x04, 0x39
        /*0542*/ 	.short	(.L_159 - .L_158)


	//   ....[0]....
.L_158:
        /*0544*/ 	.word	0x000002a0
        /*0548*/ 	.word	0x000000ff
        /*054c*/ 	.word	0x00034800
        /*0550*/ 	.short	0x0100
        /*0552*/ 	.byte	0x08
	.zero		1


	//   ....[1]....
        /*0554*/ 	.word	0x000002b0
        /*0558*/ 	.word	0x000000ff
        /*055c*/ 	.word	0x00034820
        /*0560*/ 	.short	0x0100
        /*0562*/ 	.byte	0x08
	.zero		1


	//   ....[2]....
        /*0564*/ 	.word	0x000003a0
        /*0568*/ 	.word	0x000000ff
        /*056c*/ 	.word	0x00034830
        /*0570*/ 	.short	0x0100
        /*0572*/ 	.byte	0x08
	.zero		1


	//   ....[3]....
        /*0574*/ 	.word	0x000003b0
        /*0578*/ 	.word	0x000000ff
        /*057c*/ 	.word	0x00034840
        /*0580*/ 	.short	0x0100
        /*0582*/ 	.byte	0x08
	.zero		1


	//   ....[4]....
        /*0584*/ 	.word	0x000003c0
        /*0588*/ 	.word	0x000000ff
        /*058c*/ 	.word	0x00034838
        /*0590*/ 	.short	0x0100
        /*0592*/ 	.byte	0x08
	.zero		1


	//   ....[5]....
        /*0594*/ 	.word	0x000003d0
        /*0598*/ 	.word	0x000000ff
        /*059c*/ 	.word	0x00034848
        /*05a0*/ 	.short	0x0100
        /*05a2*/ 	.byte	0x08
	.zero		1


	//   ....[6]....
        /*05a4*/ 	.word	0x00000500
        /*05a8*/ 	.word	0x000000ff
        /*05ac*/ 	.word	0x00034850
        /*05b0*/ 	.short	0x0100
        /*05b2*/ 	.byte	0x08
	.zero		1


	//   ....[7]....
        /*05b4*/ 	.word	0x00000510
        /*05b8*/ 	.word	0x000000ff
        /*05bc*/ 	.word	0x00034860
        /*05c0*/ 	.short	0x0100
        /*05c2*/ 	.byte	0x08
	.zero		1


	//   ....[8]....
        /*05c4*/ 	.word	0x00000520
        /*05c8*/ 	.word	0x000000ff
        /*05cc*/ 	.word	0x00034858
        /*05d0*/ 	.short	0x0100
        /*05d2*/ 	.byte	0x08
	.zero		1


	//   ....[9]....
        /*05d4*/ 	.word	0x00000530
        /*05d8*/ 	.word	0x000000ff
        /*05dc*/ 	.word	0x00034868
        /*05e0*/ 	.short	0x0100
        /*05e2*/ 	.byte	0x08
	.zero		1


	//   ....[10]....
        /*05e4*/ 	.word	0x00000620
        /*05e8*/ 	.word	0x000000ff
        /*05ec*/ 	.word	0x00034870
        /*05f0*/ 	.short	0x0100
        /*05f2*/ 	.byte	0x06
	.zero		1


	//   ....[11]....
        /*05f4*/ 	.word	0x00000630
        /*05f8*/ 	.word	0x000000ff
        /*05fc*/ 	.word	0x00034880
        /*0600*/ 	.short	0x0100
        /*0602*/ 	.byte	0x06
	.zero		1


	//   ....[12]....
        /*0604*/ 	.word	0x00000640
        /*0608*/ 	.word	0x000000ff
        /*060c*/ 	.word	0x00034878
        /*0610*/ 	.short	0x0100
        /*0612*/ 	.byte	0x06
	.zero		1


	//   ....[13]....
        /*0614*/ 	.word	0x00000650
        /*0618*/ 	.word	0x000000ff
        /*061c*/ 	.word	0x00034888
        /*0620*/ 	.short	0x0100
        /*0622*/ 	.byte	0x06
	.zero		1


	//   ....[14]....
        /*0624*/ 	.word	0x00000780
        /*0628*/ 	.word	0x000000ff
        /*062c*/ 	.word	0x00034890
        /*0630*/ 	.short	0x0100
        /*0632*/ 	.byte	0x08
	.zero		1


	//   ....[15]....
        /*0634*/ 	.word	0x00000790
        /*0638*/ 	.word	0x000000ff
        /*063c*/ 	.word	0x000348a0
        /*0640*/ 	.short	0x0100
        /*0642*/ 	.byte	0x08
	.zero		1


	//   ....[16]....
        /*0644*/ 	.word	0x000007a0
        /*0648*/ 	.word	0x000000ff
        /*064c*/ 	.word	0x00034898
        /*0650*/ 	.short	0x0100
        /*0652*/ 	.byte	0x08
	.zero		1


	//   ....[17]....
        /*0654*/ 	.word	0x000007b0
        /*0658*/ 	.word	0x000000ff
        /*065c*/ 	.word	0x000348a8
        /*0660*/ 	.short	0x0100
        /*0662*/ 	.byte	0x08
	.zero		1


	//   ....[18]....
        /*0664*/ 	.word	0x000008e0
        /*0668*/ 	.word	0x000000ff
        /*066c*/ 	.word	0x000348b0
        /*0670*/ 	.short	0x0100
        /*0672*/ 	.byte	0x08
	.zero		1


	//   ....[19]....
        /*0674*/ 	.word	0x000008f0
        /*0678*/ 	.word	0x000000ff
        /*067c*/ 	.word	0x000348c0
        /*0680*/ 	.short	0x0100
        /*0682*/ 	.byte	0x08
	.zero		1


	//   ....[20]....
        /*0684*/ 	.word	0x00000900
        /*0688*/ 	.word	0x000000ff
        /*068c*/ 	.word	0x000348b8
        /*0690*/ 	.short	0x0100
        /*0692*/ 	.byte	0x08
	.zero		1


	//   ....[21]....
        /*0694*/ 	.word	0x00000910
        /*0698*/ 	.word	0x000000ff
        /*069c*/ 	.word	0x000348c8
        /*06a0*/ 	.short	0x0100
        /*06a2*/ 	.byte	0x08
	.zero		1


	//   ....[22]....
        /*06a4*/ 	.word	0x00001670
        /*06a8*/ 	.word	0x00000000
        /*06ac*/ 	.word	0x00034800
        /*06b0*/ 	.short	0x010a
        /*06b2*/ 	.byte	0x3f
	.zero		1


	//   ....[23]....
        /*06b4*/ 	.word	0x000016e0
        /*06b8*/ 	.word	0x00000005
        /*06bc*/ 	.word	0x00034830
        /*06c0*/ 	.short	0x010a
        /*06c2*/ 	.byte	0x3f
	.zero		1


	//   ....[24]....
        /*06c4*/ 	.word	0x00001750
        /*06c8*/ 	.word	0x00000005
        /*06cc*/ 	.word	0x00034830
        /*06d0*/ 	.short	0x010a
        /*06d2*/ 	.byte	0x3f
	.zero		1


	//   ....[25]....
        /*06d4*/ 	.word	0x00002980
        /*06d8*/ 	.word	0x00000005
        /*06dc*/ 	.word	0x00000000
        /*06e0*/ 	.short	0x0101
        /*06e2*/ 	.byte	0x3f
	.zero		1


	//   ....[26]....
        /*06e4*/ 	.word	0x00003e90
        /*06e8*/ 	.word	0x000000ff
        /*06ec*/ 	.word	0x00034830
        /*06f0*/ 	.short	0x010a
        /*06f2*/ 	.byte	0x06
	.zero		1


	//   ....[27]....
        /*06f4*/ 	.word	0x00003ed0
        /*06f8*/ 	.word	0x000000ff
        /*06fc*/ 	.word	0x00034830
        /*0700*/ 	.short	0x010a
        /*0702*/ 	.byte	0x06
	.zero		1


	//   ....[28]....
        /*0704*/ 	.word	0x00004760
        /*0708*/ 	.word	0x00000008
        /*070c*/ 	.word	0x00034850
        /*0710*/ 	.short	0x010a
        /*0712*/ 	.byte	0x3f
	.zero		1


	//   ....[29]....
        /*0714*/ 	.word	0x000047a0
        /*0718*/ 	.word	0x00000008
        /*071c*/ 	.word	0x00034850
        /*0720*/ 	.short	0x010a
        /*0722*/ 	.byte	0x3f
	.zero		1


	//   ....[30]....
        /*0724*/ 	.word	0x00005830
        /*0728*/ 	.word	0x0000001b
        /*072c*/ 	.word	0x00000000
        /*0730*/ 	.short	0x0101
        /*0732*/ 	.byte	0x3f
	.zero		1


	//   ....[31]....
        /*0734*/ 	.word	0x00005900
        /*0738*/ 	.word	0x0000001b
        /*073c*/ 	.word	0x00000000
        /*0740*/ 	.short	0x0101
        /*0742*/ 	.byte	0x3f
	.zero		1


	//   ....[32]....
        /*0744*/ 	.word	0x000062f0
        /*0748*/ 	.word	0x0000000e
        /*074c*/ 	.word	0x00034850
        /*0750*/ 	.short	0x010a
        /*0752*/ 	.byte	0x3f
	.zero		1


	//   ....[33]....
        /*0754*/ 	.word	0x00006330
        /*0758*/ 	.word	0x0000000e
        /*075c*/ 	.word	0x00034850
        /*0760*/ 	.short	0x010a
        /*0762*/ 	.byte	0x3f
	.zero		1


	//   ....[34]....
        /*0764*/ 	.word	0x00006940
        /*0768*/ 	.word	0x00000007
        /*076c*/ 	.word	0x00000000
        /*0770*/ 	.short	0x0101
        /*0772*/ 	.byte	0x3f
	.zero		1


	//   ....[35]....
        /*0774*/ 	.word	0x00007cb0
        /*0778*/ 	.word	0x00000003
        /*077c*/ 	.word	0x00000000
        /*0780*/ 	.short	0x0101
        /*0782*/ 	.byte	0x3f
	.zero		1


	//   ....[36]....
        /*0784*/ 	.word	0x0000a8f0
        /*0788*/ 	.word	0x00000008
        /*078c*/ 	.word	0x00034840
        /*0790*/ 	.short	0x010a
        /*0792*/ 	.byte	0x3f
	.zero		1


	//   ....[37]....
        /*0794*/ 	.word	0x0000aeb0
        /*0798*/ 	.word	0x00000009
        /*079c*/ 	.word	0x00034820
        /*07a0*/ 	.short	0x010a
        /*07a2*/ 	.byte	0x3f
	.zero		1


	//   ....[38]....
        /*07a4*/ 	.word	0x0000b200
        /*07a8*/ 	.word	0x00000002
        /*07ac*/ 	.word	0x00034840
        /*07b0*/ 	.short	0x010a
        /*07b2*/ 	.byte	0x3f
	.zero		1


	//   ....[39]....
        /*07b4*/ 	.word	0x0000b500
        /*07b8*/ 	.word	0x00000003
        /*07bc*/ 	.word	0x00000060
        /*07c0*/ 	.short	0x010a
        /*07c2*/ 	.byte	0x3f
	.zero		1


	//   ....[40]....
        /*07c4*/ 	.word	0x0000bae0
        /*07c8*/ 	.word	0x00000002
        /*07cc*/ 	.word	0x00034840
        /*07d0*/ 	.short	0x010a
        /*07d2*/ 	.byte	0x3f
	.zero		1


	//   ....[41]....
        /*07d4*/ 	.word	0x0000bde0
        /*07d8*/ 	.word	0x00000002
        /*07dc*/ 	.word	0x00000060
        /*07e0*/ 	.short	0x010a
        /*07e2*/ 	.byte	0x3f
	.zero		1


	//   ....[42]....
        /*07e4*/ 	.word	0x0000c2c0
        /*07e8*/ 	.word	0x00000002
        /*07ec*/ 	.word	0x00034840
        /*07f0*/ 	.short	0x010a
        /*07f2*/ 	.byte	0x3f
	.zero		1


	//   ....[43]....
        /*07f4*/ 	.word	0x0000c5d0
        /*07f8*/ 	.word	0x00000002
        /*07fc*/ 	.word	0x00000060
        /*0800*/ 	.short	0x010a
        /*0802*/ 	.byte	0x3f
	.zero		1


	//   ....[44]....
        /*0804*/ 	.word	0x0000ca60
        /*0808*/ 	.word	0x00000003
        /*080c*/ 	.word	0x00034860
        /*0810*/ 	.short	0x010a
        /*0812*/ 	.byte	0x3f
	.zero		1


	//   ....[45]....
        /*0814*/ 	.word	0x0000d830
        /*0818*/ 	.word	0x00000000
        /*081c*/ 	.word	0x00034820
        /*0820*/ 	.short	0x010a
        /*0822*/ 	.byte	0x3f
	.zero		1


	//   ....[46]....
        /*0824*/ 	.word	0x0000da10
        /*0828*/ 	.word	0x00000006
        /*082c*/ 	.word	0x00000000
        /*0830*/ 	.short	0x010a
        /*0832*/ 	.byte	0x3f
	.zero		1


	//   ....[47]....
        /*0834*/ 	.word	0x0000da80
        /*0838*/ 	.word	0x00000007
        /*083c*/ 	.word	0x00000000
        /*0840*/ 	.short	0x010a
        /*0842*/ 	.byte	0x3f
	.zero		1


	//   ....[48]....
        /*0844*/ 	.word	0x0000daf0
        /*0848*/ 	.word	0x00000004
        /*084c*/ 	.word	0x00000000
        /*0850*/ 	.short	0x010a
        /*0852*/ 	.byte	0x3f
	.zero		1


	//   ....[49]....
        /*0854*/ 	.word	0x0000db20
        /*0858*/ 	.word	0x00000003
        /*085c*/ 	.word	0x00000000
        /*0860*/ 	.short	0x010a
        /*0862*/ 	.byte	0x3f
	.zero		1


	//   ....[50]....
        /*0864*/ 	.word	0x0000db80
        /*0868*/ 	.word	0x00000000
        /*086c*/ 	.word	0x00034800
        /*0870*/ 	.short	0x010a
        /*0872*/ 	.byte	0x3f
	.zero		1


	//   ....[51]....
        /*0874*/ 	.word	0x0000dbd0
        /*0878*/ 	.word	0x00000005
        /*087c*/ 	.word	0x00034830
        /*0880*/ 	.short	0x010a
        /*0882*/ 	.byte	0x3f
	.zero		1


	//   ....[52]....
        /*0884*/ 	.word	0x0000dc30
        /*0888*/ 	.word	0x00000004
        /*088c*/ 	.word	0x00034830
        /*0890*/ 	.short	0x010a
        /*0892*/ 	.byte	0x3f
	.zero		1


	//   ....[53]....
        /*0894*/ 	.word	0x0000dc80
        /*0898*/ 	.word	0x00000008
        /*089c*/ 	.word	0x00034850
        /*08a0*/ 	.short	0x010a
        /*08a2*/ 	.byte	0x3f
	.zero		1


	//   ....[54]....
        /*08a4*/ 	.word	0x0000dcd0
        /*08a8*/ 	.word	0x0000000e
        /*08ac*/ 	.word	0x00034850
        /*08b0*/ 	.short	0x010a
        /*08b2*/ 	.byte	0x3f
	.zero		1


	//   ....[55]....
        /*08b4*/ 	.word	0x0000de70
        /*08b8*/ 	.word	0x00000008
        /*08bc*/ 	.word	0x00034840
        /*08c0*/ 	.short	0x010a
        /*08c2*/ 	.byte	0x3f
	.zero		1


	//   ....[56]....
        /*08c4*/ 	.word	0x0000def0
        /*08c8*/ 	.word	0x00000008
        /*08cc*/ 	.word	0x00034820
        /*08d0*/ 	.short	0x010a
        /*08d2*/ 	.byte	0x3f
	.zero		1


	//   ....[57]....
        /*08d4*/ 	.word	0x0000df40
        /*08d8*/ 	.word	0x00000002
        /*08dc*/ 	.word	0x00034840
        /*08e0*/ 	.short	0x010a
        /*08e2*/ 	.byte	0x3f
	.zero		1


	//   ....[58]....
        /*08e4*/ 	.word	0x0000df90
        /*08e8*/ 	.word	0x00000003
        /*08ec*/ 	.word	0x00000060
        /*08f0*/ 	.short	0x010a
        /*08f2*/ 	.byte	0x3f
	.zero		1


	//   ....[59]....
        /*08f4*/ 	.word	0x0000dfe0
        /*08f8*/ 	.word	0x00000002
        /*08fc*/ 	.word	0x00034840
        /*0900*/ 	.short	0x010a
        /*0902*/ 	.byte	0x3f
	.zero		1


	//   ....[60]....
        /*0904*/ 	.word	0x0000e030
        /*0908*/ 	.word	0x00000002
        /*090c*/ 	.word	0x00000060
        /*0910*/ 	.short	0x010a
        /*0912*/ 	.byte	0x3f
	.zero		1


	//   ....[61]....
        /*0914*/ 	.word	0x0000e080
        /*0918*/ 	.word	0x00000002
        /*091c*/ 	.word	0x00034840
        /*0920*/ 	.short	0x010a
        /*0922*/ 	.byte	0x3f
	.zero		1


	//   ....[62]....
        /*0924*/ 	.word	0x0000e0d0
        /*0928*/ 	.word	0x00000002
        /*092c*/ 	.word	0x00000060
        /*0930*/ 	.short	0x010a
        /*0932*/ 	.byte	0x3f
	.zero		1


	//   ....[63]....
        /*0934*/ 	.word	0x0000e120
        /*0938*/ 	.word	0x00000003
        /*093c*/ 	.word	0x00034860
        /*0940*/ 	.short	0x010a
        /*0942*/ 	.byte	0x3f
	.zero		1


	//   ....[64]....
        /*0944*/ 	.word	0x0000ead0
        /*0948*/ 	.word	0x00000000
        /*094c*/ 	.word	0x00034820
        /*0950*/ 	.short	0x010a
        /*0952*/ 	.byte	0x3f
	.zero		1


	//   ....[65]....
        /*0954*/ 	.word	0x0000ec70
        /*0958*/ 	.word	0x00000006
        /*095c*/ 	.word	0x00000000
        /*0960*/ 	.short	0x010a
        /*0962*/ 	.byte	0x3f
	.zero		1


	//   ....[66]....
        /*0964*/ 	.word	0x0000ecc0
        /*0968*/ 	.word	0x00000007
        /*096c*/ 	.word	0x00000000
        /*0970*/ 	.short	0x010a
        /*0972*/ 	.byte	0x3f
	.zero		1


	//   ....[67]....
        /*0974*/ 	.word	0x0000ed10
        /*0978*/ 	.word	0x00000004
        /*097c*/ 	.word	0x00000000
        /*0980*/ 	.short	0x010a
        /*0982*/ 	.byte	0x3f
	.zero		1


	//----- nvinfo : EIATTR_NUM_MBARRIERS
	.align		4
.L_159:
        /*0984*/ 	.byte	0x03, 0x38
        /*0986*/ 	.short	0x0016


	//----- nvinfo : EIATTR_EXIT_INSTR_OFFSETS
	.align		4
        /*0988*/ 	.byte	0x04, 0x1c
        /*098a*/ 	.short	(.L_161 - .L_160)


	//   ....[0]....
.L_160:
        /*098c*/ 	.word	0x00000a80


	//   ....[1]....
        /*0990*/ 	.word	0x00008e00


	//   ....[2]....
        /*0994*/ 	.word	0x00008e60


	//   ....[3]....
        /*0998*/ 	.word	0x0000db70


	//----- nvinfo : EIATTR_MAX_THREADS
	.align		4
.L_161:
        /*099c*/ 	.byte	0x04, 0x05
        /*099e*/ 	.short	(.L_163 - .L_162)
.L_162:
        /*09a0*/ 	.word	0x00000180
        /*09a4*/ 	.word	0x00000001
        /*09a8*/ 	.word	0x00000001


	//----- nvinfo : EIATTR_CRS_STACK_SIZE
	.align		4
.L_163:
        /*09ac*/ 	.byte	0x04, 0x1e
        /*09ae*/ 	.short	(.L_165 - .L_164)
.L_164:
        /*09b0*/ 	.word	0x00000000


	//----- nvinfo : EIATTR_CBANK_PARAM_SIZE
	.align		4
.L_165:
        /*09b4*/ 	.byte	0x03, 0x19
        /*09b6*/ 	.short	0x0a70


	//----- nvinfo : EIATTR_PARAM_CBANK
	.align		4
        /*09b8*/ 	.byte	0x04, 0x0a
        /*09ba*/ 	.short	(.L_167 - .L_166)
	.align		4
.L_166:
        /*09bc*/ 	.word	index@(.nv.constant0._ZN7cutlass13device_kernelIN5flash11enable_sm90INS1_16FlashAttnFwdSm90INS1_25CollectiveMainloopFwdSm90ILi2EN4cute5tupleIJNS5_1CILi1EEES8_S8_EEENS6_IJNS7_ILi128EEESA_NS7_ILi192EEEEEELi128ENS_10bfloat16_tEfNS_4arch4Sm90ELb0ELb0ELb0ELb1ELb0ELb0ELb0ELb1ELb1ELb0ELb0ELb0EEENS1_21CollectiveEpilogueFwdINS6_IJSA_SA_SA_EEES9_SD_SF_Li256ELb1ELb0ELb0ELb0EEENS1_36VarlenDynamicPersistentTileSchedulerILi128ELi128ELi256ELi32ELb0ELb0ELb1ELb0ELb1ELb1EEEEEEEEEvNT_6ParamsE)
        /*09c0*/ 	.short	0x0210
        /*09c2*/ 	.short	0x0a70


	//----- nvinfo : EIATTR_SW_WAR
	.align		4
.L_167:
        /*09c4*/ 	.byte	0x04, 0x36
        /*09c6*/ 	.short	(.L_169 - .L_168)
.L_168:
        /*09c8*/ 	.word	0x00000008
.L_169:


//--------------------- .nv.info._ZN7cutlass13device_kernelIN5flash11enable_sm90INS1_16FlashAttnFwdSm90INS1_25CollectiveMainloopFwdSm90ILi2EN4cute5tupleIJNS5_1CILi1EEES8_S8_EEENS6_IJNS7_ILi128EEESA_NS7_ILi192EEEEEELi128ENS_10bfloat16_tEfNS_4arch4Sm90ELb0ELb0ELb0ELb1ELb0ELb1ELb0ELb1ELb1ELb0ELb0ELb0EEENS1_21CollectiveEpilogueFwdINS6_IJSA_SA_SA_EEES9_SD_SF_Li256ELb1ELb0ELb0ELb0EEENS1_36VarlenDynamicPersistentTileSchedulerILi128ELi128ELi256ELi32ELb0ELb0ELb1ELb0ELb1ELb1EEEEEEEEEvNT_6ParamsE --------------------------
	.section	.nv.info._ZN7cutlass13device_kernelIN5flash11enable_sm90INS1_16FlashAttnFwdSm90INS1_25CollectiveMainloopFwdSm90ILi2EN4cute5tupleIJNS5_1CILi1EEES8_S8_EEENS6_IJNS7_ILi128EEESA_NS7_ILi192EEEEEELi128ENS_10bfloat16_tEfNS_4arch4Sm90ELb0ELb0ELb0ELb1ELb0ELb1ELb0ELb1ELb1ELb0ELb0ELb0EEENS1_21CollectiveEpilogueFwdINS6_IJSA_SA_SA_EEES9_SD_SF_Li256ELb1ELb0ELb0ELb0EEENS1_36VarlenDynamicPersistentTileSchedulerILi128ELi128ELi256ELi32ELb0ELb0ELb1ELb0ELb1ELb1EEEEEEEEEvNT_6ParamsE,"",@"SHT_CUDA_INFO"
	.sectionflags	@""
	.align	4


	//----- nvinfo : EIATTR_CUDA_API_VERSION
	.align		4
        /*0000*/ 	.byte	0x04, 0x37
        /*0002*/ 	.short	(.L_171 - .L_170)
.L_170:
        /*0004*/ 	.word	0x00000082


	//----- nvinfo : EIATTR_KPARAM_INFO
	.align		4
.L_171:
        /*0008*/ 	.byte	0x04, 0x17
        /*000a*/ 	.short	(.L_173 - .L_172)
.L_172:
        /*000c*/ 	.word	0x00000000
        /*0010*/ 	.short	0x0000
        /*0012*/ 	.short	0x0070
        /*0014*/ 	.byte	0x00, 0xf0, 0x01, 0x28


	//----- nvinfo : EIATTR_SPARSE_MMA_MASK
	.align		4
.L_173:
        /*0018*/ 	.byte	0x03, 0x50
        /*001a*/ 	.short	0x0000


	//----- nvinfo : EIATTR_MAXREG_COUNT
	.align		4
        /*001c*/ 	.byte	0x03, 0x1b
        /*001e*/ 	.short	0x00a8


	//----- nvinfo : EIATTR_NUM_BARRIERS
	.align		4
        /*0020*/ 	.byte	0x02, 0x4c
        /*0022*/ 	.byte	0x10
	.zero		1


	//----- nvinfo : EIATTR_EXTERNS
	.align		4
        /*0024*/ 	.byte	0x04, 0x0f
        /*0026*/ 	.short	(.L_175 - .L_174)


	//   ....[0]....
	.align		4
.L_174:
        /*0028*/ 	.word	index@(__assertfail)


	//----- nvinfo : EIATTR_ANNOTATIONS
	.align		4
.L_175:
        /*002c*/ 	.byte	0x04, 0x55
        /*002e*/ 	.short	(.L_177 - .L_176)


	//   ....[0]....
.L_176:
        /* <DEDUP_REMOVED lines=56> */


	//----- nvinfo : EIATTR_MERCURY_ISA_VERSION
	.align		4
.L_177:
        /*03a0*/ 	.byte	0x03, 0x5f
        /*03a2*/ 	.short	0x0101


	//----- nvinfo : EIATTR_UNUSED_LOAD_BYTE_OFFSET
	.align		4
        /*03a4*/ 	.byte	0x04, 0x44
        /*03a6*/ 	.short	(.L_179 - .L_178)


	//   ....[0]....
.L_178:
        /*03a8*/ 	.word	0x00000ab0
        /*03ac*/ 	.word	0x0000fff0


	//   ....[1]....
        /*03b0*/ 	.word	0x00016510
        /*03b4*/ 	.word	0x0000fff0


	//----- nvinfo : EIATTR_INT_WARP_WIDE_INSTR_OFFSETS
	.align		4
.L_179:
        /*03b8*/ 	.byte	0x04, 0x31
        /*03ba*/ 	.short	(.L_181 - .L_180)


	//   ....[0]....
.L_180:
        /*03bc*/ 	.word	0x000001b0


	//   ....[1]....
        /*03c0*/ 	.word	0x000001f0


	//   ....[2]....
        /*03c4*/ 	.word	0x000002b0


	//   ....[3]....
        /*03c8*/ 	.word	0x0001a100


	//   ....[4]....
        /*03cc*/ 	.word	0x0001a190


	//   ....[5]....
        /*03d0*/ 	.word	0x0001a610


	//   ....[6]....
        /*03d4*/ 	.word	0x0001a640


	//   ....[7]....
        /*03d8*/ 	.word	0x0001a850


	//   ....[8]....
        /*03dc*/ 	.word	0x0001a940


	//   ....[9]....
        /*03e0*/ 	.word	0x0001cc80


	//   ....[10]....
        /*03e4*/ 	.word	0x0001cd10


	//----- nvinfo : EIATTR_COOP_GROUP_MASK_REGIDS
	.align		4
.L_181:
        /*03e8*/ 	.byte	0x04, 0x29
        /*03ea*/ 	.short	(.L_183 - .L_182)


	//   ....[0]....
.L_182:
        /*03ec*/ 	.word	0xffffffff


	//   ....[1]....
        /*03f0*/ 	.word	0xffffffff


	//   ....[2]....
        /*03f4*/ 	.word	0xffffffff


	//   ....[3]....
        /*03f8*/ 	.word	0xffffffff


	//   ....[4]....
        /*03fc*/ 	.word	0xffffffff


	//   ....[5]....
        /*0400*/ 	.word	0xffffffff


	//   ....[6]....
        /*0404*/ 	.word	0xffffffff


	//   ....[7]....
        /*0408*/ 	.word	0xffffffff


	//   ....[8]....
        /*040c*/ 	.word	0xffffffff


	//   ....[9]....
        /*0410*/ 	.word	0xffffffff


	//   ....[10]....
        /*0414*/ 	.word	0xffffffff


	//   ....[11]....
        /*0418*/ 	.word	0xffffffff


	//   ....[12]....
        /*041c*/ 	.word	0xffffffff


	//   ....[13]....
        /*0420*/ 	.word	0xffffffff


	//   ....[14]....
        /*0424*/ 	.word	0xffffffff


	//   ....[15]....
        /*0428*/ 	.word	0xffffffff


	//   ....[16]....
        /*042c*/ 	.word	0xffffffff


	//   ....[17]....
        /*0430*/ 	.word	0xffffffff


	//   ....[18]....
        /*0434*/ 	.word	0xffffffff


	//   ....[19]....
        /*0438*/ 	.word	0xffffffff


	//   ....[20]....
        /*043c*/ 	.word	0xffffffff


	//   ....[21]....
        /*0440*/ 	.word	0xffffffff


	//   ....[22]....
        /*0444*/ 	.word	0xffffffff


	//   ....[23]....
        /*0448*/ 	.word	0xffffffff


	//   ....[24]....
        /*044c*/ 	.word	0xffffffff


	//   ....[25]....
        /*0450*/ 	.word	0xffffffff


	//   ....[26]....
        /*0454*/ 	.word	0xffffffff


	//   ....[27]....
        /*0458*/ 	.word	0xffffffff


	//   ....[28]....
        /*045c*/ 	.word	0xffffffff


	//   ....[29]....
        /*0460*/ 	.word	0xffffffff


	//   ....[30]....
        /*0464*/ 	.word	0xffffffff


	//   ....[31]....
        /*0468*/ 	.word	0xffffffff


	//   ....[32]....
        /*046c*/ 	.word	0xffffffff


	//   ....[33]....
        /*0470*/ 	.word	0xffffffff


	//   ....[34]....
        /*0474*/ 	.word	0xffffffff


	//   ....[35]....
        /*0478*/ 	.word	0xffffffff


	//   ....[36]....
        /*047c*/ 	.word	0xffffffff


	//   ....[37]....
        /*0480*/ 	.word	0xffffffff


	//   ....[38]....
        /*0484*/ 	.word	0xffffffff


	//   ....[39]....
        /*0488*/ 	.word	0xffffffff


	//   ....[40]....
        /*048c*/ 	.word	0xffffffff


	//   ....[41]....
        /*0490*/ 	.word	0xffffffff


	//   ....[42]....
        /*0494*/ 	.word	0xffffffff


	//   ....[43]....
        /*0498*/ 	.word	0xffffffff


	//   ....[44]....
        /*049c*/ 	.word	0xffffffff


	//   ....[45]....
        /*04a0*/ 	.word	0xffffffff


	//   ....[46]....
        /*04a4*/ 	.word	0xffffffff


	//   ....[47]....
        /*04a8*/ 	.word	0xffffffff


	//   ....[48]....
        /*04ac*/ 	.word	0xffffffff


	//   ....[49]....
        /*04b0*/ 	.word	0xffffffff


	//   ....[50]....
        /*04b4*/ 	.word	0xffffffff


	//   ....[51]....
        /*04b8*/ 	.word	0xffffffff


	//   ....[52]....
        /*04bc*/ 	.word	0xffffffff


	//   ....[53]....
        /*04c0*/ 	.word	0xffffffff


	//   ....[54]....
        /*04c4*/ 	.word	0x0500000f


	//   ....[55]....
        /*04c8*/ 	.word	0x0500000f


	//   ....[56]....
        /*04cc*/ 	.word	0x0500000f


	//   ....[57]....
        /*04d0*/ 	.word	0x0500000f


	//   ....[58]....
        /*04d4*/ 	.word	0x0500000f


	//   ....[59]....
        /*04d8*/ 	.word	0x0500000f


	//   ....[60]....
        /*04dc*/ 	.word	0x0500000f


	//   ....[61]....
        /*04e0*/ 	.word	0x0500000f


	//   ....[62]....
        /*04e4*/ 	.word	0x0500000f


	//   ....[63]....
        /*04e8*/ 	.word	0x0500000f


	//   ....[64]....
        /*04ec*/ 	.word	0x0500000f


	//   ....[65]....
        /*04f0*/ 	.word	0x0500000f


	//   ....[66]....
        /*04f4*/ 	.word	0x0500000f


	//   ....[67]....
        /*04f8*/ 	.word	0x0500000f


	//   ....[68]....
        /*04fc*/ 	.word	0x0500000f


	//   ....[69]....
        /*0500*/ 	.word	0x0500000f


	//   ....[70]....
        /*0504*/ 	.word	0x0500000f


	//   ....[71]....
        /*0508*/ 	.word	0x0500000f


	//   ....[72]....
        /*050c*/ 	.word	0x0500000f


	//   ....[73]....
        /*0510*/ 	.word	0x0500000f


	//   ....[74]....
        /*0514*/ 	.word	0x0500000f


	//   ....[75]....
        /*0518*/ 	.word	0x0500000f


	//   ....[76]....
        /*051c*/ 	.word	0x0500000f


	//   ....[77]....
        /*0520*/ 	.word	0x0500000f


	//   ....[78]....
        /*0524*/ 	.word	0x0500000f


	//   ....[79]....
        /*0528*/ 	.word	0x0500000f


	//   ....[80]....
        /*052c*/ 	.word	0x0500000f


	//   ....[81]....
        /*0530*/ 	.word	0x0500000f


	//----- nvinfo : EIATTR_COOP_GROUP_INSTR_OFFSETS
	.align		4
.L_183:
        /*0534*/ 	.byte	0x04, 0x28
        /*0536*/ 	.short	(.L_185 - .L_184)


	//   ....[0]....
.L_184:
        /*0538*/ 	.word	0x00000060


	//   ....[1]....
        /*053c*/ 	.word	0x000001c0


	//   ....[2]....
        /*0540*/ 	.word	0x000002c0


	//   ....[3]....
        /*0544*/ 	.word	0x00000430


	//   ....[4]....
        /*0548*/ 	.word	0x00000590


	//   ....[5]....
        /*054c*/ 	.word	0x000006b0


	//   ....[6]....
        /*0550*/ 	.word	0x00000810


	//   ....[7]....
        /*0554*/ 	.word	0x0000ab90


	//   ....[8]....
        /*0558*/ 	.word	0x00011b30


	//   ....[9]....
        /*055c*/ 	.word	0x00011c20


	//   ....[10]....
        /*0560*/ 	.word	0x000121f0


	//   ....[11]....
        /*0564*/ 	.word	0x00012290


	//   ....[12]....
        /*0568*/ 	.word	0x000141f0


	//   ....[13]....
        /*056c*/ 	.word	0x000142e0


	//   ....[14]....
        /*0570*/ 	.word	0x00014950


	//   ....[15]....
        /*0574*/ 	.word	0x00014970


	//   ....[16]....
        /*0578*/ 	.word	0x00015b60


	//   ....[17]....
        /*057c*/ 	.word	0x00015ba0


	//   ....[18]....
        /*0580*/ 	.word	0x00015c90


	//   ....[19]....
        /*0584*/ 	.word	0x00015cb0


	//   ....[20]....
        /*0588*/ 	.word	0x000182c0


	//   ....[21]....
        /*058c*/ 	.word	0x00018440


	//   ....[22]....
        /*0590*/ 	.word	0x00018470


	//   ....[23]....
        /*0594*/ 	.word	0x000184b0


	//   ....[24]....
        /*0598*/ 	.word	0x00018510


	//   ....[25]....
        /*059c*/ 	.word	0x00018570


	//   ....[26]....
        /*05a0*/ 	.word	0x000185b0


	//   ....[27]....
        /*05a4*/ 	.word	0x00018760


	//   ....[28]....
        /*05a8*/ 	.word	0x000187c0


	//   ....[29]....
        /*05ac*/ 	.word	0x00018800


	//   ....[30]....
        /*05b0*/ 	.word	0x00018840


	//   ....[31]....
        /*05b4*/ 	.word	0x00018870


	//   ....[32]....
        /*05b8*/ 	.word	0x000188a0


	//   ....[33]....
        /*05bc*/ 	.word	0x00018930


	//   ....[34]....
        /*05c0*/ 	.word	0x00018960


	//   ....[35]....
        /*05c4*/ 	.word	0x000189f0


	//   ....[36]....
        /*05c8*/ 	.word	0x0001d130


	//   ....[37]....
        /*05cc*/ 	.word	0x0001d140


	//   ....[38]....
        /*05d0*/ 	.word	0x0001d250


	//   ....[39]....
        /*05d4*/ 	.word	0x0001d2b0


	//   ....[40]....
        /*05d8*/ 	.word	0x0001d2f0


	//   ....[41]....
        /*05dc*/ 	.word	0x0001d330


	//   ....[42]....
        /*05e0*/ 	.word	0x0001d360


	//   ....[43]....
        /*05e4*/ 	.word	0x0001d390


	//   ....[44]....
        /*05e8*/ 	.word	0x0001d520


	//   ....[45]....
        /*05ec*/ 	.word	0x0001d580


	//   ....[46]....
        /*05f0*/ 	.word	0x0001d5c0


	//   ....[47]....
        /*05f4*/ 	.word	0x0001d600


	//   ....[48]....
        /*05f8*/ 	.word	0x0001d630


	//   ....[49]....
        /*05fc*/ 	.word	0x0001d660


	//   ....[50]....
        /*0600*/ 	.word	0x0001d720


	//   ....[51]....
        /*0604*/ 	.word	0x0001d740


	//   ....[52]....
        /*0608*/ 	.word	0x0001d7b0


	//   ....[53]....
        /*060c*/ 	.word	0x0001dc00


	//   ....[54]....
        /*0610*/ 	.word	0x0001e040


	//   ....[55]....
        /*0614*/ 	.word	0x0001e0e0


	//   ....[56]....
        /*0618*/ 	.word	0x0001e180


	//   ....[57]....
        /*061c*/ 	.word	0x0001e220


	//   ....[58]....
        /*0620*/ 	.word	0x0001e310


	//   ....[59]....
        /*0624*/ 	.word	0x0001e3b0


	//   ....[60]....
        /*0628*/ 	.word	0x0001e450


	//   ....[61]....
        /*062c*/ 	.word	0x0001e4f0


	//   ....[62]....
        /*0630*/ 	.word	0x0001e750


	//   ....[63]....
        /*0634*/ 	.word	0x0001ea30


	//   ....[64]....
        /*0638*/ 	.word	0x0001ee50


	//   ....[65]....
        /*063c*/ 	.word	0x0001eee0


	//   ....[66]....
        /*0640*/ 	.word	0x0001ef80


	//   ....[67]....
        /*0644*/ 	.word	0x0001f030


	//   ....[68]....
        /*0648*/ 	.word	0x0001f0b0


	//   ....[69]....
        /*064c*/ 	.word	0x0001f130


	//   ....[70]....
        /*0650*/ 	.word	0x0001f1b0


	//   ....[71]....
        /*0654*/ 	.word	0x0001f230


	//   ....[72]....
        /*0658*/ 	.word	0x0001f2c0


	//   ....[73]....
        /*065c*/ 	.word	0x0001f370


	//   ....[74]....
        /*0660*/ 	.word	0x0001f3f0


	//   ....[75]....
        /*0664*/ 	.word	0x0001f470


	//   ....[76]....
        /*0668*/ 	.word	0x0001f4f0


	//   ....[77]....
        /*066c*/ 	.word	0x0001f570


	//   ....[78]....
        /*0670*/ 	.word	0x0001f5e0


	//   ....[79]....
        /*0674*/ 	.word	0x0001f680


	//   ....[80]....
        /*0678*/ 	.word	0x0001f710


	//   ....[81]....
        /*067c*/ 	.word	0x0001f830


	//----- nvinfo : EIATTR_REG_RECONFIG
	.align		4
.L_185:
        /*0680*/ 	.byte	0x01, 0x54
	.zero		2


	//----- nvinfo : EIATTR_SYSCALL_OFFSETS
	.align		4
        /*0684*/ 	.byte	0x04, 0x46
        /*0686*/ 	.short	(.L_187 - .L_186)


	//   ....[0]....
.L_186:
        /*0688*/ 	.word	0x000018d0


	//   ....[1]....
        /*068c*/ 	.word	0x00001a20


	//   ....[2]....
        /*0690*/ 	.word	0x0000ad20


	//   ....[3]....
        /*0694*/ 	.word	0x0000b190


	//   ....[4]....
        /*0698*/ 	.word	0x0001a320


	//   ....[5]....
        /*069c*/ 	.word	0x0001a460


	//   ....[6]....
        /*06a0*/ 	.word	0x0001a560


	//----- nvinfo : EIATTR_MBARRIER_INSTR_OFFSETS
	.align		4
.L_187:
        /*06a4*/ 	.byte	0x04, 0x39
        /*06a6*/ 	.short	(.L_189 - .L_188)


	//   ....[0]....
.L_188:
        /*06a8*/ 	.word	0x000002e0
        /*06ac*/ 	.word	0x000000ff
        /*06b0*/ 	.word	0x00034800
        /*06b4*/ 	.short	0x0100
        /*06b6*/ 	.byte	0x08
	.zero		1


	//   ....[1]....
        /*06b8*/ 	.word	0x000002f0
        /*06bc*/ 	.word	0x000000ff
        /*06c0*/ 	.word	0x00034820
        /*06c4*/ 	.short	0x0100
        /*06c6*/ 	.byte	0x08
	.zero		1


	//   ....[2]....
        /*06c8*/ 	.word	0x000003e0
        /*06cc*/ 	.word	0x000000ff
        /*06d0*/ 	.word	0x00034830
        /*06d4*/ 	.short	0x0100
        /*06d6*/ 	.byte	0x08
	.zero		1


	//   ....[3]....
        /*06d8*/ 	.word	0x000003f0
        /*06dc*/ 	.word	0x000000ff
        /*06e0*/ 	.word	0x00034840
        /*06e4*/ 	.short	0x0100
        /*06e6*/ 	.byte	0x08
	.zero		1


	//   ....[4]....
        /*06e8*/ 	.word	0x00000400
        /*06ec*/ 	.word	0x000000ff
        /*06f0*/ 	.word	0x00034838
        /*06f4*/ 	.short	0x0100
        /*06f6*/ 	.byte	0x08
	.zero		1


	//   ....[5]....
        /*06f8*/ 	.word	0x00000410
        /*06fc*/ 	.word	0x000000ff
        /*0700*/ 	.word	0x00034848
        /*0704*/ 	.short	0x0100
        /*0706*/ 	.byte	0x08
	.zero		1


	//   ....[6]....
        /*0708*/ 	.word	0x00000540
        /*070c*/ 	.word	0x000000ff
        /*0710*/ 	.word	0x00034850
        /*0714*/ 	.short	0x0100
        /*0716*/ 	.byte	0x08
	.zero		1


	//   ....[7]....
        /*0718*/ 	.word	0x00000550
        /*071c*/ 	.word	0x000000ff
        /*0720*/ 	.word	0x00034860
        /*0724*/ 	.short	0x0100
        /*0726*/ 	.byte	0x08
	.zero		1


	//   ....[8]....
        /*0728*/ 	.word	0x00000560
        /*072c*/ 	.word	0x000000ff
        /*0730*/ 	.word	0x00034858
        /*0734*/ 	.short	0x0100
        /*0736*/ 	.byte	0x08
	.zero		1


	//   ....[9]....
        /*0738*/ 	.word	0x00000570
        /*073c*/ 	.word	0x000000ff
        /*0740*/ 	.word	0x00034868
        /*0744*/ 	.short	0x0100
        /*0746*/ 	.byte	0x08
	.zero		1


	//   ....[10]....
        /*0748*/ 	.word	0x00000660
        /*074c*/ 	.word	0x000000ff
        /*0750*/ 	.word	0x00034870
        /*0754*/ 	.short	0x0100
        /*0756*/ 	.byte	0x06
	.zero		1


	//   ....[11]....
        /*0758*/ 	.word	0x00000670
        /*075c*/ 	.word	0x000000ff
        /*0760*/ 	.word	0x00034880
        /*0764*/ 	.short	0x0100
        /*0766*/ 	.byte	0x06
	.zero		1


	//   ....[12]....
        /*0768*/ 	.word	0x00000680
        /*076c*/ 	.word	0x000000ff
        /*0770*/ 	.word	0x00034878
        /*0774*/ 	.short	0x0100
        /*0776*/ 	.byte	0x06
	.zero		1


	//   ....[13]....
        /*0778*/ 	.word	0x00000690
        /*077c*/ 	.word	0x000000ff
        /*0780*/ 	.word	0x00034888
        /*0784*/ 	.short	0x0100
        /*0786*/ 	.byte	0x06
	.zero		1


	//   ....[14]....
        /*0788*/ 	.word	0x000007c0
        /*078c*/ 	.word	0x000000ff
        /*0790*/ 	.word	0x00034890
        /*0794*/ 	.short	0x0100
        /*0796*/ 	.byte	0x08
	.zero		1


	//   ....[15]....
        /*0798*/ 	.word	0x000007d0
        /*079c*/ 	.word	0x000000ff
        /*07a0*/ 	.word	0x000348a0
        /*07a4*/ 	.short	0x0100
        /*07a6*/ 	.byte	0x08
	.zero		1


	//   ....[16]....
        /*07a8*/ 	.word	0x000007e0
        /*07ac*/ 	.word	0x000000ff
        /*07b0*/ 	.word	0x00034898
        /*07b4*/ 	.short	0x0100
        /*07b6*/ 	.byte	0x08
	.zero		1


	//   ....[17]....
        /*07b8*/ 	.word	0x000007f0
        /*07bc*/ 	.word	0x000000ff
        /*07c0*/ 	.word	0x000348a8
        /*07c4*/ 	.short	0x0100
        /*07c6*/ 	.byte	0x08
	.zero		1


	//   ....[18]....
        /*07c8*/ 	.word	0x00000920
        /*07cc*/ 	.word	0x000000ff
        /*07d0*/ 	.word	0x000348b0
        /*07d4*/ 	.short	0x0100
        /*07d6*/ 	.byte	0x08
	.zero		1


	//   ....[19]....
        /*07d8*/ 	.word	0x00000930
        /*07dc*/ 	.word	0x000000ff
        /*07e0*/ 	.word	0x000348c0
        /*07e4*/ 	.short	0x0100
        /*07e6*/ 	.byte	0x08
	.zero		1


	//   ....[20]....
        /*07e8*/ 	.word	0x00000940
        /*07ec*/ 	.word	0x000000ff
        /*07f0*/ 	.word	0x000348b8
        /*07f4*/ 	.short	0x0100
        /*07f6*/ 	.byte	0x08
	.zero		1


	//   ....[21]....
        /*07f8*/ 	.word	0x00000950
        /*07fc*/ 	.word	0x000000ff
        /*0800*/ 	.word	0x000348c8
        /*0804*/ 	.short	0x0100
        /*0806*/ 	.byte	0x08
	.zero		1


	//   ....[22]....
        /*0808*/ 	.word	0x00003690
        /*080c*/ 	.word	0x00000003
        /*0810*/ 	.word	0x00034890
        /*0814*/ 	.short	0x010a
        /*0816*/ 	.byte	0x3f
	.zero		1


	//   ....[23]....
        /*0818*/ 	.word	0x00006d70
        /*081c*/ 	.word	0x00000003
        /*0820*/ 	.word	0x00034890
        /*0824*/ 	.short	0x010a
        /*0826*/ 	.byte	0x3f
	.zero		1


	//   ....[24]....
        /*0828*/ 	.word	0x00009f80
        /*082c*/ 	.word	0x00000003
        /*0830*/ 	.word	0x00034890
        /*0834*/ 	.short	0x010a
        /*0836*/ 	.byte	0x3f
	.zero		1


	//   ....[25]....
        /*0838*/ 	.word	0x0000a350
        /*083c*/ 	.word	0x0000002c
        /*0840*/ 	.word	0x00000000
        /*0844*/ 	.short	0x0101
        /*0846*/ 	.byte	0x3f
	.zero		1


	//   ....[26]....
        /*0848*/ 	.word	0x0000a390
        /*084c*/ 	.word	0x00000003
        /*0850*/ 	.word	0x000348b0
        /*0854*/ 	.short	0x010a
        /*0856*/ 	.byte	0x3f
	.zero		1


	//   ....[27]....
        /*0858*/ 	.word	0x0000a840
        /*085c*/ 	.word	0x00000003
        /*0860*/ 	.word	0x00000000
        /*0864*/ 	.short	0x0101
        /*0866*/ 	.byte	0x3f
	.zero		1


	//   ....[28]....
        /*0868*/ 	.word	0x0000ada0
        /*086c*/ 	.word	0x00000002
        /*0870*/ 	.word	0x00034800
        /*0874*/ 	.short	0x010a
        /*0876*/ 	.byte	0x3f
	.zero		1


	//   ....[29]....
        /*0878*/ 	.word	0x0000adf0
        /*087c*/ 	.word	0x00000002
        /*0880*/ 	.word	0x00034800
        /*0884*/ 	.short	0x010a
        /*0886*/ 	.byte	0x3f
	.zero		1


	//   ....[30]....
        /*0888*/ 	.word	0x0000ba00
        /*088c*/ 	.word	0x00000002
        /*0890*/ 	.word	0x00034800
        /*0894*/ 	.short	0x010a
        /*0896*/ 	.byte	0x3f
	.zero		1


	//   ....[31]....
        /*0898*/ 	.word	0x0000e290
        /*089c*/ 	.word	0x00000002
        /*08a0*/ 	.word	0x00034800
        /*08a4*/ 	.short	0x010a
        /*08a6*/ 	.byte	0x3f
	.zero		1


	//   ....[32]....
        /*08a8*/ 	.word	0x00010750
        /*08ac*/ 	.word	0x00000004
        /*08b0*/ 	.word	0x00034830
        /*08b4*/ 	.short	0x010a
        /*08b6*/ 	.byte	0x3f
	.zero		1


	//   ....[33]....
        /*08b8*/ 	.word	0x000107d0
        /*08bc*/ 	.word	0x00000004
        /*08c0*/ 	.word	0x00034830
        /*08c4*/ 	.short	0x010a
        /*08c6*/ 	.byte	0x3f
	.zero		1


	//   ....[34]....
        /*08c8*/ 	.word	0x00011c90
        /*08cc*/ 	.word	0x00000004
        /*08d0*/ 	.word	0x00000000
        /*08d4*/ 	.short	0x0101
        /*08d6*/ 	.byte	0x3f
	.zero		1


	//   ....[35]....
        /*08d8*/ 	.word	0x000131e0
        /*08dc*/ 	.word	0x00000015
        /*08e0*/ 	.word	0x00034830
        /*08e4*/ 	.short	0x010a
        /*08e6*/ 	.byte	0x3f
	.zero		1


	//   ....[36]....
        /*08e8*/ 	.word	0x00013250
        /*08ec*/ 	.word	0x00000015
        /*08f0*/ 	.word	0x00034830
        /*08f4*/ 	.short	0x010a
        /*08f6*/ 	.byte	0x3f
	.zero		1


	//   ....[37]....
        /*08f8*/ 	.word	0x00013dd0
        /*08fc*/ 	.word	0x000000ca
        /*0900*/ 	.word	0x00034850
        /*0904*/ 	.short	0x010a
        /*0906*/ 	.byte	0x3f
	.zero		1


	//   ....[38]....
        /*0908*/ 	.word	0x00013e20
        /*090c*/ 	.word	0x000000ca
        /*0910*/ 	.word	0x00034850
        /*0914*/ 	.short	0x010a
        /*0916*/ 	.byte	0x3f
	.zero		1


	//   ....[39]....
        /*0918*/ 	.word	0x00015550
        /*091c*/ 	.word	0x00000015
        /*0920*/ 	.word	0x00000000
        /*0924*/ 	.short	0x0101
        /*0926*/ 	.byte	0x3f
	.zero		1


	//   ....[40]....
        /*0928*/ 	.word	0x000155b0
        /*092c*/ 	.word	0x000000ca
        /*0930*/ 	.word	0x00000000
        /*0934*/ 	.short	0x0101
        /*0936*/ 	.byte	0x3f
	.zero		1


	//   ....[41]....
        /*0938*/ 	.word	0x00015a50
        /*093c*/ 	.word	0x0000000d
        /*0940*/ 	.word	0x00034850
        /*0944*/ 	.short	0x010a
        /*0946*/ 	.byte	0x3f
	.zero		1


	//   ....[42]....
        /*0948*/ 	.word	0x00015af0
        /*094c*/ 	.word	0x0000000d
        /*0950*/ 	.word	0x00034850
        /*0954*/ 	.short	0x010a
        /*0956*/ 	.byte	0x3f
	.zero		1


	//   ....[43]....
        /*0958*/ 	.word	0x00016090
        /*095c*/ 	.word	0x0000000a
        /*0960*/ 	.word	0x00000000
        /*0964*/ 	.short	0x0101
        /*0966*/ 	.byte	0x3f
	.zero		1


	//   ....[44]....
        /*0968*/ 	.word	0x000172f0
        /*096c*/ 	.word	0x00000000
        /*0970*/ 	.word	0x00000000
        /*0974*/ 	.short	0x0101
        /*0976*/ 	.byte	0x3f
	.zero		1


	//   ....[45]....
        /*0978*/ 	.word	0x00019410
        /*097c*/ 	.word	0x00000005
        /*0980*/ 	.word	0x00034820
        /*0984*/ 	.short	0x010a
        /*0986*/ 	.byte	0x3f
	.zero		1


	//   ....[46]....
        /*0988*/ 	.word	0x000194a0
        /*098c*/ 	.word	0x00000006
        /*0990*/ 	.word	0x000348a0
        /*0994*/ 	.short	0x010a
        /*0996*/ 	.byte	0x3f
	.zero		1


	//   ....[47]....
        /*0998*/ 	.word	0x00019730
        /*099c*/ 	.word	0x00000006
        /*09a0*/ 	.word	0x000348c0
        /*09a4*/ 	.short	0x010a
        /*09a6*/ 	.byte	0x3f
	.zero		1


	//   ....[48]....
        /*09a8*/ 	.word	0x00019af0
        /*09ac*/ 	.word	0x00000007
        /*09b0*/ 	.word	0x000348a0
        /*09b4*/ 	.short	0x010a
        /*09b6*/ 	.byte	0x3f
	.zero		1


	//   ....[49]....
        /*09b8*/ 	.word	0x00019d60
        /*09bc*/ 	.word	0x00000007
        /*09c0*/ 	.word	0x000348c0
        /*09c4*/ 	.short	0x010a
        /*09c6*/ 	.byte	0x3f
	.zero		1


	//   ....[50]....
        /*09c8*/ 	.word	0x0001aca0
        /*09cc*/ 	.word	0x00000006
        /*09d0*/ 	.word	0x00034840
        /*09d4*/ 	.short	0x010a
        /*09d6*/ 	.byte	0x3f
	.zero		1


	//   ....[51]....
        /*09d8*/ 	.word	0x0001b260
        /*09dc*/ 	.word	0x00000007
        /*09e0*/ 	.word	0x00034820
        /*09e4*/ 	.short	0x010a
        /*09e6*/ 	.byte	0x3f
	.zero		1


	//   ....[52]....
        /*09e8*/ 	.word	0x0001b5b0
        /*09ec*/ 	.word	0x00000008
        /*09f0*/ 	.word	0x00034840
        /*09f4*/ 	.short	0x010a
        /*09f6*/ 	.byte	0x3f
	.zero		1


	//   ....[53]....
        /*09f8*/ 	.word	0x0001b8b0
        /*09fc*/ 	.word	0x00000009
        /*0a00*/ 	.word	0x00000060
        /*0a04*/ 	.short	0x010a
        /*0a06*/ 	.byte	0x3f
	.zero		1


	//   ....[54]....
        /*0a08*/ 	.word	0x0001be80
        /*0a0c*/ 	.word	0x00000002
        /*0a10*/ 	.word	0x00034840
        /*0a14*/ 	.short	0x010a
        /*0a16*/ 	.byte	0x3f
	.zero		1


	//   ....[55]....
        /*0a18*/ 	.word	0x0001c180
        /*0a1c*/ 	.word	0x00000003
        /*0a20*/ 	.word	0x00000060
        /*0a24*/ 	.short	0x010a
        /*0a26*/ 	.byte	0x3f
	.zero		1


	//   ....[56]....
        /*0a28*/ 	.word	0x0001c650
        /*0a2c*/ 	.word	0x00000002
        /*0a30*/ 	.word	0x00034840
        /*0a34*/ 	.short	0x010a
        /*0a36*/ 	.byte	0x3f
	.zero		1


	//   ....[57]....
        /*0a38*/ 	.word	0x0001c960
        /*0a3c*/ 	.word	0x00000002
        /*0a40*/ 	.word	0x00000060
        /*0a44*/ 	.short	0x010a
        /*0a46*/ 	.byte	0x3f
	.zero		1


	//   ....[58]....
        /*0a48*/ 	.word	0x0001cdd0
        /*0a4c*/ 	.word	0x00000003
        /*0a50*/ 	.word	0x00034860
        /*0a54*/ 	.short	0x010a
        /*0a56*/ 	.byte	0x3f
	.zero		1


	//   ....[59]....
        /*0a58*/ 	.word	0x0001db80
        /*0a5c*/ 	.word	0x00000000
        /*0a60*/ 	.word	0x00034820
        /*0a64*/ 	.short	0x010a
        /*0a66*/ 	.byte	0x3f
	.zero		1


	//   ....[60]....
        /*0a68*/ 	.word	0x0001dd30
        /*0a6c*/ 	.word	0x00000006
        /*0a70*/ 	.word	0x00000000
        /*0a74*/ 	.short	0x010a
        /*0a76*/ 	.byte	0x3f
	.zero		1


	//   ....[61]....
        /*0a78*/ 	.word	0x0001dda0
        /*0a7c*/ 	.word	0x00000007
        /*0a80*/ 	.word	0x00000000
        /*0a84*/ 	.short	0x010a
        /*0a86*/ 	.byte	0x3f
	.zero		1


	//   ....[62]....
        /*0a88*/ 	.word	0x0001de10
        /*0a8c*/ 	.word	0x00000004
        /*0a90*/ 	.word	0x00000000
        /*0a94*/ 	.short	0x010a
        /*0a96*/ 	.byte	0x3f
	.zero		1


	//   ....[63]....
        /*0a98*/ 	.word	0x0001de40
        /*0a9c*/ 	.word	0x00000003
        /*0aa0*/ 	.word	0x00000000
        /*0aa4*/ 	.short	0x010a
        /*0aa6*/ 	.byte	0x3f
	.zero		1


	//   ....[64]....
        /*0aa8*/ 	.word	0x0001dea0
        /*0aac*/ 	.word	0x00000003
        /*0ab0*/ 	.word	0x00034890
        /*0ab4*/ 	.short	0x010a
        /*0ab6*/ 	.byte	0x3f
	.zero		1


	//   ....[65]....
        /*0ab8*/ 	.word	0x0001def0
        /*0abc*/ 	.word	0x00000003
        /*0ac0*/ 	.word	0x00034890
        /*0ac4*/ 	.short	0x010a
        /*0ac6*/ 	.byte	0x3f
	.zero		1


	//   ....[66]....
        /*0ac8*/ 	.word	0x0001df40
        /*0acc*/ 	.word	0x00000003
        /*0ad0*/ 	.word	0x00034890
        /*0ad4*/ 	.short	0x010a
        /*0ad6*/ 	.byte	0x3f
	.zero		1


	//   ....[67]....
        /*0ad8*/ 	.word	0x0001df90
        /*0adc*/ 	.word	0x00000003
        /*0ae0*/ 	.word	0x000348b0
        /*0ae4*/ 	.short	0x010a
        /*0ae6*/ 	.byte	0x3f
	.zero		1


	//   ....[68]....
        /*0ae8*/ 	.word	0x0001e260
        /*0aec*/ 	.word	0x00000002
        /*0af0*/ 	.word	0x00034800
        /*0af4*/ 	.short	0x010a
        /*0af6*/ 	.byte	0x3f
	.zero		1


	//   ....[69]....
        /*0af8*/ 	.word	0x0001e530
        /*0afc*/ 	.word	0x00000002
        /*0b00*/ 	.word	0x00034800
        /*0b04*/ 	.short	0x010a
        /*0b06*/ 	.byte	0x3f
	.zero		1


	//   ....[70]....
        /*0b08*/ 	.word	0x0001e580
        /*0b0c*/ 	.word	0x00000004
        /*0b10*/ 	.word	0x00034830
        /*0b14*/ 	.short	0x010a
        /*0b16*/ 	.byte	0x3f
	.zero		1


	//   ....[71]....
        /*0b18*/ 	.word	0x0001e5d0
        /*0b1c*/ 	.word	0x00000015
        /*0b20*/ 	.word	0x00034830
        /*0b24*/ 	.short	0x010a
        /*0b26*/ 	.byte	0x3f
	.zero		1


	//   ....[72]....
        /*0b28*/ 	.word	0x0001e620
        /*0b2c*/ 	.word	0x000000ca
        /*0b30*/ 	.word	0x00034850
        /*0b34*/ 	.short	0x010a
        /*0b36*/ 	.byte	0x3f
	.zero		1


	//   ....[73]....
        /*0b38*/ 	.word	0x0001e670
        /*0b3c*/ 	.word	0x0000000d
        /*0b40*/ 	.word	0x00034850
        /*0b44*/ 	.short	0x010a
        /*0b46*/ 	.byte	0x3f
	.zero		1


	//   ....[74]....
        /*0b48*/ 	.word	0x0001e810
        /*0b4c*/ 	.word	0x00000005
        /*0b50*/ 	.word	0x00034820
        /*0b54*/ 	.short	0x010a
        /*0b56*/ 	.byte	0x3f
	.zero		1


	//   ....[75]....
        /*0b58*/ 	.word	0x0001e860
        /*0b5c*/ 	.word	0x00000006
        /*0b60*/ 	.word	0x000348a0
        /*0b64*/ 	.short	0x010a
        /*0b66*/ 	.byte	0x3f
	.zero		1


	//   ....[76]....
        /*0b68*/ 	.word	0x0001e8b0
        /*0b6c*/ 	.word	0x00000006
        /*0b70*/ 	.word	0x000348c0
        /*0b74*/ 	.short	0x010a
        /*0b76*/ 	.byte	0x3f
	.zero		1


	//   ....[77]....
        /*0b78*/ 	.word	0x0001e900
        /*0b7c*/ 	.word	0x00000007
        /*0b80*/ 	.word	0x000348a0
        /*0b84*/ 	.short	0x010a
        /*0b86*/ 	.byte	0x3f
	.zero		1


	//   ....[78]....
        /*0b88*/ 	.word	0x0001e950
        /*0b8c*/ 	.word	0x00000007
        /*0b90*/ 	.word	0x000348c0
        /*0b94*/ 	.short	0x010a
        /*0b96*/ 	.byte	0x3f
	.zero		1


	//   ....[79]....
        /*0b98*/ 	.word	0x0001eaf0
        /*0b9c*/ 	.word	0x00000006
        /*0ba0*/ 	.word	0x00034840
        /*0ba4*/ 	.short	0x010a
        /*0ba6*/ 	.byte	0x3f
	.zero		1


	//   ....[80]....
        /*0ba8*/ 	.word	0x0001eb70
        /*0bac*/ 	.word	0x00000006
        /*0bb0*/ 	.word	0x00034820
        /*0bb4*/ 	.short	0x010a
        /*0bb6*/ 	.byte	0x3f
	.zero		1


	//   ....[81]....
        /*0bb8*/ 	.word	0x0001ebc0
        /*0bbc*/ 	.word	0x00000008
        /*0bc0*/ 	.word	0x00034840
        /*0bc4*/ 	.short	0x010a
        /*0bc6*/ 	.byte	0x3f
	.zero		1


	//   ....[82]....
        /*0bc8*/ 	.word	0x0001ec10
        /*0bcc*/ 	.word	0x00000009
        /*0bd0*/ 	.word	0x00000060
        /*0bd4*/ 	.short	0x010a
        /*0bd6*/ 	.byte	0x3f
	.zero		1


	//   ....[83]....
        /*0bd8*/ 	.word	0x0001ec60
        /*0bdc*/ 	.word	0x00000002
        /*0be0*/ 	.word	0x00034840
        /*0be4*/ 	.short	0x010a
        /*0be6*/ 	.byte	0x3f
	.zero		1


	//   ....[84]....
        /*0be8*/ 	.word	0x0001ecb0
        /*0bec*/ 	.word	0x00000003
        /*0bf0*/ 	.word	0x00000060
        /*0bf4*/ 	.short	0x010a
        /*0bf6*/ 	.byte	0x3f
	.zero		1


	//   ....[85]....
        /*0bf8*/ 	.word	0x0001ed00
        /*0bfc*/ 	.word	0x00000002
        /*0c00*/ 	.word	0x00034840
        /*0c04*/ 	.short	0x010a
        /*0c06*/ 	.byte	0x3f
	.zero		1


	//   ....[86]....
        /*0c08*/ 	.word	0x0001ed50
        /*0c0c*/ 	.word	0x00000002
        /*0c10*/ 	.word	0x00000060
        /*0c14*/ 	.short	0x010a
        /*0c16*/ 	.byte	0x3f
	.zero		1


	//   ....[87]....
        /*0c18*/ 	.word	0x0001eda0
        /*0c1c*/ 	.word	0x00000003
        /*0c20*/ 	.word	0x00034860
        /*0c24*/ 	.short	0x010a
        /*0c26*/ 	.byte	0x3f
	.zero		1


	//   ....[88]....
        /*0c28*/ 	.word	0x0001f750
        /*0c2c*/ 	.word	0x00000000
        /*0c30*/ 	.word	0x00034820
        /*0c34*/ 	.short	0x010a
        /*0c36*/ 	.byte	0x3f
	.zero		1


	//   ....[89]....
        /*0c38*/ 	.word	0x0001f8f0
        /*0c3c*/ 	.word	0x00000006
        /*0c40*/ 	.word	0x00000000
        /*0c44*/ 	.short	0x010a
        /*0c46*/ 	.byte	0x3f
	.zero		1


	//   ....[90]....
        /*0c48*/ 	.word	0x0001f940
        /*0c4c*/ 	.word	0x00000007
        /*0c50*/ 	.word	0x00000000
        /*0c54*/ 	.short	0x010a
        /*0c56*/ 	.byte	0x3f
	.zero		1


	//   ....[91]....
        /*0c58*/ 	.word	0x0001f990
        /*0c5c*/ 	.word	0x00000004
        /*0c60*/ 	.word	0x00000000
        /*0c64*/ 	.short	0x010a
        /*0c66*/ 	.byte	0x3f
	.zero		1


	//----- nvinfo : EIATTR_NUM_MBARRIERS
	.align		4
.L_189:
        /*0c68*/ 	.byte	0x03, 0x38
        /*0c6a*/ 	.short	0x0016


	//----- nvinfo : EIATTR_EXIT_INSTR_OFFSETS
	.align		4
        /*0c6c*/ 	.byte	0x04, 0x1c
        /*0c6e*/ 	.short	(.L_191 - .L_190)


	//   ....[0]....
.L_190:
        /*0c70*/ 	.word	0x0001de90


	//----- nvinfo : EIATTR_MAX_THREADS
	.align		4
.L_191:
        /*0c74*/ 	.byte	0x04, 0x05
        /*0c76*/ 	.short	(.L_193 - .L_192)
.L_192:
        /*0c78*/ 	.word	0x00000180
        /*0c7c*/ 	.word	0x00000001
        /*0c80*/ 	.word	0x00000001


	//----- nvinfo : EIATTR_CRS_STACK_SIZE
	.align		4
.L_193:
        /*0c84*/ 	.byte	0x04, 0x1e
        /*0c86*/ 	.short	(.L_195 - .L_194)
.L_194:
        /*0c88*/ 	.word	0x00000000


	//----- nvinfo : EIATTR_CBANK_PARAM_SIZE
	.align		4
.L_195:
        /*0c8c*/ 	.byte	0x03, 0x19
        /*0c8e*/ 	.short	0x0a70


	//----- nvinfo : EIATTR_PARAM_CBANK
	.align		4
        /*0c90*/ 	.byte	0x04, 0x0a
        /*0c92*/ 	.short	(.L_197 - .L_196)
	.align		4
.L_196:
        /*0c94*/ 	.word	index@(.nv.constant0._ZN7cutlass13device_kernelIN5flash11enable_sm90INS1_16FlashAttnFwdSm90INS1_25CollectiveMainloopFwdSm90ILi2EN4cute5tupleIJNS5_1CILi1EEES8_S8_EEENS6_IJNS7_ILi128EEESA_NS7_ILi192EEEEEELi128ENS_10bfloat16_tEfNS_4arch4Sm90ELb0ELb0ELb0ELb1ELb0ELb1ELb0ELb1ELb1ELb0ELb0ELb0EEENS1_21CollectiveEpilogueFwdINS6_IJSA_SA_SA_EEES9_SD_SF_Li256ELb1ELb0ELb0ELb0EEENS1_36VarlenDynamicPersistentTileSchedulerILi128ELi128ELi256ELi32ELb0ELb0ELb1ELb0ELb1ELb1EEEEEEEEEvNT_6ParamsE)
        /*0c98*/ 	.short	0x0210
        /*0c9a*/ 	.short	0x0a70


	//----- nvinfo : EIATTR_SW_WAR
	.align		4
.L_197:
        /*0c9c*/ 	.byte	0x04, 0x36
        /*0c9e*/ 	.short	(.L_199 - .L_198)
.L_198:
        /*0ca0*/ 	.word	0x00000008
.L_199:


//--------------------- .nv.info._ZN7cutlass13device_kernelIN5flash11enable_sm90INS1_16FlashAttnFwdSm90INS1_25CollectiveMainloopFwdSm90ILi2EN4cute5tupleIJNS5_1CILi1EEES8_S8_EEENS6_IJNS7_ILi128EEENS7_ILi96EEENS7_ILi192EEEEEELi128ENS_10bfloat16_tEfNS_4arch4Sm90ELb0ELb1ELb0ELb0ELb0ELb0ELb0ELb1ELb1ELb0ELb0ELb0EEENS1_21CollectiveEpilogueFwdINS6_IJSA_SA_SB_EEES9_SE_SG_Li256ELb0ELb0ELb0ELb0EEENS1_30DynamicPersistentTileSchedulerILi256ELi32ELb0ELb0ELb1EEEEEEEEEvNT_6ParamsE --------------------------
	.section	.nv.info._ZN7cutlass13device_kernelIN5flash11enable_sm90INS1_16FlashAttnFwdSm90INS1_25CollectiveMainloopFwdSm90ILi2EN4cute5tupleIJNS5_1CILi1EEES8_S8_EEENS6_IJNS7_ILi128EEENS7_ILi96EEENS7_ILi192EEEEEELi128ENS_10bfloat16_tEfNS_4arch4Sm90ELb0ELb1ELb0ELb0ELb0ELb0ELb0ELb1ELb1ELb0ELb0ELb0EEENS1_21CollectiveEpilogueFwdINS6_IJSA_SA_SB_EEES9_SE_SG_Li256ELb0ELb0ELb0ELb0EEENS1_30DynamicPersistentTileSchedulerILi256ELi32ELb0ELb0ELb1EEEEEEEEEvNT_6ParamsE,"",@"SHT_CUDA_INFO"
	.sectionflags	@""
	.align	4


	//----- nvinfo : EIATTR_CUDA_API_VERSION
	.align		4
        /*0000*/ 	.byte	0x04, 0x37
        /*0002*/ 	.short	(.L_201 - .L_200)
.L_200:
        /*0004*/ 	.word	0x00000082


	//----- nvinfo : EIATTR_KPARAM_INFO
	.align		4
.L_201:
        /*0008*/ 	.byte	0x04, 0x17
        /*000a*/ 	.short	(.L_203 - .L_202)
.L_202:
        /*000c*/ 	.word	0x00000000
        /*0010*/ 	.short	0x0000
        /*0012*/ 	.short	0x0070
        /*0014*/ 	.byte	0x00, 0xf0, 0x01, 0x2e


	//----- nvinfo : EIATTR_SPARSE_MMA_MASK
	.align		4
.L_203:
        /*0018*/ 	.byte	0x03, 0x50
        /*001a*/ 	.short	0x0000


	//----- nvinfo : EIATTR_MAXREG_COUNT
	.align		4
        /*001c*/ 	.byte	0x03, 0x1b
        /*001e*/ 	.short	0x00a8


	//----- nvinfo : EIATTR_NUM_BARRIERS
	.align		4
        /*0020*/ 	.byte	0x02, 0x4c
        /*0022*/ 	.byte	0x09
	.zero		1


	//----- nvinfo : EIATTR_EXTERNS
	.align		4
        /*0024*/ 	.byte	0x04, 0x0f
        /*0026*/ 	.short	(.L_205 - .L_204)


	//   ....[0]....
	.align		4
.L_204:
        /*0028*/ 	.word	index@(__assertfail)


	//----- nvinfo : EIATTR_ANNOTATIONS
	.align		4
.L_205:
        /*002c*/ 	.byte	0x04, 0x55
        /*002e*/ 	.short	(.L_207 - .L_206)


	//   ....[0]....
.L_206:
        /*0030*/ 	.word	0x00000001
        /*0034*/ 	.byte	0x80, 0x09, 0x00, 0x00, 0x01, 0x00, 0x00, 0x00, 0x50, 0x0a, 0x00, 0x00, 0x01, 0x00, 0x00, 0x00
        /*0044*/ 	.byte	0x20, 0x0e, 0x01, 0x00


	//----- nvinfo : EIATTR_MERCURY_ISA_VERSION
	.align		4
.L_207:
        /*0048*/ 	.byte	0x03, 0x5f
        /*004a*/ 	.short	0x0101


	//----- nvinfo : EIATTR_INT_WARP_WIDE_INSTR_OFFSETS
	.align		4
        /*004c*/ 	.byte	0x04, 0x31
        /*004e*/ 	.short	(.L_209 - .L_208)


	//   ....[0]....
.L_208:
        /*0050*/ 	.word	0x00000190


	//   ....[1]....
        /*0054*/ 	.word	0x000001c0


	//   ....[2]....
        /*0058*/ 	.word	0x000001d0


	//   ....[3]....
        /*005c*/ 	.word	0x0000e520


	//   ....[4]....
        /*0060*/ 	.word	0x0000e5b0


	//   ....[5]....
        /*0064*/ 	.word	0x0000eb20


	//   ....[6]....
        /*0068*/ 	.word	0x00010830


	//   ....[7]....
        /*006c*/ 	.word	0x000108c0


	//----- nvinfo : EIATTR_COOP_GROUP_MASK_REGIDS
	.align		4
.L_209:
        /*0070*/ 	.byte	0x04, 0x29
        /*0072*/ 	.short	(.L_211 - .L_210)


	//   ....[0]....
.L_210:
        /*0074*/ 	.word	0xffffffff


	//   ....[1]....
        /*0078*/ 	.word	0xffffffff


	//   ....[2]....
        /*007c*/ 	.word	0xffffffff


	//   ....[3]....
        /*0080*/ 	.word	0xffffffff


	//   ....[4]....
        /*0084*/ 	.word	0xffffffff


	//   ....[5]....
        /*0088*/ 	.word	0xffffffff


	//   ....[6]....
        /*008c*/ 	.word	0xffffffff


	//   ....[7]....
        /*0090*/ 	.word	0xffffffff


	//   ....[8]....
        /*0094*/ 	.word	0xffffffff


	//   ....[9]....
        /*0098*/ 	.word	0xffffffff


	//   ....[10]....
        /*009c*/ 	.word	0xffffffff


	//   ....[11]....
        /*00a0*/ 	.word	0xffffffff


	//   ....[12]....
        /*00a4*/ 	.word	0xffffffff


	//   ....[13]....
        /*00a8*/ 	.word	0xffffffff


	//   ....[14]....
        /*00ac*/ 	.word	0xffffffff


	//   ....[15]....
        /*00b0*/ 	.word	0xffffffff


	//   ....[16]....
        /*00b4*/ 	.word	0xffffffff


	//   ....[17]....
        /*00b8*/ 	.word	0xffffffff


	//   ....[18]....
        /*00bc*/ 	.word	0xffffffff


	//   ....[19]....
        /*00c0*/ 	.word	0xffffffff


	//   ....[20]....
        /*00c4*/ 	.word	0xffffffff


	//   ....[21]....
        /*00c8*/ 	.word	0xffffffff


	//   ....[22]....
        /*00cc*/ 	.word	0xffffffff


	//   ....[23]....
        /*00d0*/ 	.word	0xffffffff


	//   ....[24]....
        /*00d4*/ 	.word	0xffffffff


	//   ....[25]....
        /*00d8*/ 	.word	0xffffffff


	//   ....[26]....
        /*00dc*/ 	.word	0xffffffff


	//   ....[27]....
        /*00e0*/ 	.word	0xffffffff


	//   ....[28]....
        /*00e4*/ 	.word	0xffffffff


	//   ....[29]....
        /*00e8*/ 	.word	0xffffffff


	//   ....[30]....
        /*00ec*/ 	.word	0xffffffff


	//   ....[31]....
        /*00f0*/ 	.word	0xffffffff


	//   ....[32]....
        /*00f4*/ 	.word	0x0500000f


	//   ....[33]....
        /*00f8*/ 	.word	0x0500000f


	//----- nvinfo : EIATTR_COOP_GROUP_INSTR_OFFSETS
	.align		4
.L_211:
        /*00fc*/ 	.byte	0x04, 0x28
        /*00fe*/ 	.short	(.L_213 - .L_212)


	//   ....[0]....
.L_212:
        /*0100*/ 	.word	0x00000060


	//   ....[1]....
        /*0104*/ 	.word	0x000001a0


	//   ....[2]....
        /*0108*/ 	.word	0x000001f0


	//   ....[3]....
        /*010c*/ 	.word	0x000003e0


	//   ....[4]....
        /*0110*/ 	.word	0x00000540


	//   ....[5]....
        /*0114*/ 	.word	0x00000660


	//   ....[6]....
        /*0118*/ 	.word	0x000007c0


	//   ....[7]....
        /*011c*/ 	.word	0x000016f0


	//   ....[8]....
        /*0120*/ 	.word	0x00003080


	//   ....[9]....
        /*0124*/ 	.word	0x00003190


	//   ....[10]....
        /*0128*/ 	.word	0x000036d0


	//   ....[11]....
        /*012c*/ 	.word	0x00003790


	//   ....[12]....
        /*0130*/ 	.word	0x00006260


	//   ....[13]....
        /*0134*/ 	.word	0x00006300


	//   ....[14]....
        /*0138*/ 	.word	0x00006740


	//   ....[15]....
        /*013c*/ 	.word	0x000067a0


	//   ....[16]....
        /*0140*/ 	.word	0x00007fa0


	//   ....[17]....
        /*0144*/ 	.word	0x00007fc0


	//   ....[18]....
        /*0148*/ 	.word	0x000085c0


	//   ....[19]....
        /*014c*/ 	.word	0x00008630


	//   ....[20]....
        /*0150*/ 	.word	0x0000abe0


	//   ....[21]....
        /*0154*/ 	.word	0x0000ae30


	//   ....[22]....
        /*0158*/ 	.word	0x0000b300


	//   ....[23]....
        /*015c*/ 	.word	0x0000b390


	//   ....[24]....
        /*0160*/ 	.word	0x0000c180


	//   ....[25]....
        /*0164*/ 	.word	0x0000c1b0


	//   ....[26]....
        /*0168*/ 	.word	0x0000c2b0


	//   ....[27]....
        /*016c*/ 	.word	0x0000c2d0


	//   ....[28]....
        /*0170*/ 	.word	0x0000d0a0


	//   ....[29]....
        /*0174*/ 	.word	0x0000dc70


	//   ....[30]....
        /*0178*/ 	.word	0x00010bf0


	//   ....[31]....
        /*017c*/ 	.word	0x00010dc0


	//   ....[32]....
        /*0180*/ 	.word	0x00011410


	//   ....[33]....
        /*0184*/ 	.word	0x000117f0


	//----- nvinfo : EIATTR_REG_RECONFIG
	.align		4
.L_213:
        /*0188*/ 	.byte	0x01, 0x54
	.zero		2


	//----- nvinfo : EIATTR_SYSCALL_OFFSETS
	.align		4
        /*018c*/ 	.byte	0x04, 0x46
        /*018e*/ 	.short	(.L_215 - .L_214)


	//   ....[0]....
.L_214:
        /*0190*/ 	.word	0x000018a0


	//   ....[1]....
        /*0194*/ 	.word	0x0000e740


	//   ....[2]....
        /*0198*/ 	.word	0x0000e880


	//   ....[3]....
        /*019c*/ 	.word	0x0000e970


	//----- nvinfo : EIATTR_MBARRIER_INSTR_OFFSETS
	.align		4
.L_215:
        /*01a0*/ 	.byte	0x04, 0x39
        /*01a2*/ 	.short	(.L_217 - .L_216)


	//   ....[0]....
.L_216:
        /*01a4*/ 	.word	0x00000290
        /*01a8*/ 	.word	0x000000ff
        /*01ac*/ 	.word	0x0002a800
        /*01b0*/ 	.short	0x0100
        /*01b2*/ 	.byte	0x06
	.zero		1


	//   ....[1]....
        /*01b4*/ 	.word	0x000002a0
        /*01b8*/ 	.word	0x000000ff
        /*01bc*/ 	.word	0x0002a820
        /*01c0*/ 	.short	0x0100
        /*01c2*/ 	.byte	0x06
	.zero		1


	//   ....[2]....
        /*01c4*/ 	.word	0x00000390
        /*01c8*/ 	.word	0x000000ff
        /*01cc*/ 	.word	0x0002a830
        /*01d0*/ 	.short	0x0100
        /*01d2*/ 	.byte	0x08
	.zero		1


	//   ....[3]....
        /*01d4*/ 	.word	0x000003a0
        /*01d8*/ 	.word	0x000000ff
        /*01dc*/ 	.word	0x0002a840
        /*01e0*/ 	.short	0x0100
        /*01e2*/ 	.byte	0x08
	.zero		1


	//   ....[4]....
        /*01e4*/ 	.word	0x000003b0
        /*01e8*/ 	.word	0x000000ff
        /*01ec*/ 	.word	0x0002a838
        /*01f0*/ 	.short	0x0100
        /*01f2*/ 	.byte	0x08
	.zero		1


	//   ....[5]....
        /*01f4*/ 	.word	0x000003c0
        /*01f8*/ 	.word	0x000000ff
        /*01fc*/ 	.word	0x0002a848
        /*0200*/ 	.short	0x0100
        /*0202*/ 	.byte	0x08
	.zero		1


	//   ....[6]....
        /*0204*/ 	.word	0x000004f0
        /*0208*/ 	.word	0x000000ff
        /*020c*/ 	.word	0x0002a850
        /*0210*/ 	.short	0x0100
        /*0212*/ 	.byte	0x08
	.zero		1


	//   ....[7]....
        /*0214*/ 	.word	0x00000500
        /*0218*/ 	.word	0x000000ff
        /*021c*/ 	.word	0x0002a860
        /*0220*/ 	.short	0x0100
        /*0222*/ 	.byte	0x08
	.zero		1


	//   ....[8]....
        /*0224*/ 	.word	0x00000510
        /*0228*/ 	.word	0x000000ff
        /*022c*/ 	.word	0x0002a858
        /*0230*/ 	.short	0x0100
        /*0232*/ 	.byte	0x08
	.zero		1


	//   ....[9]....
        /*0234*/ 	.word	0x00000520
        /*0238*/ 	.word	0x000000ff
        /*023c*/ 	.word	0x0002a868
        /*0240*/ 	.short	0x0100
        /*0242*/ 	.byte	0x08
	.zero		1


	//   ....[10]....
        /*0244*/ 	.word	0x00000610
        /*0248*/ 	.word	0x000000ff
        /*024c*/ 	.word	0x0002a870
        /*0250*/ 	.short	0x0100
        /*0252*/ 	.byte	0x06
	.zero		1


	//   ....[11]....
        /*0254*/ 	.word	0x00000620
        /*0258*/ 	.word	0x000000ff
        /*025c*/ 	.word	0x0002a880
        /*0260*/ 	.short	0x0100
        /*0262*/ 	.byte	0x06
	.zero		1


	//   ....[12]....
        /*0264*/ 	.word	0x00000630
        /*0268*/ 	.word	0x000000ff
        /*026c*/ 	.word	0x0002a878
        /*0270*/ 	.short	0x0100
        /*0272*/ 	.byte	0x06
	.zero		1


	//   ....[13]....
        /*0274*/ 	.word	0x00000640
        /*0278*/ 	.word	0x000000ff
        /*027c*/ 	.word	0x0002a888
        /*0280*/ 	.short	0x0100
        /*0282*/ 	.byte	0x06
	.zero		1


	//   ....[14]....
        /*0284*/ 	.word	0x00000770
        /*0288*/ 	.word	0x000000ff
        /*028c*/ 	.word	0x0002a890
        /*0290*/ 	.short	0x0100
        /*0292*/ 	.byte	0x08
	.zero		1


	//   ....[15]....
        /*0294*/ 	.word	0x00000780
        /*0298*/ 	.word	0x000000ff
        /*029c*/ 	.word	0x0002a8a0
        /*02a0*/ 	.short	0x0100
        /*02a2*/ 	.byte	0x08
	.zero		1


	//   ....[16]....
        /*02a4*/ 	.word	0x00000790
        /*02a8*/ 	.word	0x000000ff
        /*02ac*/ 	.word	0x0002a898
        /*02b0*/ 	.short	0x0100
        /*02b2*/ 	.byte	0x08
	.zero		1


	//   ....[17]....
        /*02b4*/ 	.word	0x000007a0
        /*02b8*/ 	.word	0x000000ff
        /*02bc*/ 	.word	0x0002a8a8
        /*02c0*/ 	.short	0x0100
        /*02c2*/ 	.byte	0x08
	.zero		1


	//   ....[18]....
        /*02c4*/ 	.word	0x000008d0
        /*02c8*/ 	.word	0x000000ff
        /*02cc*/ 	.word	0x0002a8b0
        /*02d0*/ 	.short	0x0100
        /*02d2*/ 	.byte	0x08
	.zero		1


	//   ....[19]....
        /*02d4*/ 	.word	0x000008e0
        /*02d8*/ 	.word	0x000000ff
        /*02dc*/ 	.word	0x0002a8c0
        /*02e0*/ 	.short	0x0100
        /*02e2*/ 	.byte	0x08
	.zero		1


	//   ....[20]....
        /*02e4*/ 	.word	0x000008f0
        /*02e8*/ 	.word	0x000000ff
        /*02ec*/ 	.word	0x0002a8b8
        /*02f0*/ 	.short	0x0100
        /*02f2*/ 	.byte	0x08
	.zero		1


	//   ....[21]....
        /*02f4*/ 	.word	0x00000900
        /*02f8*/ 	.word	0x000000ff
        /*02fc*/ 	.word	0x0002a8c8
        /*0300*/ 	.short	0x0100
        /*0302*/ 	.byte	0x08
	.zero		1


	//   ....[22]....
        /*0304*/ 	.word	0x00001910
        /*0308*/ 	.word	0x000000ff
        /*030c*/ 	.word	0x0002a800
        /*0310*/ 	.short	0x010a
        /*0312*/ 	.byte	0x25
	.zero		1


	//   ....[23]....
        /*0314*/ 	.word	0x000019a0
        /*0318*/ 	.word	0x00000003
        /*031c*/ 	.word	0x0002a830
        /*0320*/ 	.short	0x010a
        /*0322*/ 	.byte	0x3f
	.zero		1


	//   ....[24]....
        /*0324*/ 	.word	0x00001a20
        /*0328*/ 	.word	0x00000003
        /*032c*/ 	.word	0x0002a830
        /*0330*/ 	.short	0x010a
        /*0332*/ 	.byte	0x3f
	.zero		1


	//   ....[25]....
        /*0334*/ 	.word	0x000021b0
        /*0338*/ 	.word	0x00000002
        /*033c*/ 	.word	0x00000000
        /*0340*/ 	.short	0x0101
        /*0342*/ 	.byte	0x3f
	.zero		1


	//   ....[26]....
        /*0344*/ 	.word	0x000044c0
        /*0348*/ 	.word	0x000000ff
        /*034c*/ 	.word	0x0002a830
        /*0350*/ 	.short	0x010a
        /*0352*/ 	.byte	0x26
	.zero		1


	//   ....[27]....
        /*0354*/ 	.word	0x00004500
        /*0358*/ 	.word	0x000000ff
        /*035c*/ 	.word	0x0002a830
        /*0360*/ 	.short	0x010a
        /*0362*/ 	.byte	0x26
	.zero		1


	//   ....[28]....
        /*0364*/ 	.word	0x00004da0
        /*0368*/ 	.word	0x000000ff
        /*036c*/ 	.word	0x0002a850
        /*0370*/ 	.short	0x010a
        /*0372*/ 	.byte	0x06
	.zero		1


	//   ....[29]....
        /*0374*/ 	.word	0x00004de0
        /*0378*/ 	.word	0x000000ff
        /*037c*/ 	.word	0x0002a850
        /*0380*/ 	.short	0x010a
        /*0382*/ 	.byte	0x06
	.zero		1


	//   ....[30]....
        /*0384*/ 	.word	0x00005100
        /*0388*/ 	.word	0x00000000
        /*038c*/ 	.word	0x00000000
        /*0390*/ 	.short	0x0101
        /*0392*/ 	.byte	0x3f
	.zero		1


	//   ....[31]....
        /*0394*/ 	.word	0x00006cd0
        /*0398*/ 	.word	0x0000005b
        /*039c*/ 	.word	0x00000000
        /*03a0*/ 	.short	0x0101
        /*03a2*/ 	.byte	0x3f
	.zero		1


	//   ....[32]....
        /*03a4*/ 	.word	0x000073c0
        /*03a8*/ 	.word	0x000000ff
        /*03ac*/ 	.word	0x0002a830
        /*03b0*/ 	.short	0x010a
        /*03b2*/ 	.byte	0x06
	.zero		1


	//   ....[33]....
        /*03b4*/ 	.word	0x00007400
        /*03b8*/ 	.word	0x000000ff
        /*03bc*/ 	.word	0x0002a830
        /*03c0*/ 	.short	0x010a
        /*03c2*/ 	.byte	0x06
	.zero		1


	//   ....[34]....
        /*03c4*/ 	.word	0x00007ca0
        /*03c8*/ 	.word	0x000000ff
        /*03cc*/ 	.word	0x0002a850
        /*03d0*/ 	.short	0x010a
        /*03d2*/ 	.byte	0x0b
	.zero		1


	//   ....[35]....
        /*03d4*/ 	.word	0x00007ce0
        /*03d8*/ 	.word	0x000000ff
        /*03dc*/ 	.word	0x0002a850
        /*03e0*/ 	.short	0x010a
        /*03e2*/ 	.byte	0x0b
	.zero		1


	//   ....[36]....
        /*03e4*/ 	.word	0x00008b60
        /*03e8*/ 	.word	0x0000005a
        /*03ec*/ 	.word	0x00000000
        /*03f0*/ 	.short	0x0101
        /*03f2*/ 	.byte	0x3f
	.zero		1


	//   ....[37]....
        /*03f4*/ 	.word	0x00008c20
        /*03f8*/ 	.word	0x0000005a
        /*03fc*/ 	.word	0x00000000
        /*0400*/ 	.short	0x0101
        /*0402*/ 	.byte	0x3f
	.zero		1


	//   ....[38]....
        /*0404*/ 	.word	0x00009050
        /*0408*/ 	.word	0x000000ff
        /*040c*/ 	.word	0x0002a830
        /*0410*/ 	.short	0x010a
        /*0412*/ 	.byte	0x06
	.zero		1


	//   ....[39]....
        /*0414*/ 	.word	0x00009090
        /*0418*/ 	.word	0x000000ff
        /*041c*/ 	.word	0x0002a830
        /*0420*/ 	.short	0x010a
        /*0422*/ 	.byte	0x06
	.zero		1


	//   ....[40]....
        /*0424*/ 	.word	0x00009930
        /*0428*/ 	.word	0x000000ff
        /*042c*/ 	.word	0x0002a850
        /*0430*/ 	.short	0x010a
        /*0432*/ 	.byte	0x0a
	.zero		1


	//   ....[41]....
        /*0434*/ 	.word	0x00009970
        /*0438*/ 	.word	0x000000ff
        /*043c*/ 	.word	0x0002a850
        /*0440*/ 	.short	0x010a
        /*0442*/ 	.byte	0x0a
	.zero		1


	//   ....[42]....
        /*0444*/ 	.word	0x00009ca0
        /*0448*/ 	.word	0x00000000
        /*044c*/ 	.word	0x00000000
        /*0450*/ 	.short	0x0101
        /*0452*/ 	.byte	0x3f
	.zero		1


	//   ....[43]....
        /*0454*/ 	.word	0x0000b8f0
        /*0458*/ 	.word	0x0000005b
        /*045c*/ 	.word	0x00000000
        /*0460*/ 	.short	0x0101
        /*0462*/ 	.byte	0x3f
	.zero		1


	//   ....[44]....
        /*0464*/ 	.word	0x0000c0f0
        /*0468*/ 	.word	0x000000ff
        /*046c*/ 	.word	0x0002a850
        /*0470*/ 	.short	0x010a
        /*0472*/ 	.byte	0x05
	.zero		1


	//   ....[45]....
        /*0474*/ 	.word	0x0000c130
        /*0478*/ 	.word	0x000000ff
        /*047c*/ 	.word	0x0002a850
        /*0480*/ 	.short	0x010a
        /*0482*/ 	.byte	0x05
	.zero		1


	//   ....[46]....
        /*0484*/ 	.word	0x0000c5f0
        /*0488*/ 	.word	0x00000008
        /*048c*/ 	.word	0x00000000
        /*0490*/ 	.short	0x0101
        /*0492*/ 	.byte	0x3f
	.zero		1


	//   ....[47]....
        /*0494*/ 	.word	0x0000d370
        /*0498*/ 	.word	0x000000ff
        /*049c*/ 	.word	0x00000000
        /*04a0*/ 	.short	0x0101
        /*04a2*/ 	.byte	0x05
	.zero		1


	//   ....[48]....
        /*04a4*/ 	.word	0x0000edf0
        /*04a8*/ 	.word	0x00000008
        /*04ac*/ 	.word	0x0002a840
        /*04b0*/ 	.short	0x010a
        /*04b2*/ 	.byte	0x3f
	.zero		1


	//   ....[49]....
        /*04b4*/ 	.word	0x0000f280
        /*04b8*/ 	.word	0x000000ff
        /*04bc*/ 	.word	0x0002a820
        /*04c0*/ 	.short	0x010a
        /*04c2*/ 	.byte	0x26
	.zero		1


	//   ....[50]....
        /*04c4*/ 	.word	0x0000f560
        /*04c8*/ 	.word	0x00000003
        /*04cc*/ 	.word	0x0002a840
        /*04d0*/ 	.short	0x010a
        /*04d2*/ 	.byte	0x3f
	.zero		1


	//   ....[51]....
        /*04d4*/ 	.word	0x0000f7d0
        /*04d8*/ 	.word	0x00000002
        /*04dc*/ 	.word	0x00000060
        /*04e0*/ 	.short	0x010a
        /*04e2*/ 	.byte	0x3f
	.zero		1


	//   ....[52]....
        /*04e4*/ 	.word	0x0000fca0
        /*04e8*/ 	.word	0x00000003
        /*04ec*/ 	.word	0x0002a840
        /*04f0*/ 	.short	0x010a
        /*04f2*/ 	.byte	0x3f
	.zero		1


	//   ....[53]....
        /*04f4*/ 	.word	0x0000ff10
        /*04f8*/ 	.word	0x00000002
        /*04fc*/ 	.word	0x00000060
        /*0500*/ 	.short	0x010a
        /*0502*/ 	.byte	0x3f
	.zero		1


	//   ....[54]....
        /*0504*/ 	.word	0x00010300
        /*0508*/ 	.word	0x00000002
        /*050c*/ 	.word	0x0002a840
        /*0510*/ 	.short	0x010a
        /*0512*/ 	.byte	0x3f
	.zero		1


	//   ....[55]....
        /*0514*/ 	.word	0x000105a0
        /*0518*/ 	.word	0x00000002
        /*051c*/ 	.word	0x00000060
        /*0520*/ 	.short	0x010a
        /*0522*/ 	.byte	0x3f
	.zero		1


	//   ....[56]....
        /*0524*/ 	.word	0x00010960
        /*0528*/ 	.word	0x00000003
        /*052c*/ 	.word	0x0002a860
        /*0530*/ 	.short	0x010a
        /*0532*/ 	.byte	0x3f
	.zero		1


	//   ....[57]....
        /*0534*/ 	.word	0x00010d70
        /*0538*/ 	.word	0x00000007
        /*053c*/ 	.word	0x0002a820
        /*0540*/ 	.short	0x010a
        /*0542*/ 	.byte	0x3f
	.zero		1


	//   ....[58]....
        /*0544*/ 	.word	0x00010ee0
        /*0548*/ 	.word	0x00000005
        /*054c*/ 	.word	0x00000000
        /*0550*/ 	.short	0x010a
        /*0552*/ 	.byte	0x3f
	.zero		1


	//   ....[59]....
        /*0554*/ 	.word	0x00010f50
        /*0558*/ 	.word	0x00000003
        /*055c*/ 	.word	0x00000000
        /*0560*/ 	.short	0x010a
        /*0562*/ 	.byte	0x3f
	.zero		1


	//   ....[60]....
        /*0564*/ 	.word	0x00010fb0
        /*0568*/ 	.word	0x00000005
        /*056c*/ 	.word	0x00000000
        /*0570*/ 	.short	0x010a
        /*0572*/ 	.byte	0x3f
	.zero		1


	//   ....[61]....
        /*0574*/ 	.word	0x00010fe0
        /*0578*/ 	.word	0x00000003
        /*057c*/ 	.word	0x00000000
        /*0580*/ 	.short	0x010a
        /*0582*/ 	.byte	0x3f
	.zero		1


	//   ....[62]....
        /*0584*/ 	.word	0x00011050
        /*0588*/ 	.word	0x00000003
        /*058c*/ 	.word	0x0002a800
        /*0590*/ 	.short	0x010a
        /*0592*/ 	.byte	0x3f
	.zero		1


	//   ....[63]....
        /*0594*/ 	.word	0x000110a0
        /*0598*/ 	.word	0x00000003
        /*059c*/ 	.word	0x0002a830
        /*05a0*/ 	.short	0x010a
        /*05a2*/ 	.byte	0x3f
	.zero		1


	//   ....[64]....
        /*05a4*/ 	.word	0x00011100
        /*05a8*/ 	.word	0x00000059
        /*05ac*/ 	.word	0x0002a830
        /*05b0*/ 	.short	0x010a
        /*05b2*/ 	.byte	0x3f
	.zero		1


	//   ....[65]....
        /*05b4*/ 	.word	0x00011160
        /*05b8*/ 	.word	0x000000af
        /*05bc*/ 	.word	0x0002a850
        /*05c0*/ 	.short	0x010a
        /*05c2*/ 	.byte	0x3f
	.zero		1


	//   ....[66]....
        /*05c4*/ 	.word	0x000111c0
        /*05c8*/ 	.word	0x0000000c
        /*05cc*/ 	.word	0x0002a830
        /*05d0*/ 	.short	0x010a
        /*05d2*/ 	.byte	0x3f
	.zero		1


	//   ....[67]....
        /*05d4*/ 	.word	0x00011220
        /*05d8*/ 	.word	0x00000003
        /*05dc*/ 	.word	0x0002a850
        /*05e0*/ 	.short	0x010a
        /*05e2*/ 	.byte	0x3f
	.zero		1


	//   ....[68]....
        /*05e4*/ 	.word	0x00011280
        /*05e8*/ 	.word	0x0000000c
        /*05ec*/ 	.word	0x0002a830
        /*05f0*/ 	.short	0x010a
        /*05f2*/ 	.byte	0x3f
	.zero		1


	//   ....[69]....
        /*05f4*/ 	.word	0x000112e0
        /*05f8*/ 	.word	0x00000003
        /*05fc*/ 	.word	0x0002a850
        /*0600*/ 	.short	0x010a
        /*0602*/ 	.byte	0x3f
	.zero		1


	//   ....[70]....
        /*0604*/ 	.word	0x00011340
        /*0608*/ 	.word	0x00000005
        /*060c*/ 	.word	0x0002a850
        /*0610*/ 	.short	0x010a
        /*0612*/ 	.byte	0x3f
	.zero		1


	//   ....[71]....
        /*0614*/ 	.word	0x000114c0
        /*0618*/ 	.word	0x00000008
        /*061c*/ 	.word	0x0002a840
        /*0620*/ 	.short	0x010a
        /*0622*/ 	.byte	0x3f
	.zero		1


	//   ....[72]....
        /*0624*/ 	.word	0x00011520
        /*0628*/ 	.word	0x00000008
        /*062c*/ 	.word	0x0002a820
        /*0630*/ 	.short	0x010a
        /*0632*/ 	.byte	0x3f
	.zero		1


	//   ....[73]....
        /*0634*/ 	.word	0x00011570
        /*0638*/ 	.word	0x00000003
        /*063c*/ 	.word	0x0002a840
        /*0640*/ 	.short	0x010a
        /*0642*/ 	.byte	0x3f
	.zero		1


	//   ....[74]....
        /*0644*/ 	.word	0x000115c0
        /*0648*/ 	.word	0x00000002
        /*064c*/ 	.word	0x00000060
        /*0650*/ 	.short	0x010a
        /*0652*/ 	.byte	0x3f
	.zero		1


	//   ....[75]....
        /*0654*/ 	.word	0x00011610
        /*0658*/ 	.word	0x00000003
        /*065c*/ 	.word	0x0002a840
        /*0660*/ 	.short	0x010a
        /*0662*/ 	.byte	0x3f
	.zero		1


	//   ....[76]....
        /*0664*/ 	.word	0x00011660
        /*0668*/ 	.word	0x00000002
        /*066c*/ 	.word	0x00000060
        /*0670*/ 	.short	0x010a
        /*0672*/ 	.byte	0x3f
	.zero		1


	//   ....[77]....
        /*0674*/ 	.word	0x000116b0
        /*0678*/ 	.word	0x00000002
        /*067c*/ 	.word	0x0002a840
        /*0680*/ 	.short	0x010a
        /*0682*/ 	.byte	0x3f
	.zero		1


	//   ....[78]....
        /*0684*/ 	.word	0x00011700
        /*0688*/ 	.word	0x00000002
        /*068c*/ 	.word	0x00000060
        /*0690*/ 	.short	0x010a
        /*0692*/ 	.byte	0x3f
	.zero		1


	//   ....[79]....
        /*0694*/ 	.word	0x00011750
        /*0698*/ 	.word	0x00000003
        /*069c*/ 	.word	0x0002a860
        /*06a0*/ 	.short	0x010a
        /*06a2*/ 	.byte	0x3f
	.zero		1


	//   ....[80]....
        /*06a4*/ 	.word	0x00011830
        /*06a8*/ 	.word	0x00000007
        /*06ac*/ 	.word	0x0002a820
        /*06b0*/ 	.short	0x010a
        /*06b2*/ 	.byte	0x3f
	.zero		1


	//   ....[81]....
        /*06b4*/ 	.word	0x00011880
        /*06b8*/ 	.word	0x00000005
        /*06bc*/ 	.word	0x00000000
        /*06c0*/ 	.short	0x010a
        /*06c2*/ 	.byte	0x3f
	.zero		1


	//   ....[82]....
        /*06c4*/ 	.word	0x000118d0
        /*06c8*/ 	.word	0x00000003
        /*06cc*/ 	.word	0x00000000
        /*06d0*/ 	.short	0x010a
        /*06d2*/ 	.byte	0x3f
	.zero		1


	//   ....[83]....
        /*06d4*/ 	.word	0x00011920
        /*06d8*/ 	.word	0x00000005
        /*06dc*/ 	.word	0x00000000
        /*06e0*/ 	.short	0x010a
        /*06e2*/ 	.byte	0x3f
	.zero		1


	//----- nvinfo : EIATTR_NUM_MBARRIERS
	.align		4
.L_217:
        /*06e4*/ 	.byte	0x03, 0x38
        /*06e6*/ 	.short	0x0016


	//----- nvinfo : EIATTR_EXIT_INSTR_OFFSETS
	.align		4
        /*06e8*/ 	.byte	0x04, 0x1c
        /*06ea*/ 	.short	(.L_219 - .L_218)


	//   ....[0]....
.L_218:
        /*06ec*/ 	.word	0x00000a40


	//   ....[1]....
        /*06f0*/ 	.word	0x0000dc30


	//   ....[2]....
        /*06f4*/ 	.word	0x0000dc90


	//   ....[3]....
        /*06f8*/ 	.word	0x00010de0


	//   ....[4]....
        /*06fc*/ 	.word	0x00011030


	//----- nvinfo : EIATTR_MAX_THREADS
	.align		4
.L_219:
        /*0700*/ 	.byte	0x04, 0x05
        /*0702*/ 	.short	(.L_221 - .L_220)
.L_220:
        /*0704*/ 	.word	0x00000180
        /*0708*/ 	.word	0x00000001
        /*070c*/ 	.word	0x00000001


	//----- nvinfo : EIATTR_CRS_STACK_SIZE
	.align		4
.L_221:
        /*0710*/ 	.byte	0x04, 0x1e
        /*0712*/ 	.short	(.L_223 - .L_222)
.L_222:
        /*0714*/ 	.word	0x00000000


	//----- nvinfo : EIATTR_CBANK_PARAM_SIZE
	.align		4
.L_223:
        /*0718*/ 	.byte	0x03, 0x19
        /*071a*/ 	.short	0x0bf0


	//----- nvinfo : EIATTR_PARAM_CBANK
	.align		4
        /*071c*/ 	.byte	0x04, 0x0a
        /*071e*/ 	.short	(.L_225 - .L_224)
	.align		4
.L_224:
        /*0720*/ 	.word	index@(.nv.constant0._ZN7cutlass13device_kernelIN5flash11enable_sm90INS1_16FlashAttnFwdSm90INS1_25CollectiveMainloopFwdSm90ILi2EN4cute5tupleIJNS5_1CILi1EEES8_S8_EEENS6_IJNS7_ILi128EEENS7_ILi96EEENS7_ILi192EEEEEELi128ENS_10bfloat16_tEfNS_4arch4Sm90ELb0ELb1ELb0ELb0ELb0ELb0ELb0ELb1ELb1ELb0ELb0ELb0EEENS1_21CollectiveEpilogueFwdINS6_IJSA_SA_SB_EEES9_SE_SG_Li256ELb0ELb0ELb0ELb0EEENS1_30DynamicPersistentTileSchedulerILi256ELi32ELb0ELb0ELb1EEEEEEEEEvNT_6ParamsE)
        /*0724*/ 	.short	0x0210
        /*0726*/ 	.short	0x0bf0


	//----- nvinfo : EIATTR_SW_WAR
	.align		4
.L_225:
        /*0728*/ 	.byte	0x04, 0x36
        /*072a*/ 	.short	(.L_227 - .L_226)
.L_226:
        /*072c*/ 	.word	0x00000008
.L_227:


//--------------------- .nv.info._ZN7cutlass13device_kernelIN5flash11enable_sm90INS1_16FlashAttnFwdSm90INS1_25CollectiveMainloopFwdSm90ILi2EN4cute5tupleIJNS5_1CILi1EEES8_S8_EEENS6_IJNS7_ILi128EEENS7_ILi96EEENS7_ILi192EEEEEELi128ENS_10bfloat16_tEfNS_4arch4Sm90ELb0ELb1ELb0ELb1ELb0ELb0ELb0ELb1ELb1ELb0ELb0ELb0EEENS1_21CollectiveEpilogueFwdINS6_IJSA_SA_SB_EEES9_SE_SG_Li256ELb1ELb0ELb0ELb0EEENS1_36VarlenDynamicPersistentTileSchedulerILi128ELi96ELi256ELi32ELb0ELb0ELb1ELb1ELb0ELb1EEEEEEEEEvNT_6ParamsE --------------------------
	.section	.nv.info._ZN7cutlass13device_kernelIN5flash11enable_sm90INS1_16FlashAttnFwdSm90INS1_25CollectiveMainloopFwdSm90ILi2EN4cute5tupleIJNS5_1CILi1EEES8_S8_EEENS6_IJNS7_ILi128EEENS7_ILi96EEENS7_ILi192EEEEEELi128ENS_10bfloat16_tEfNS_4arch4Sm90ELb0ELb1ELb0ELb1ELb0ELb0ELb0ELb1ELb1ELb0ELb0ELb0EEENS1_21CollectiveEpilogueFwdINS6_IJSA_SA_SB_EEES9_SE_SG_Li256ELb1ELb0ELb0ELb0EEENS1_36VarlenDynamicPersistentTileSchedulerILi128ELi96ELi256ELi32ELb0ELb0ELb1ELb1ELb0ELb1EEEEEEEEEvNT_6ParamsE,"",@"SHT_CUDA_INFO"
	.sectionflags	@""
	.align	4


	//----- nvinfo : EIATTR_CUDA_API_VERSION
	.align		4
        /*0000*/ 	.byte	0x04, 0x37
        /*0002*/ 	.short	(.L_229 - .L_228)
.L_228:
        /*0004*/ 	.word	0x00000082


	//----- nvinfo : EIATTR_KPARAM_INFO
	.align		4
.L_229:
        /*0008*/ 	.byte	0x04, 0x17
        /*000a*/ 	.short	(.L_231 - .L_230)
.L_230:
        /*000c*/ 	.word	0x00000000
        /*0010*/ 	.short	0x0000
        /*0012*/ 	.short	0x0070
        /*0014*/ 	.byte	0x00, 0xf0, 0x01, 0x28


	//----- nvinfo : EIATTR_SPARSE_MMA_MASK
	.align		4
.L_231:
        /*0018*/ 	.byte	0x03, 0x50
        /*001a*/ 	.short	0x0000


	//----- nvinfo : EIATTR_MAXREG_COUNT
	.align		4
        /*001c*/ 	.byte	0x03, 0x1b
        /*001e*/ 	.short	0x00a8


	//----- nvinfo : EIATTR_NUM_BARRIERS
	.align		4
        /*0020*/ 	.byte	0x02, 0x4c
        /*0022*/ 	.byte	0x09
	.zero		1


	//----- nvinfo : EIATTR_EXTERNS
	.align		4
        /*0024*/ 	.byte	0x04, 0x0f
        /*0026*/ 	.short	(.L_233 - .L_232)


	//   ....[0]....
	.align		4
.L_232:
        /*0028*/ 	.word	index@(__assertfail)


	//----- nvinfo : EIATTR_ANNOTATIONS
	.align		4
.L_233:
        /*002c*/ 	.byte	0x04, 0x55
        /*002e*/ 	.short	(.L_235 - .L_234)


	//   ....[0]....
.L_234:
        /* <DEDUP_REMOVED lines=34> */


	//----- nvinfo : EIATTR_MERCURY_ISA_VERSION
	.align		4
.L_235:
        /*0240*/ 	.byte	0x03, 0x5f
        /*0242*/ 	.short	0x0101


	//----- nvinfo : EIATTR_UNUSED_LOAD_BYTE_OFFSET
	.align		4
        /*0244*/ 	.byte	0x04, 0x44
        /*0246*/ 	.short	(.L_237 - .L_236)


	//   ....[0]....
.L_236:
        /*0248*/ 	.word	0x00000a20
        /*024c*/ 	.word	0x0000fff0


	//   ....[1]....
        /*0250*/ 	.word	0x0000c930
        /*0254*/ 	.word	0x0000fff0


	//----- nvinfo : EIATTR_INT_WARP_WIDE_INSTR_OFFSETS
	.align		4
.L_237:
        /*0258*/ 	.byte	0x04, 0x31
        /*025a*/ 	.short	(.L_239 - .L_238)


	//   ....[0]....
.L_238:
        /*025c*/ 	.word	0x00000150


	//   ....[1]....
        /*0260*/ 	.word	0x00000190


	//   ....[2]....
        /*0264*/ 	.word	0x00000250


	//   ....[3]....
        /*0268*/ 	.word	0x0000fb30


	//   ....[4]....
        /*026c*/ 	.word	0x0000fbc0


	//   ....[5]....
        /*0270*/ 	.word	0x000100c0


	//   ....[6]....
        /*0274*/ 	.word	0x00010140


	//   ....[7]....
        /*0278*/ 	.word	0x00010250


	//   ....[8]....
        /*027c*/ 	.word	0x00010340


	//   ....[9]....
        /*0280*/ 	.word	0x00012660


	//   ....[10]....
        /*0284*/ 	.word	0x000126f0


	//----- nvinfo : EIATTR_COOP_GROUP_MASK_REGIDS
	.align		4
.L_239:
        /*0288*/ 	.byte	0x04, 0x29
        /*028a*/ 	.short	(.L_241 - .L_240)


	//   ....[0]....
.L_240:
        /*028c*/ 	.word	0xffffffff


	//   ....[1]....
        /*0290*/ 	.word	0xffffffff


	//   ....[2]....
        /*0294*/ 	.word	0xffffffff


	//   ....[3]....
        /*0298*/ 	.word	0xffffffff


	//   ....[4]....
        /*029c*/ 	.word	0xffffffff


	//   ....[5]....
        /*02a0*/ 	.word	0xffffffff


	//   ....[6]....
        /*02a4*/ 	.word	0xffffffff


	//   ....[7]....
        /*02a8*/ 	.word	0xffffffff


	//   ....[8]....
        /*02ac*/ 	.word	0xffffffff


	//   ....[9]....
        /*02b0*/ 	.word	0xffffffff


	//   ....[10]....
        /*02b4*/ 	.word	0xffffffff


	//   ....[11]....
        /*02b8*/ 	.word	0xffffffff


	//   ....[12]....
        /*02bc*/ 	.word	0xffffffff


	//   ....[13]....
        /*02c0*/ 	.word	0xffffffff


	//   ....[14]....
        /*02c4*/ 	.word	0xffffffff


	//   ....[15]....
        /*02c8*/ 	.word	0xffffffff


	//   ....[16]....
        /*02cc*/ 	.word	0xffffffff


	//   ....[17]....
        /*02d0*/ 	.word	0xffffffff


	//   ....[18]....
        /*02d4*/ 	.word	0xffffffff


	//   ....[19]....
        /*02d8*/ 	.word	0xffffffff


	//   ....[20]....
        /*02dc*/ 	.word	0xffffffff


	//   ....[21]....
        /*02e0*/ 	.word	0xffffffff


	//   ....[22]....
        /*02e4*/ 	.word	0xffffffff


	//   ....[23]....
        /*02e8*/ 	.word	0xffffffff


	//   ....[24]....
        /*02ec*/ 	.word	0xffffffff


	//   ....[25]....
        /*02f0*/ 	.word	0xffffffff


	//   ....[26]....
        /*02f4*/ 	.word	0xffffffff


	//   ....[27]....
        /*02f8*/ 	.word	0xffffffff


	//   ....[28]....
        /*02fc*/ 	.word	0xffffffff


	//   ....[29]....
        /*0300*/ 	.word	0xffffffff


	//   ....[30]....
        /*0304*/ 	.word	0xffffffff


	//   ....[31]....
        /*0308*/ 	.word	0xffffffff


	//   ....[32]....
        /*030c*/ 	.word	0xffffffff


	//   ....[33]....
        /*0310*/ 	.word	0xffffffff


	//   ....[34]....
        /*0314*/ 	.word	0xffffffff


	//   ....[35]....
        /*0318*/ 	.word	0xffffffff


	//   ....[36]....
        /*031c*/ 	.word	0xffffffff


	//   ....[37]....
        /*0320*/ 	.word	0xffffffff


	//   ....[38]....
        /*0324*/ 	.word	0xffffffff


	//   ....[39]....
        /*0328*/ 	.word	0xffffffff


	//   ....[40]....
        /*032c*/ 	.word	0xffffffff


	//   ....[41]....
        /*0330*/ 	.word	0xffffffff


	//   ....[42]....
        /*0334*/ 	.word	0xffffffff


	//   ....[43]....
        /*0338*/ 	.word	0xffffffff


	//   ....[44]....
        /*033c*/ 	.word	0xffffffff


	//   ....[45]....
        /*0340*/ 	.word	0xffffffff


	//   ....[46]....
        /*0344*/ 	.word	0xffffffff


	//   ....[47]....
        /*0348*/ 	.word	0xffffffff


	//   ....[48]....
        /*034c*/ 	.word	0xffffffff


	//   ....[49]....
        /*0350*/ 	.word	0xffffffff


	//   ....[50]....
        /*0354*/ 	.word	0xffffffff


	//   ....[51]....
        /*0358*/ 	.word	0xffffffff


	//   ....[52]....
        /*035c*/ 	.word	0xffffffff


	//   ....[53]....
        /*0360*/ 	.word	0xffffffff


	//   ....[54]....
        /*0364*/ 	.word	0xffffffff


	//   ....[55]....
        /*0368*/ 	.word	0xffffffff


	//   ....[56]....
        /*036c*/ 	.word	0xffffffff


	//   ....[57]....
        /*0370*/ 	.word	0xffffffff


	//   ....[58]....
        /*0374*/ 	.word	0xffffffff


	//   ....[59]....
        /*0378*/ 	.word	0xffffffff


	//   ....[60]....
        /*037c*/ 	.word	0xffffffff


	//   ....[61]....
        /*0380*/ 	.word	0xffffffff


	//   ....[62]....
        /*0384*/ 	.word	0x0500000f


	//   ....[63]....
        /*0388*/ 	.word	0x0500000f


	//   ....[64]....
        /*038c*/ 	.word	0x0500000f


	//   ....[65]....
        /*0390*/ 	.word	0x0500000f


	//   ....[66]....
        /*0394*/ 	.word	0x0500000f


	//   ....[67]....
        /*0398*/ 	.word	0x0500000f


	//   ....[68]....
        /*039c*/ 	.word	0x0500000f


	//   ....[69]....
        /*03a0*/ 	.word	0x0500000f


	//   ....[70]....
        /*03a4*/ 	.word	0x0500000f


	//   ....[71]....
        /*03a8*/ 	.word	0x0500000f


	//   ....[72]....
        /*03ac*/ 	.word	0x0500000f


	//   ....[73]....
        /*03b0*/ 	.word	0x0500000f


	//   ....[74]....
        /*03b4*/ 	.word	0x0500000f


	//   ....[75]....
        /*03b8*/ 	.word	0x0500000f


	//   ....[76]....
        /*03bc*/ 	.word	0x0500000f


	//   ....[77]....
        /*03c0*/ 	.word	0x0500000f


	//   ....[78]....
        /*03c4*/ 	.word	0x0500000f


	//   ....[79]....
        /*03c8*/ 	.word	0x0500000f


	//   ....[80]....
        /*03cc*/ 	.word	0x0500000f


	//----- nvinfo : EIATTR_COOP_GROUP_INSTR_OFFSETS
	.align		4
.L_241:
        /*03d0*/ 	.byte	0x04, 0x28
        /*03d2*/ 	.short	(.L_243 - .L_242)


	//   ....[0]....
.L_242:
        /*03d4*/ 	.word	0x00000060


	//   ....[1]....
        /*03d8*/ 	.word	0x00000160


	//   ....[2]....
        /*03dc*/ 	.word	0x00000260


	//   ....[3]....
        /*03e0*/ 	.word	0x000003d0


	//   ....[4]....
        /*03e4*/ 	.word	0x00000530


	//   ....[5]....
        /*03e8*/ 	.word	0x00000650


	//   ....[6]....
        /*03ec*/ 	.word	0x000007b0


	//   ....[7]....
        /*03f0*/ 	.word	0x00001670


	//   ....[8]....
        /*03f4*/ 	.word	0x00002f80


	//   ....[9]....
        /*03f8*/ 	.word	0x00003090


	//   ....[10]....
        /*03fc*/ 	.word	0x000035e0


	//   ....[11]....
        /*0400*/ 	.word	0x00003680


	//   ....[12]....
        /*0404*/ 	.word	0x000061c0


	//   ....[13]....
        /*0408*/ 	.word	0x00006260


	//   ....[14]....
        /*040c*/ 	.word	0x00006640


	//   ....[15]....
        /*0410*/ 	.word	0x000066a0


	//   ....[16]....
        /*0414*/ 	.word	0x00007ec0


	//   ....[17]....
        /*0418*/ 	.word	0x00007ee0


	//   ....[18]....
        /*041c*/ 	.word	0x000080f0


	//   ....[19]....
        /*0420*/ 	.word	0x00008110


	//   ....[20]....
        /*0424*/ 	.word	0x0000aaf0


	//   ....[21]....
        /*0428*/ 	.word	0x0000ac10


	//   ....[22]....
        /*042c*/ 	.word	0x0000b1e0


	//   ....[23]....
        /*0430*/ 	.word	0x0000b240


	//   ....[24]....
        /*0434*/ 	.word	0x0000c090


	//   ....[25]....
        /*0438*/ 	.word	0x0000c0c0


	//   ....[26]....
        /*043c*/ 	.word	0x0000c1b0


	//   ....[27]....
        /*0440*/ 	.word	0x0000c1c0


	//   ....[28]....
        /*0444*/ 	.word	0x0000e6b0


	//   ....[29]....
        /*0448*/ 	.word	0x0000e840


	//   ....[30]....
        /*044c*/ 	.word	0x0000e870


	//   ....[31]....
        /*0450*/ 	.word	0x0000e8a0


	//   ....[32]....
        /*0454*/ 	.word	0x0000e8e0


	//   ....[33]....
        /*0458*/ 	.word	0x0000e930


	//   ....[34]....
        /*045c*/ 	.word	0x0000e990


	//   ....[35]....
        /*0460*/ 	.word	0x0000eb70


	//   ....[36]....
        /*0464*/ 	.word	0x0000ebd0


	//   ....[37]....
        /*0468*/ 	.word	0x0000ec10


	//   ....[38]....
        /*046c*/ 	.word	0x0000ec50


	//   ....[39]....
        /*0470*/ 	.word	0x0000ec80


	//   ....[40]....
        /*0474*/ 	.word	0x0000ecb0


	//   ....[41]....
        /*0478*/ 	.word	0x0000ed40


	//   ....[42]....
        /*047c*/ 	.word	0x0000eda0


	//   ....[43]....
        /*0480*/ 	.word	0x0000ee30


	//   ....[44]....
        /*0484*/ 	.word	0x00012b00


	//   ....[45]....
        /*0488*/ 	.word	0x00012b10


	//   ....[46]....
        /*048c*/ 	.word	0x00012c20


	//   ....[47]....
        /*0490*/ 	.word	0x00012c80


	//   ....[48]....
        /*0494*/ 	.word	0x00012cc0


	//   ....[49]....
        /*0498*/ 	.word	0x00012d00


	//   ....[50]....
        /*049c*/ 	.word	0x00012d30


	//   ....[51]....
        /*04a0*/ 	.word	0x00012d60


	//   ....[52]....
        /*04a4*/ 	.word	0x00012ef0


	//   ....[53]....
        /*04a8*/ 	.word	0x00012f50


	//   ....[54]....
        /*04ac*/ 	.word	0x00012f90


	//   ....[55]....
        /*04b0*/ 	.word	0x00012fd0


	//   ....[56]....
        /*04b4*/ 	.word	0x00013000


	//   ....[57]....
        /*04b8*/ 	.word	0x00013030


	//   ....[58]....
        /*04bc*/ 	.word	0x000130f0


	//   ....[59]....
        /*04c0*/ 	.word	0x00013110


	//   ....[60]....
        /*04c4*/ 	.word	0x00013180


	//   ....[61]....
        /*04c8*/ 	.word	0x00013810


	//   ....[62]....
        /*04cc*/ 	.word	0x00013ea0


	//   ....[63]....
        /*04d0*/ 	.word	0x000142c0


	//   ....[64]....
        /*04d4*/ 	.word	0x00014350


	//   ....[65]....
        /*04d8*/ 	.word	0x000143f0


	//   ....[66]....
        /*04dc*/ 	.word	0x000144a0


	//   ....[67]....
        /*04e0*/ 	.word	0x00014520


	//   ....[68]....
        /*04e4*/ 	.word	0x000145a0


	//   ....[69]....
        /*04e8*/ 	.word	0x00014620


	//   ....[70]....
        /*04ec*/ 	.word	0x000146a0


	//   ....[71]....
        /*04f0*/ 	.word	0x00014730


	//   ....[72]....
        /*04f4*/ 	.word	0x000147e0


	//   ....[73]....
        /*04f8*/ 	.word	0x00014860


	//   ....[74]....
        /*04fc*/ 	.word	0x000148e0


	//   ....[75]....
        /*0500*/ 	.word	0x00014960


	//   ....[76]....
        /*0504*/ 	.word	0x000149e0


	//   ....[77]....
        /*0508*/ 	.word	0x00014a50


	//   ....[78]....
        /*050c*/ 	.word	0x00014af0


	//   ....[79]....
        /*0510*/ 	.word	0x00014b80


	//   ....[80]....
        /*0514*/ 	.word	0x00014cb0


	//----- nvinfo : EIATTR_REG_RECONFIG
	.align		4
.L_243:
        /*0518*/ 	.byte	0x01, 0x54
	.zero		2


	//----- nvinfo : EIATTR_SYSCALL_OFFSETS
	.align		4
        /*051c*/ 	.byte	0x04, 0x46
        /*051e*/ 	.short	(.L_245 - .L_244)


	//   ....[0]....
.L_244:
        /*0520*/ 	.word	0x00001850


	//   ....[1]....
        /*0524*/ 	.word	0x0000fd50


	//   ....[2]....
        /*0528*/ 	.word	0x0000fe90


	//   ....[3]....
        /*052c*/ 	.word	0x0000ff90


	//----- nvinfo : EIATTR_MBARRIER_INSTR_OFFSETS
	.align		4
.L_245:
        /*0530*/ 	.byte	0x04, 0x39
        /*0532*/ 	.short	(.L_247 - .L_246)


	//   ....[0]....
.L_246:
        /*0534*/ 	.word	0x00000280
        /*0538*/ 	.word	0x000000ff
        /*053c*/ 	.word	0x0002a800
        /*0540*/ 	.short	0x0100
        /*0542*/ 	.byte	0x08
	.zero		1


	//   ....[1]....
        /*0544*/ 	.word	0x00000290
        /*0548*/ 	.word	0x000000ff
        /*054c*/ 	.word	0x0002a820
        /*0550*/ 	.short	0x0100
        /*0552*/ 	.byte	0x08
	.zero		1


	//   ....[2]....
        /*0554*/ 	.word	0x00000380
        /*0558*/ 	.word	0x000000ff
        /*055c*/ 	.word	0x0002a830
        /*0560*/ 	.short	0x0100
        /*0562*/ 	.byte	0x08
	.zero		1


	//   ....[3]....
        /*0564*/ 	.word	0x00000390
        /*0568*/ 	.word	0x000000ff
        /*056c*/ 	.word	0x0002a840
        /*0570*/ 	.short	0x0100
        /*0572*/ 	.byte	0x08
	.zero		1


	//   ....[4]....
        /*0574*/ 	.word	0x000003a0
        /*0578*/ 	.word	0x000000ff
        /*057c*/ 	.word	0x0002a838
        /*0580*/ 	.short	0x0100
        /*0582*/ 	.byte	0x08
	.zero		1


	//   ....[5]....
        /*0584*/ 	.word	0x000003b0
        /*0588*/ 	.word	0x000000ff
        /*058c*/ 	.word	0x0002a848
        /*0590*/ 	.short	0x0100
        /*0592*/ 	.byte	0x08
	.zero		1


	//   ....[6]....
        /*0594*/ 	.word	0x000004e0
        /*0598*/ 	.word	0x000000ff
        /*059c*/ 	.word	0x0002a850
        /*05a0*/ 	.short	0x0100
        /*05a2*/ 	.byte	0x08
	.zero		1


	//   ....[7]....
        /*05a4*/ 	.word	0x000004f0
        /*05a8*/ 	.word	0x000000ff
        /*05ac*/ 	.word	0x0002a860
        /*05b0*/ 	.short	0x0100
        /*05b2*/ 	.byte	0x08
	.zero		1


	//   ....[8]....
        /*05b4*/ 	.word	0x00000500
        /*05b8*/ 	.word	0x000000ff
        /*05bc*/ 	.word	0x0002a858
        /*05c0*/ 	.short	0x0100
        /*05c2*/ 	.byte	0x08
	.zero		1


	//   ....[9]....
        /*05c4*/ 	.word	0x00000510
        /*05c8*/ 	.word	0x000000ff
        /*05cc*/ 	.word	0x0002a868
        /*05d0*/ 	.short	0x0100
        /*05d2*/ 	.byte	0x08
	.zero		1


	//   ....[10]....
        /*05d4*/ 	.word	0x00000600
        /*05d8*/ 	.word	0x000000ff
        /*05dc*/ 	.word	0x0002a870
        /*05e0*/ 	.short	0x0100
        /*05e2*/ 	.byte	0x06
	.zero		1


	//   ....[11]....
        /*05e4*/ 	.word	0x00000610
        /*05e8*/ 	.word	0x000000ff
        /*05ec*/ 	.word	0x0002a880
        /*05f0*/ 	.short	0x0100
        /*05f2*/ 	.byte	0x06
	.zero		1


	//   ....[12]....
        /*05f4*/ 	.word	0x00000620
        /*05f8*/ 	.word	0x000000ff
        /*05fc*/ 	.word	0x0002a878
        /*0600*/ 	.short	0x0100
        /*0602*/ 	.byte	0x06
	.zero		1


	//   ....[13]....
        /*0604*/ 	.word	0x00000630
        /*0608*/ 	.word	0x000000ff
        /*060c*/ 	.word	0x0002a888
        /*0610*/ 	.short	0x0100
        /*0612*/ 	.byte	0x06
	.zero		1


	//   ....[14]....
        /*0614*/ 	.word	0x00000760
        /*0618*/ 	.word	0x000000ff
        /*061c*/ 	.word	0x0002a890
        /*0620*/ 	.short	0x0100
        /*0622*/ 	.byte	0x08
	.zero		1


	//   ....[15]....
        /*0624*/ 	.word	0x00000770
        /*0628*/ 	.word	0x000000ff
        /*062c*/ 	.word	0x0002a8a0
        /*0630*/ 	.short	0x0100
        /*0632*/ 	.byte	0x08
	.zero		1


	//   ....[16]....
        /*0634*/ 	.word	0x00000780
        /*0638*/ 	.word	0x000000ff
        /*063c*/ 	.word	0x0002a898
        /*0640*/ 	.short	0x0100
        /*0642*/ 	.byte	0x08
	.zero		1


	//   ....[17]....
        /*0644*/ 	.word	0x00000790
        /*0648*/ 	.word	0x000000ff
        /*064c*/ 	.word	0x0002a8a8
        /*0650*/ 	.short	0x0100
        /*0652*/ 	.byte	0x08
	.zero		1


	//   ....[18]....
        /*0654*/ 	.word	0x000008c0
        /*0658*/ 	.word	0x000000ff
        /*065c*/ 	.word	0x0002a8b0
        /*0660*/ 	.short	0x0100
        /*0662*/ 	.byte	0x08
	.zero		1


	//   ....[19]....
        /*0664*/ 	.word	0x000008d0
        /*0668*/ 	.word	0x000000ff
        /*066c*/ 	.word	0x0002a8c0
        /*0670*/ 	.short	0x0100
        /*0672*/ 	.byte	0x08
	.zero		1


	//   ....[20]....
        /*0674*/ 	.word	0x000008e0
        /*0678*/ 	.word	0x000000ff
        /*067c*/ 	.word	0x0002a8b8
        /*0680*/ 	.short	0x0100
        /*0682*/ 	.byte	0x08
	.zero		1


	//   ....[21]....
        /*0684*/ 	.word	0x000008f0
        /*0688*/ 	.word	0x000000ff
        /*068c*/ 	.word	0x0002a8c8
        /*0690*/ 	.short	0x0100
        /*0692*/ 	.byte	0x08
	.zero		1


	//   ....[22]....
        /*0694*/ 	.word	0x000018b0
        /*0698*/ 	.word	0x000000ff
        /*069c*/ 	.word	0x0002a800
        /*06a0*/ 	.short	0x010a
        /*06a2*/ 	.byte	0x26
	.zero		1


	//   ....[23]....
        /*06a4*/ 	.word	0x00001930
        /*06a8*/ 	.word	0x00000003
        /*06ac*/ 	.word	0x0002a830
        /*06b0*/ 	.short	0x010a
        /*06b2*/ 	.byte	0x3f
	.zero		1


	//   ....[24]....
        /*06b4*/ 	.word	0x000019d0
        /*06b8*/ 	.word	0x00000003
        /*06bc*/ 	.word	0x0002a830
        /*06c0*/ 	.short	0x010a
        /*06c2*/ 	.byte	0x3f
	.zero		1


	//   ....[25]....
        /*06c4*/ 	.word	0x000020e0
        /*06c8*/ 	.word	0x00000000
        /*06cc*/ 	.word	0x00000000
        /*06d0*/ 	.short	0x0101
        /*06d2*/ 	.byte	0x3f
	.zero		1


	//   ....[26]....
        /*06d4*/ 	.word	0x00004400
        /*06d8*/ 	.word	0x000000ff
        /*06dc*/ 	.word	0x0002a830
        /*06e0*/ 	.short	0x010a
        /*06e2*/ 	.byte	0x05
	.zero		1


	//   ....[27]....
        /*06e4*/ 	.word	0x00004440
        /*06e8*/ 	.word	0x000000ff
        /*06ec*/ 	.word	0x0002a830
        /*06f0*/ 	.short	0x010a
        /*06f2*/ 	.byte	0x05
	.zero		1


	//   ....[28]....
        /*06f4*/ 	.word	0x00004cc0
        /*06f8*/ 	.word	0x000000ff
        /*06fc*/ 	.word	0x0002a850
        /*0700*/ 	.short	0x010a
        /*0702*/ 	.byte	0x0b
	.zero		1


	//   ....[29]....
        /*0704*/ 	.word	0x00004d00
        /*0708*/ 	.word	0x000000ff
        /*070c*/ 	.word	0x0002a850
        /*0710*/ 	.short	0x010a
        /*0712*/ 	.byte	0x0b
	.zero		1


	//   ....[30]....
        /*0714*/ 	.word	0x00005060
        /*0718*/ 	.word	0x00000000
        /*071c*/ 	.word	0x00000000
        /*0720*/ 	.short	0x0101
        /*0722*/ 	.byte	0x3f
	.zero		1


	//   ....[31]....
        /*0724*/ 	.word	0x00006c80
        /*0728*/ 	.word	0x0000005b
        /*072c*/ 	.word	0x00000000
        /*0730*/ 	.short	0x0101
        /*0732*/ 	.byte	0x3f
	.zero		1


	//   ....[32]....
        /*0734*/ 	.word	0x00007330
        /*0738*/ 	.word	0x000000ff
        /*073c*/ 	.word	0x0002a830
        /*0740*/ 	.short	0x010a
        /*0742*/ 	.byte	0x05
	.zero		1


	//   ....[33]....
        /*0744*/ 	.word	0x00007370
        /*0748*/ 	.word	0x000000ff
        /*074c*/ 	.word	0x0002a830
        /*0750*/ 	.short	0x010a
        /*0752*/ 	.byte	0x05
	.zero		1


	//   ....[34]....
        /*0754*/ 	.word	0x00007bf0
        /*0758*/ 	.word	0x000000ff
        /*075c*/ 	.word	0x0002a850
        /*0760*/ 	.short	0x010a
        /*0762*/ 	.byte	0x0a
	.zero		1


	//   ....[35]....
        /*0764*/ 	.word	0x00007c30
        /*0768*/ 	.word	0x000000ff
        /*076c*/ 	.word	0x0002a850
        /*0770*/ 	.short	0x010a
        /*0772*/ 	.byte	0x0a
	.zero		1


	//   ....[36]....
        /*0774*/ 	.word	0x00008d70
        /*0778*/ 	.word	0x0000000e
        /*077c*/ 	.word	0x00000000
        /*0780*/ 	.short	0x0101
        /*0782*/ 	.byte	0x3f
	.zero		1


	//   ....[37]....
        /*0784*/ 	.word	0x00008de0
        /*0788*/ 	.word	0x0000000e
        /*078c*/ 	.word	0x00000000
        /*0790*/ 	.short	0x0101
        /*0792*/ 	.byte	0x3f
	.zero		1


	//   ....[38]....
        /*0794*/ 	.word	0x00008f90
        /*0798*/ 	.word	0x000000ff
        /*079c*/ 	.word	0x0002a830
        /*07a0*/ 	.short	0x010a
        /*07a2*/ 	.byte	0x05
	.zero		1


	//   ....[39]....
        /*07a4*/ 	.word	0x00008fd0
        /*07a8*/ 	.word	0x000000ff
        /*07ac*/ 	.word	0x0002a830
        /*07b0*/ 	.short	0x010a
        /*07b2*/ 	.byte	0x05
	.zero		1


	//   ....[40]....
        /*07b4*/ 	.word	0x00009850
        /*07b8*/ 	.word	0x000000ff
        /*07bc*/ 	.word	0x0002a850
        /*07c0*/ 	.short	0x010a
        /*07c2*/ 	.byte	0x0a
	.zero		1


	//   ....[41]....
        /*07c4*/ 	.word	0x00009890
        /*07c8*/ 	.word	0x000000ff
        /*07cc*/ 	.word	0x0002a850
        /*07d0*/ 	.short	0x010a
        /*07d2*/ 	.byte	0x0a
	.zero		1


	//   ....[42]....
        /*07d4*/ 	.word	0x00009be0
        /*07d8*/ 	.word	0x00000000
        /*07dc*/ 	.word	0x00000000
        /*07e0*/ 	.short	0x0101
        /*07e2*/ 	.byte	0x3f
	.zero		1


	//   ....[43]....
        /*07e4*/ 	.word	0x0000b690
        /*07e8*/ 	.word	0x0000005b
        /*07ec*/ 	.word	0x00000000
        /*07f0*/ 	.short	0x0101
        /*07f2*/ 	.byte	0x3f
	.zero		1


	//   ....[44]....
        /*07f4*/ 	.word	0x0000c000
        /*07f8*/ 	.word	0x000000ff
        /*07fc*/ 	.word	0x0002a850
        /*0800*/ 	.short	0x010a
        /*0802*/ 	.byte	0x05
	.zero		1


	//   ....[45]....
        /*0804*/ 	.word	0x0000c040
        /*0808*/ 	.word	0x000000ff
        /*080c*/ 	.word	0x0002a850
        /*0810*/ 	.short	0x010a
        /*0812*/ 	.byte	0x05
	.zero		1


	//   ....[46]....
        /*0814*/ 	.word	0x0000c4f0
        /*0818*/ 	.word	0x00000007
        /*081c*/ 	.word	0x00000000
        /*0820*/ 	.short	0x0101
        /*0822*/ 	.byte	0x3f
	.zero		1


	//   ....[47]....
        /*0824*/ 	.word	0x0000d6f0
        /*0828*/ 	.word	0x00000003
        /*082c*/ 	.word	0x00000000
        /*0830*/ 	.short	0x0101
        /*0832*/ 	.byte	0x3f
	.zero		1


	//   ....[48]....
        /*0834*/ 	.word	0x00010680
        /*0838*/ 	.word	0x00000009
        /*083c*/ 	.word	0x0002a840
        /*0840*/ 	.short	0x010a
        /*0842*/ 	.byte	0x3f
	.zero		1


	//   ....[49]....
        /*0844*/ 	.word	0x00010c30
        /*0848*/ 	.word	0x0000000a
        /*084c*/ 	.word	0x0002a820
        /*0850*/ 	.short	0x010a
        /*0852*/ 	.byte	0x3f
	.zero		1


	//   ....[50]....
        /*0854*/ 	.word	0x00010f70
        /*0858*/ 	.word	0x00000002
        /*085c*/ 	.word	0x0002a840
        /*0860*/ 	.short	0x010a
        /*0862*/ 	.byte	0x3f
	.zero		1


	//   ....[51]....
        /*0864*/ 	.word	0x00011270
        /*0868*/ 	.word	0x00000003
        /*086c*/ 	.word	0x00000060
        /*0870*/ 	.short	0x010a
        /*0872*/ 	.byte	0x3f
	.zero		1


	//   ....[52]....
        /*0874*/ 	.word	0x00011860
        /*0878*/ 	.word	0x00000002
        /*087c*/ 	.word	0x0002a840
        /*0880*/ 	.short	0x010a
        /*0882*/ 	.byte	0x3f
	.zero		1


	//   ....[53]....
        /*0884*/ 	.word	0x00011b60
        /*0888*/ 	.word	0x00000003
        /*088c*/ 	.word	0x00000060
        /*0890*/ 	.short	0x010a
        /*0892*/ 	.byte	0x3f
	.zero		1


	//   ....[54]....
        /*0894*/ 	.word	0x00012030
        /*0898*/ 	.word	0x00000002
        /*089c*/ 	.word	0x0002a840
        /*08a0*/ 	.short	0x010a
        /*08a2*/ 	.byte	0x3f
	.zero		1


	//   ....[55]....
        /*08a4*/ 	.word	0x00012340
        /*08a8*/ 	.word	0x00000002
        /*08ac*/ 	.word	0x00000060
        /*08b0*/ 	.short	0x010a
        /*08b2*/ 	.byte	0x3f
	.zero		1


	//   ....[56]....
        /*08b4*/ 	.word	0x000127b0
        /*08b8*/ 	.word	0x00000003
        /*08bc*/ 	.word	0x0002a860
        /*08c0*/ 	.short	0x010a
        /*08c2*/ 	.byte	0x3f
	.zero		1


	//   ....[57]....
        /*08c4*/ 	.word	0x00013790
        /*08c8*/ 	.word	0x00000000
        /*08cc*/ 	.word	0x0002a820
        /*08d0*/ 	.short	0x010a
        /*08d2*/ 	.byte	0x3f
	.zero		1


	//   ....[58]....
        /*08d4*/ 	.word	0x00013950
        /*08d8*/ 	.word	0x00000006
        /*08dc*/ 	.word	0x00000000
        /*08e0*/ 	.short	0x010a
        /*08e2*/ 	.byte	0x3f
	.zero		1


	//   ....[59]....
        /*08e4*/ 	.word	0x000139c0
        /*08e8*/ 	.word	0x00000007
        /*08ec*/ 	.word	0x00000000
        /*08f0*/ 	.short	0x010a
        /*08f2*/ 	.byte	0x3f
	.zero		1


	//   ....[60]....
        /*08f4*/ 	.word	0x00013a30
        /*08f8*/ 	.word	0x00000004
        /*08fc*/ 	.word	0x00000000
        /*0900*/ 	.short	0x010a
        /*0902*/ 	.byte	0x3f
	.zero		1


	//   ....[61]....
        /*0904*/ 	.word	0x00013a60
        /*0908*/ 	.word	0x00000003
        /*090c*/ 	.word	0x00000000
        /*0910*/ 	.short	0x010a
        /*0912*/ 	.byte	0x3f
	.zero		1


	//   ....[62]....
        /*0914*/ 	.word	0x00013ad0
        /*0918*/ 	.word	0x00000003
        /*091c*/ 	.word	0x0002a800
        /*0920*/ 	.short	0x010a
        /*0922*/ 	.byte	0x3f
	.zero		1


	//   ....[63]....
        /*0924*/ 	.word	0x00013b20
        /*0928*/ 	.word	0x00000003
        /*092c*/ 	.word	0x0002a830
        /*0930*/ 	.short	0x010a
        /*0932*/ 	.byte	0x3f
	.zero		1


	//   ....[64]....
        /*0934*/ 	.word	0x00013b80
        /*0938*/ 	.word	0x00000059
        /*093c*/ 	.word	0x0002a830
        /*0940*/ 	.short	0x010a
        /*0942*/ 	.byte	0x3f
	.zero		1


	//   ....[65]....
        /*0944*/ 	.word	0x00013be0
        /*0948*/ 	.word	0x000000af
        /*094c*/ 	.word	0x0002a850
        /*0950*/ 	.short	0x010a
        /*0952*/ 	.byte	0x3f
	.zero		1


	//   ....[66]....
        /*0954*/ 	.word	0x00013c40
        /*0958*/ 	.word	0x0000000a
        /*095c*/ 	.word	0x0002a830
        /*0960*/ 	.short	0x010a
        /*0962*/ 	.byte	0x3f
	.zero		1


	//   ....[67]....
        /*0964*/ 	.word	0x00013ca0
        /*0968*/ 	.word	0x00000003
        /*096c*/ 	.word	0x0002a850
        /*0970*/ 	.short	0x010a
        /*0972*/ 	.byte	0x3f
	.zero		1


	//   ....[68]....
        /*0974*/ 	.word	0x00013d00
        /*0978*/ 	.word	0x0000000a
        /*097c*/ 	.word	0x0002a830
        /*0980*/ 	.short	0x010a
        /*0982*/ 	.byte	0x3f
	.zero		1


	//   ....[69]....
        /*0984*/ 	.word	0x00013d60
        /*0988*/ 	.word	0x00000003
        /*098c*/ 	.word	0x0002a850
        /*0990*/ 	.short	0x010a
        /*0992*/ 	.byte	0x3f
	.zero		1


	//   ....[70]....
        /*0994*/ 	.word	0x00013dc0
        /*0998*/ 	.word	0x00000007
        /*099c*/ 	.word	0x0002a850
        /*09a0*/ 	.short	0x010a
        /*09a2*/ 	.byte	0x3f
	.zero		1


	//   ....[71]....
        /*09a4*/ 	.word	0x00013f60
        /*09a8*/ 	.word	0x00000009
        /*09ac*/ 	.word	0x0002a840
        /*09b0*/ 	.short	0x010a
        /*09b2*/ 	.byte	0x3f
	.zero		1


	//   ....[72]....
        /*09b4*/ 	.word	0x00013fe0
        /*09b8*/ 	.word	0x00000008
        /*09bc*/ 	.word	0x0002a820
        /*09c0*/ 	.short	0x010a
        /*09c2*/ 	.byte	0x3f
	.zero		1


	//   ....[73]....
        /*09c4*/ 	.word	0x00014030
        /*09c8*/ 	.word	0x00000002
        /*09cc*/ 	.word	0x0002a840
        /*09d0*/ 	.short	0x010a
        /*09d2*/ 	.byte	0x3f
	.zero		1


	//   ....[74]....
        /*09d4*/ 	.word	0x00014080
        /*09d8*/ 	.word	0x00000003
        /*09dc*/ 	.word	0x00000060
        /*09e0*/ 	.short	0x010a
        /*09e2*/ 	.byte	0x3f
	.zero		1


	//   ....[75]....
        /*09e4*/ 	.word	0x000140d0
        /*09e8*/ 	.word	0x00000002
        /*09ec*/ 	.word	0x0002a840
        /*09f0*/ 	.short	0x010a
        /*09f2*/ 	.byte	0x3f
	.zero		1


	//   ....[76]....
        /*09f4*/ 	.word	0x00014120
        /*09f8*/ 	.word	0x00000003
        /*09fc*/ 	.word	0x00000060
        /*0a00*/ 	.short	0x010a
        /*0a02*/ 	.byte	0x3f
	.zero		1


	//   ....[77]....
        /*0a04*/ 	.word	0x00014170
        /*0a08*/ 	.word	0x00000002
        /*0a0c*/ 	.word	0x0002a840
        /*0a10*/ 	.short	0x010a
        /*0a12*/ 	.byte	0x3f
	.zero		1


	//   ....[78]....
        /*0a14*/ 	.word	0x000141c0
        /*0a18*/ 	.word	0x00000002
        /*0a1c*/ 	.word	0x00000060
        /*0a20*/ 	.short	0x010a
        /*0a22*/ 	.byte	0x3f
	.zero		1


	//   ....[79]....
        /*0a24*/ 	.word	0x00014210
        /*0a28*/ 	.word	0x00000003
        /*0a2c*/ 	.word	0x0002a860
        /*0a30*/ 	.short	0x010a
        /*0a32*/ 	.byte	0x3f
	.zero		1


	//   ....[80]....
        /*0a34*/ 	.word	0x00014bd0
        /*0a38*/ 	.word	0x00000000
        /*0a3c*/ 	.word	0x0002a820
        /*0a40*/ 	.short	0x010a
        /*0a42*/ 	.byte	0x3f
	.zero		1


	//   ....[81]....
        /*0a44*/ 	.word	0x00014d70
        /*0a48*/ 	.word	0x00000006
        /*0a4c*/ 	.word	0x00000000
        /*0a50*/ 	.short	0x010a
        /*0a52*/ 	.byte	0x3f
	.zero		1


	//   ....[82]....
        /*0a54*/ 	.word	0x00014dc0
        /*0a58*/ 	.word	0x00000007
        /*0a5c*/ 	.word	0x00000000
        /*0a60*/ 	.short	0x010a
        /*0a62*/ 	.byte	0x3f
	.zero		1


	//   ....[83]....
        /*0a64*/ 	.word	0x00014e10
        /*0a68*/ 	.word	0x00000004
        /*0a6c*/ 	.word	0x00000000
        /*0a70*/ 	.short	0x010a
        /*0a72*/ 	.byte	0x3f
	.zero		1


	//----- nvinfo : EIATTR_NUM_MBARRIERS
	.align		4
.L_247:
        /*0a74*/ 	.byte	0x03, 0x38
        /*0a76*/ 	.short	0x0016


	//----- nvinfo : EIATTR_EXIT_INSTR_OFFSETS
	.align		4
        /*0a78*/ 	.byte	0x04, 0x1c
        /*0a7a*/ 	.short	(.L_249 - .L_248)


	//   ....[0]....
.L_248:
        /*0a7c*/ 	.word	0x00000a60


	//   ....[1]....
        /*0a80*/ 	.word	0x0000e670


	//   ....[2]....
        /*0a84*/ 	.word	0x0000e6d0


	//   ....[3]....
        /*0a88*/ 	.word	0x00013ab0


	//----- nvinfo : EIATTR_MAX_THREADS
	.align		4
.L_249:
        /*0a8c*/ 	.byte	0x04, 0x05
        /*0a8e*/ 	.short	(.L_251 - .L_250)
.L_250:
        /*0a90*/ 	.word	0x00000180
        /*0a94*/ 	.word	0x00000001
        /*0a98*/ 	.word	0x00000001


	//----- nvinfo : EIATTR_CRS_STACK_SIZE
	.align		4
.L_251:
        /*0a9c*/ 	.byte	0x04, 0x1e
        /*0a9e*/ 	.short	(.L_253 - .L_252)
.L_252:
        /*0aa0*/ 	.word	0x00000000


	//----- nvinfo : EIATTR_CBANK_PARAM_SIZE
	.align		4
.L_253:
        /*0aa4*/ 	.byte	0x03, 0x19
        /*0aa6*/ 	.short	0x0a70


	//----- nvinfo : EIATTR_PARAM_CBANK
	.align		4
        /*0aa8*/ 	.byte	0x04, 0x0a
        /*0aaa*/ 	.short	(.L_255 - .L_254)
	.align		4
.L_254:
        /*0aac*/ 	.word	index@(.nv.constant0._ZN7cutlass13device_kernelIN5flash11enable_sm90INS1_16FlashAttnFwdSm90INS1_25CollectiveMainloopFwdSm90ILi2EN4cute5tupleIJNS5_1CILi1EEES8_S8_EEENS6_IJNS7_ILi128EEENS7_ILi96EEENS7_ILi192EEEEEELi128ENS_10bfloat16_tEfNS_4arch4Sm90ELb0ELb1ELb0ELb1ELb0ELb0ELb0ELb1ELb1ELb0ELb0ELb0EEENS1_21CollectiveEpilogueFwdINS6_IJSA_SA_SB_EEES9_SE_SG_Li256ELb1ELb0ELb0ELb0EEENS1_36VarlenDynamicPersistentTileSchedulerILi128ELi96ELi256ELi32ELb0ELb0ELb1ELb1ELb0ELb1EEEEEEEEEvNT_6ParamsE)
        /*0ab0*/ 	.short	0x0210
        /*0ab2*/ 	.short	0x0a70


	//----- nvinfo : EIATTR_SW_WAR
	.align		4
.L_255:
        /*0ab4*/ 	.byte	0x04, 0x36
        /*0ab6*/ 	.short	(.L_257 - .L_256)
.L_256:
        /*0ab8*/ 	.word	0x00000008
.L_257:


//--------------------- .nv.info._ZN7cutlass13device_kernelIN5flash11enable_sm90INS1_16FlashAttnFwdSm90INS1_25CollectiveMainloopFwdSm90ILi2EN4cute5tupleIJNS5_1CILi1EEES8_S8_EEENS6_IJNS7_ILi128EEENS7_ILi96EEENS7_ILi192EEEEEELi128ENS_10bfloat16_tEfNS_4arch4Sm90ELb0ELb1ELb0ELb1ELb0ELb1ELb0ELb1ELb1ELb0ELb0ELb0EEENS1_21CollectiveEpilogueFwdINS6_IJSA_SA_SB_EEES9_SE_SG_Li256ELb1ELb0ELb0ELb0EEENS1_36VarlenDynamicPersistentTileSchedulerILi128ELi96ELi256ELi32ELb0ELb0ELb1ELb1ELb0ELb1EEEEEEEEEvNT_6ParamsE --------------------------
	.section	.nv.info._ZN7cutlass13device_kernelIN5flash11enable_sm90INS1_16FlashAttnFwdSm90INS1_25CollectiveMainloopFwdSm90ILi2EN4cute5tupleIJNS5_1CILi1EEES8_S8_EEENS6_IJNS7_ILi128EEENS7_ILi96EEENS7_ILi192EEEEEELi128ENS_10bfloat16_tEfNS_4arch4Sm90ELb0ELb1ELb0ELb1ELb0ELb1ELb0ELb1ELb1ELb0ELb0ELb0EEENS1_21CollectiveEpilogueFwdINS6_IJSA_SA_SB_EEES9_SE_SG_Li256ELb1ELb0ELb0ELb0EEENS1_36VarlenDynamicPersistentTileSchedulerILi128ELi96ELi256ELi32ELb0ELb0ELb1ELb1ELb0ELb1EEEEEEEEEvNT_6ParamsE,"",@"SHT_CUDA_INFO"
	.sectionflags	@""
	.align	4


	//----- nvinfo : EIATTR_CUDA_API_VERSION
	.align		4
        /*0000*/ 	.byte	0x04, 0x37
        /*0002*/ 	.short	(.L_259 - .L_258)
.L_258:
        /*0004*/ 	.word	0x00000082


	//----- nvinfo : EIATTR_KPARAM_INFO
	.align		4
.L_259:
        /*0008*/ 	.byte	0x04, 0x17
        /*000a*/ 	.short	(.L_261 - .L_260)
.L_260:
        /*000c*/ 	.word	0x00000000
        /*0010*/ 	.short	0x0000
        /*0012*/ 	.short	0x0070
        /*0014*/ 	.byte	0x00, 0xf0, 0x01, 0x28


	//----- nvinfo : EIATTR_SPARSE_MMA_MASK
	.align		4
.L_261:
        /*0018*/ 	.byte	0x03, 0x50
        /*001a*/ 	.short	0x0000


	//----- nvinfo : EIATTR_MAXREG_COUNT
	.align		4
        /*001c*/ 	.byte	0x03, 0x1b
        /*001e*/ 	.short	0x00a8


	//----- nvinfo : EIATTR_NUM_BARRIERS
	.align		4
        /*0020*/ 	.byte	0x02, 0x4c
        /*0022*/ 	.byte	0x10
	.zero		1


	//----- nvinfo : EIATTR_EXTERNS
	.align		4
        /*0024*/ 	.byte	0x04, 0x0f
        /*0026*/ 	.short	(.L_263 - .L_262)


	//   ....[0]....
	.align		4
.L_262:
        /*0028*/ 	.word	index@(__assertfail)


	//----- nvinfo : EIATTR_ANNOTATIONS
	.align		4
.L_263:
        /*002c*/ 	.byte	0x04, 0x55
        /*002e*/ 	.short	(.L_265 - .L_264)


	//   ....[0]....
.L_264:
        /* <DEDUP_REMOVED lines=62> */


	//----- nvinfo : EIATTR_MERCURY_ISA_VERSION
	.align		4
.L_265:
        /*03f8*/ 	.byte	0x03, 0x5f
        /*03fa*/ 	.short	0x0101


	//----- nvinfo : EIATTR_UNUSED_LOAD_BYTE_OFFSET
	.align		4
        /*03fc*/ 	.byte	0x04, 0x44
        /*03fe*/ 	.short	(.L_267 - .L_266)


	//   ....[0]....
.L_266:
        /*0400*/ 	.word	0x00000ab0
        /*0404*/ 	.word	0x0000fff0


	//   ....[1]....
        /*0408*/ 	.word	0x0001ecd0
        /*040c*/ 	.word	0x0000fff0


	//----- nvinfo : EIATTR_INT_WARP_WIDE_INSTR_OFFSETS
	.align		4
.L_267:
        /*0410*/ 	.byte	0x04, 0x31
        /*0412*/ 	.short	(.L_269 - .L_268)


	//   ....[0]....
.L_268:
        /*0414*/ 	.word	0x000001c0


	//   ....[1]....
        /*0418*/ 	.word	0x00000200


	//   ....[2]....
        /*041c*/ 	.word	0x00000270


	//   ....[3]....
        /*0420*/ 	.word	0x00023310


	//   ....[4]....
        /*0424*/ 	.word	0x000233b0


	//   ....[5]....
        /*0428*/ 	.word	0x000238b0


	//   ....[6]....
        /*042c*/ 	.word	0x000238f0


	//   ....[7]....
        /*0430*/ 	.word	0x00023a50


	//   ....[8]....
        /*0434*/ 	.word	0x00023b40


	//   ....[9]....
        /*0438*/ 	.word	0x00025e90


	//   ....[10]....
        /*043c*/ 	.word	0x00025f30


	//----- nvinfo : EIATTR_COOP_GROUP_MASK_REGIDS
	.align		4
.L_269:
        /*0440*/ 	.byte	0x04, 0x29
        /*0442*/ 	.short	(.L_271 - .L_270)


	//   ....[0]....
.L_270:
        /*0444*/ 	.word	0xffffffff


	//   ....[1]....
        /*0448*/ 	.word	0xffffffff


	//   ....[2]....
        /*044c*/ 	.word	0xffffffff


	//   ....[3]....
        /*0450*/ 	.word	0xffffffff


	//   ....[4]....
        /*0454*/ 	.word	0xffffffff


	//   ....[5]....
        /*0458*/ 	.word	0xffffffff


	//   ....[6]....
        /*045c*/ 	.word	0xffffffff


	//   ....[7]....
        /*0460*/ 	.word	0xffffffff


	//   ....[8]....
        /*0464*/ 	.word	0xffffffff


	//   ....[9]....
        /*0468*/ 	.word	0xffffffff


	//   ....[10]....
        /*046c*/ 	.word	0xffffffff


	//   ....[11]....
        /*0470*/ 	.word	0xffffffff


	//   ....[12]....
        /*0474*/ 	.word	0xffffffff


	//   ....[13]....
        /*0478*/ 	.word	0xffffffff


	//   ....[14]....
        /*047c*/ 	.word	0xffffffff


	//   ....[15]....
        /*0480*/ 	.word	0xffffffff


	//   ....[16]....
        /*0484*/ 	.word	0xffffffff


	//   ....[17]....
        /*0488*/ 	.word	0xffffffff


	//   ....[18]....
        /*048c*/ 	.word	0xffffffff


	//   ....[19]....
        /*0490*/ 	.word	0xffffffff


	//   ....[20]....
        /*0494*/ 	.word	0xffffffff


	//   ....[21]....
        /*0498*/ 	.word	0xffffffff


	//   ....[22]....
        /*049c*/ 	.word	0xffffffff


	//   ....[23]....
        /*04a0*/ 	.word	0xffffffff


	//   ....[24]....
        /*04a4*/ 	.word	0xffffffff


	//   ....[25]....
        /*04a8*/ 	.word	0xffffffff


	//   ....[26]....
        /*04ac*/ 	.word	0xffffffff


	//   ....[27]....
        /*04b0*/ 	.word	0xffffffff


	//   ....[28]....
        /*04b4*/ 	.word	0xffffffff


	//   ....[29]....
        /*04b8*/ 	.word	0xffffffff


	//   ....[30]....
        /*04bc*/ 	.word	0xffffffff


	//   ....[31]....
        /*04c0*/ 	.word	0xffffffff


	//   ....[32]....
        /*04c4*/ 	.word	0xffffffff


	//   ....[33]....
        /*04c8*/ 	.word	0xffffffff


	//   ....[34]....
        /*04cc*/ 	.word	0xffffffff


	//   ....[35]....
        /*04d0*/ 	.word	0xffffffff


	//   ....[36]....
        /*04d4*/ 	.word	0xffffffff


	//   ....[37]....
        /*04d8*/ 	.word	0xffffffff


	//   ....[38]....
        /*04dc*/ 	.word	0xffffffff


	//   ....[39]....
        /*04e0*/ 	.word	0xffffffff


	//   ....[40]....
        /*04e4*/ 	.word	0xffffffff


	//   ....[41]....
        /*04e8*/ 	.word	0xffffffff


	//   ....[42]....
        /*04ec*/ 	.word	0xffffffff


	//   ....[43]....
        /*04f0*/ 	.word	0xffffffff


	//   ....[44]....
        /*04f4*/ 	.word	0xffffffff


	//   ....[45]....
        /*04f8*/ 	.word	0xffffffff


	//   ....[46]....
        /*04fc*/ 	.word	0xffffffff


	//   ....[47]....
        /*0500*/ 	.word	0xffffffff


	//   ....[48]....
        /*0504*/ 	.word	0xffffffff


	//   ....[49]....
        /*0508*/ 	.word	0xffffffff


	//   ....[50]....
        /*050c*/ 	.word	0xffffffff


	//   ....[51]....
        /*0510*/ 	.word	0xffffffff


	//   ....[52]....
        /*0514*/ 	.word	0xffffffff


	//   ....[53]....
        /*0518*/ 	.word	0xffffffff


	//   ....[54]....
        /*051c*/ 	.word	0xffffffff


	//   ....[55]....
        /*0520*/ 	.word	0xffffffff


	//   ....[56]....
        /*0524*/ 	.word	0xffffffff


	//   ....[57]....
        /*0528*/ 	.word	0xffffffff


	//   ....[58]....
        /*052c*/ 	.word	0xffffffff


	//   ....[59]....
        /*0530*/ 	.word	0xffffffff


	//   ....[60]....
        /*0534*/ 	.word	0xffffffff


	//   ....[61]....
        /*0538*/ 	.word	0xffffffff


	//   ....[62]....
        /*053c*/ 	.word	0x0500000f


	//   ....[63]....
        /*0540*/ 	.word	0x0500000f


	//   ....[64]....
        /*0544*/ 	.word	0x0500000f


	//   ....[65]....
        /*0548*/ 	.word	0x0500000f


	//   ....[66]....
        /*054c*/ 	.word	0x0500000f


	//   ....[67]....
        /*0550*/ 	.word	0x0500000f


	//   ....[68]....
        /*0554*/ 	.word	0x0500000f


	//   ....[69]....
        /*0558*/ 	.word	0x0500000f


	//   ....[70]....
        /*055c*/ 	.word	0x0500000f


	//   ....[71]....
        /*0560*/ 	.word	0x0500000f


	//   ....[72]....
        /*0564*/ 	.word	0x0500000f


	//   ....[73]....
        /*0568*/ 	.word	0x0500000f


	//   ....[74]....
        /*056c*/ 	.word	0x0500000f


	//   ....[75]....
        /*0570*/ 	.word	0x0500000f


	//   ....[76]....
        /*0574*/ 	.word	0x0500000f


	//   ....[77]....
        /*0578*/ 	.word	0x0500000f


	//   ....[78]....
        /*057c*/ 	.word	0x0500000f


	//   ....[79]....
        /*0580*/ 	.word	0x0500000f


	//   ....[80]....
        /*0584*/ 	.word	0x0500000f


	//   ....[81]....
        /*0588*/ 	.word	0x0500000f


	//   ....[82]....
        /*058c*/ 	.word	0x0500000f


	//   ....[83]....
        /*0590*/ 	.word	0x0500000f


	//   ....[84]....
        /*0594*/ 	.word	0x0500000f


	//   ....[85]....
        /*0598*/ 	.word	0x0500000f


	//   ....[86]....
        /*059c*/ 	.word	0x0500000f


	//   ....[87]....
        /*05a0*/ 	.word	0x0500000f


	//   ....[88]....
        /*05a4*/ 	.word	0x0500000f


	//   ....[89]....
        /*05a8*/ 	.word	0x0500000f


	//   ....[90]....
        /*05ac*/ 	.word	0x0500000f


	//   ....[91]....
        /*05b0*/ 	.word	0x0500000f


	//   ....[92]....
        /*05b4*/ 	.word	0x0500000f


	//   ....[93]....
        /*05b8*/ 	.word	0x0500000f


	//   ....[94]....
        /*05bc*/ 	.word	0x0500000f


	//   ....[95]....
        /*05c0*/ 	.word	0x0500000f


	//   ....[96]....
        /*05c4*/ 	.word	0x0500000f


	//   ....[97]....
        /*05c8*/ 	.word	0x0500000f


	//----- nvinfo : EIATTR_COOP_GROUP_INSTR_OFFSETS
	.align		4
.L_271:
        /*05cc*/ 	.byte	0x04, 0x28
        /*05ce*/ 	.short	(.L_273 - .L_272)


	//   ....[0]....
.L_272:
        /*05d0*/ 	.word	0x00000060


	//   ....[1]....
        /*05d4*/ 	.word	0x000001d0


	//   ....[2]....
        /*05d8*/ 	.word	0x00000220


	//   ....[3]....
        /*05dc*/ 	.word	0x00000450


	//   ....[4]....
        /*05e0*/ 	.word	0x000005b0


	//   ....[5]....
        /*05e4*/ 	.word	0x000006d0


	//   ....[6]....
        /*05e8*/ 	.word	0x00000830


	//   ....[7]....
        /*05ec*/ 	.word	0x0000b520


	//   ....[8]....
        /*05f0*/ 	.word	0x00014600


	//   ....[9]....
        /*05f4*/ 	.word	0x00014700


	//   ....[10]....
        /*05f8*/ 	.word	0x00014d10


	//   ....[11]....
        /*05fc*/ 	.word	0x00014d70


	//   ....[12]....
        /*0600*/ 	.word	0x00017a80


	//   ....[13]....
        /*0604*/ 	.word	0x00017ba0


	//   ....[14]....
        /*0608*/ 	.word	0x00018190


	//   ....[15]....
        /*060c*/ 	.word	0x00018220


	//   ....[16]....
        /*0610*/ 	.word	0x00019de0


	//   ....[17]....
        /*0614*/ 	.word	0x00019e60


	//   ....[18]....
        /*0618*/ 	.word	0x0001a180


	//   ....[19]....
        /*061c*/ 	.word	0x0001a270


	//   ....[20]....
        /*0620*/ 	.word	0x0001cdd0


	//   ....[21]....
        /*0624*/ 	.word	0x0001cee0


	//   ....[22]....
        /*0628*/ 	.word	0x0001d4b0


	//   ....[23]....
        /*062c*/ 	.word	0x0001d540


	//   ....[24]....
        /*0630*/ 	.word	0x0001e400


	//   ....[25]....
        /*0634*/ 	.word	0x0001e640


	//   ....[26]....
        /*0638*/ 	.word	0x0001e710


	//   ....[27]....
        /*063c*/ 	.word	0x0001e740


	//   ....[28]....
        /*0640*/ 	.word	0x00020ba0


	//   ....[29]....
        /*0644*/ 	.word	0x00020d30


	//   ....[30]....
        /*0648*/ 	.word	0x00020d60


	//   ....[31]....
        /*064c*/ 	.word	0x00020da0


	//   ....[32]....
        /*0650*/ 	.word	0x00020e00


	//   ....[33]....
        /*0654*/ 	.word	0x00020e60


	//   ....[34]....
        /*0658*/ 	.word	0x00020eb0


	//   ....[35]....
        /*065c*/ 	.word	0x00021070


	//   ....[36]....
        /*0660*/ 	.word	0x000210d0


	//   ....[37]....
        /*0664*/ 	.word	0x00021110


	//   ....[38]....
        /*0668*/ 	.word	0x00021150


	//   ....[39]....
        /*066c*/ 	.word	0x00021180


	//   ....[40]....
        /*0670*/ 	.word	0x000211b0


	//   ....[41]....
        /*0674*/ 	.word	0x00021250


	//   ....[42]....
        /*0678*/ 	.word	0x000212b0


	//   ....[43]....
        /*067c*/ 	.word	0x00021340


	//   ....[44]....
        /*0680*/ 	.word	0x00026340


	//   ....[45]....
        /*0684*/ 	.word	0x00026350


	//   ....[46]....
        /*0688*/ 	.word	0x00026470


	//   ....[47]....
        /*068c*/ 	.word	0x000264d0


	//   ....[48]....
        /*0690*/ 	.word	0x00026510


	//   ....[49]....
        /*0694*/ 	.word	0x00026550


	//   ....[50]....
        /*0698*/ 	.word	0x00026580


	//   ....[51]....
        /*069c*/ 	.word	0x000265b0


	//   ....[52]....
        /*06a0*/ 	.word	0x00026750


	//   ....[53]....
        /*06a4*/ 	.word	0x000267b0


	//   ....[54]....
        /*06a8*/ 	.word	0x000267f0


	//   ....[55]....
        /*06ac*/ 	.word	0x00026830


	//   ....[56]....
        /*06b0*/ 	.word	0x00026860


	//   ....[57]....
        /*06b4*/ 	.word	0x00026890


	//   ....[58]....
        /*06b8*/ 	.word	0x00026950


	//   ....[59]....
        /*06bc*/ 	.word	0x00026970


	//   ....[60]....
        /*06c0*/ 	.word	0x000269e0


	//   ....[61]....
        /*06c4*/ 	.word	0x00027080


	//   ....[62]....
        /*06c8*/ 	.word	0x000274c0


	//   ....[63]....
        /*06cc*/ 	.word	0x00027560


	//   ....[64]....
        /*06d0*/ 	.word	0x00027600


	//   ....[65]....
        /*06d4*/ 	.word	0x000276a0


	//   ....[66]....
        /*06d8*/ 	.word	0x00027740


	//   ....[67]....
        /*06dc*/ 	.word	0x000277e0


	//   ....[68]....
        /*06e0*/ 	.word	0x00027880


	//   ....[69]....
        /*06e4*/ 	.word	0x00027920


	//   ....[70]....
        /*06e8*/ 	.word	0x00027a10


	//   ....[71]....
        /*06ec*/ 	.word	0x00027ab0


	//   ....[72]....
        /*06f0*/ 	.word	0x00027b50


	//   ....[73]....
        /*06f4*/ 	.word	0x00027bf0


	//   ....[74]....
        /*06f8*/ 	.word	0x00027c90


	//   ....[75]....
        /*06fc*/ 	.word	0x00027d30


	//   ....[76]....
        /*0700*/ 	.word	0x00027dd0


	//   ....[77]....
        /*0704*/ 	.word	0x00027e70


	//   ....[78]....
        /*0708*/ 	.word	0x00028210


	//   ....[79]....
        /*070c*/ 	.word	0x000284f0


	//   ....[80]....
        /*0710*/ 	.word	0x00028910


	//   ....[81]....
        /*0714*/ 	.word	0x000289a0


	//   ....[82]....
        /*0718*/ 	.word	0x00028a40


	//   ....[83]....
        /*071c*/ 	.word	0x00028af0


	//   ....[84]....
        /*0720*/ 	.word	0x00028b70


	//   ....[85]....
        /*0724*/ 	.word	0x00028bf0


	//   ....[86]....
        /*0728*/ 	.word	0x00028c70


	//   ....[87]....
        /*072c*/ 	.word	0x00028cf0


	//   ....[88]....
        /*0730*/ 	.word	0x00028d80


	//   ....[89]....
        /*0734*/ 	.word	0x00028e30


	//   ....[90]....
        /*0738*/ 	.word	0x00028eb0


	//   ....[91]....
        /*073c*/ 	.word	0x00028f30


	//   ....[92]....
        /*0740*/ 	.word	0x00028fb0


	//   ....[93]....
        /*0744*/ 	.word	0x00029030


	//   ....[94]....
        /*0748*/ 	.word	0x000290a0


	//   ....[95]....
        /*074c*/ 	.word	0x00029140


	//   ....[96]....
        /*0750*/ 	.word	0x000291d0


	//   ....[97]....
        /*0754*/ 	.word	0x00029300


	//----- nvinfo : EIATTR_REG_RECONFIG
	.align		4
.L_273:
        /*0758*/ 	.byte	0x01, 0x54
	.zero		2


	//----- nvinfo : EIATTR_SYSCALL_OFFSETS
	.align		4
        /*075c*/ 	.byte	0x04, 0x46
        /*075e*/ 	.short	(.L_275 - .L_274)


	//   ....[0]....
.L_274:
        /*0760*/ 	.word	0x00001c50


	//   ....[1]....
        /*0764*/ 	.word	0x00001da0


	//   ....[2]....
        /*0768*/ 	.word	0x0000b6c0


	//   ....[3]....
        /*076c*/ 	.word	0x0000bb60


	//   ....[4]....
        /*0770*/ 	.word	0x00023540


	//   ....[5]....
        /*0774*/ 	.word	0x00023680


	//   ....[6]....
        /*0778*/ 	.word	0x00023780


	//----- nvinfo : EIATTR_MBARRIER_INSTR_OFFSETS
	.align		4
.L_275:
        /*077c*/ 	.byte	0x04, 0x39
        /*077e*/ 	.short	(.L_277 - .L_276)


	//   ....[0]....
.L_276:
        /*0780*/ 	.word	0x00000300
        /*0784*/ 	.word	0x000000ff
        /*0788*/ 	.word	0x0002a800
        /*078c*/ 	.short	0x0100
        /*078e*/ 	.byte	0x08
	.zero		1


	//   ....[1]....
        /*0790*/ 	.word	0x00000310
        /*0794*/ 	.word	0x000000ff
        /*0798*/ 	.word	0x0002a820
        /*079c*/ 	.short	0x0100
        /*079e*/ 	.byte	0x08
	.zero		1


	//   ....[2]....
        /*07a0*/ 	.word	0x00000400
        /*07a4*/ 	.word	0x000000ff
        /*07a8*/ 	.word	0x0002a830
        /*07ac*/ 	.short	0x0100
        /*07ae*/ 	.byte	0x08
	.zero		1


	//   ....[3]....
        /*07b0*/ 	.word	0x00000410
        /*07b4*/ 	.word	0x000000ff
        /*07b8*/ 	.word	0x0002a840
        /*07bc*/ 	.short	0x0100
        /*07be*/ 	.byte	0x08
	.zero		1


	//   ....[4]....
        /*07c0*/ 	.word	0x00000420
        /*07c4*/ 	.word	0x000000ff
        /*07c8*/ 	.word	0x0002a838
        /*07cc*/ 	.short	0x0100
        /*07ce*/ 	.byte	0x08
	.zero		1


	//   ....[5]....
        /*07d0*/ 	.word	0x00000430
        /*07d4*/ 	.word	0x000000ff
        /*07d8*/ 	.word	0x0002a848
        /*07dc*/ 	.short	0x0100
        /*07de*/ 	.byte	0x08
	.zero		1


	//   ....[6]....
        /*07e0*/ 	.word	0x00000560
        /*07e4*/ 	.word	0x000000ff
        /*07e8*/ 	.word	0x0002a850
        /*07ec*/ 	.short	0x0100
        /*07ee*/ 	.byte	0x08
	.zero		1


	//   ....[7]....
        /*07f0*/ 	.word	0x00000570
        /*07f4*/ 	.word	0x000000ff
        /*07f8*/ 	.word	0x0002a860
        /*07fc*/ 	.short	0x0100
        /*07fe*/ 	.byte	0x08
	.zero		1


	//   ....[8]....
        /*0800*/ 	.word	0x00000580
        /*0804*/ 	.word	0x000000ff
        /*0808*/ 	.word	0x0002a858
        /*080c*/ 	.short	0x0100
        /*080e*/ 	.byte	0x08
	.zero		1


	//   ....[9]....
        /*0810*/ 	.word	0x00000590
        /*0814*/ 	.word	0x000000ff
        /*0818*/ 	.word	0x0002a868
        /*081c*/ 	.short	0x0100
        /*081e*/ 	.byte	0x08
	.zero		1


	//   ....[10]....
        /*0820*/ 	.word	0x00000680
        /*0824*/ 	.word	0x000000ff
        /*0828*/ 	.word	0x0002a870
        /*082c*/ 	.short	0x0100
        /*082e*/ 	.byte	0x06
	.zero		1


	//   ....[11]....
        /*0830*/ 	.word	0x00000690
        /*0834*/ 	.word	0x000000ff
        /*0838*/ 	.word	0x0002a880
        /*083c*/ 	.short	0x0100
        /*083e*/ 	.byte	0x06
	.zero		1


	//   ....[12]....
        /*0840*/ 	.word	0x000006a0
        /*0844*/ 	.word	0x000000ff
        /*0848*/ 	.word	0x0002a878
        /*084c*/ 	.short	0x0100
        /*084e*/ 	.byte	0x06
	.zero		1


	//   ....[13]....
        /*0850*/ 	.word	0x000006b0
        /*0854*/ 	.word	0x000000ff
        /*0858*/ 	.word	0x0002a888
        /*085c*/ 	.short	0x0100
        /*085e*/ 	.byte	0x06
	.zero		1


	//   ....[14]....
        /*0860*/ 	.word	0x000007e0
        /*0864*/ 	.word	0x000000ff
        /*0868*/ 	.word	0x0002a890
        /*086c*/ 	.short	0x0100
        /*086e*/ 	.byte	0x08
	.zero		1


	//   ....[15]....
        /*0870*/ 	.word	0x000007f0
        /*0874*/ 	.word	0x000000ff
        /*0878*/ 	.word	0x0002a8a0
        /*087c*/ 	.short	0x0100
        /*087e*/ 	.byte	0x08
	.zero		1


	//   ....[16]....
        /*0880*/ 	.word	0x00000800
        /*0884*/ 	.word	0x000000ff
        /*0888*/ 	.word	0x0002a898
        /*088c*/ 	.short	0x0100
        /*088e*/ 	.byte	0x08
	.zero		1


	//   ....[17]....
        /*0890*/ 	.word	0x00000810
        /*0894*/ 	.word	0x000000ff
        /*0898*/ 	.word	0x0002a8a8
        /*089c*/ 	.short	0x0100
        /*089e*/ 	.byte	0x08
	.zero		1


	//   ....[18]....
        /*08a0*/ 	.word	0x00000940
        /*08a4*/ 	.word	0x000000ff
        /*08a8*/ 	.word	0x0002a8b0
        /*08ac*/ 	.short	0x0100
        /*08ae*/ 	.byte	0x08
	.zero		1


	//   ....[19]....
        /*08b0*/ 	.word	0x00000950
        /*08b4*/ 	.word	0x000000ff
        /*08b8*/ 	.word	0x0002a8c0
        /*08bc*/ 	.short	0x0100
        /*08be*/ 	.byte	0x08
	.zero		1


	//   ....[20]....
        /*08c0*/ 	.word	0x00000960
        /*08c4*/ 	.word	0x000000ff
        /*08c8*/ 	.word	0x0002a8b8
        /*08cc*/ 	.short	0x0100
        /*08ce*/ 	.byte	0x08
	.zero		1


	//   ....[21]....
        /*08d0*/ 	.word	0x00000970
        /*08d4*/ 	.word	0x000000ff
        /*08d8*/ 	.word	0x0002a8c8
        /*08dc*/ 	.short	0x0100
        /*08de*/ 	.byte	0x08
	.zero		1


	//   ....[22]....
        /*08e0*/ 	.word	0x00003ae0
        /*08e4*/ 	.word	0x00000004
        /*08e8*/ 	.word	0x0002a890
        /*08ec*/ 	.short	0x010a
        /*08ee*/ 	.byte	0x3f
	.zero		1


	//   ....[23]....
        /*08f0*/ 	.word	0x000072d0
        /*08f4*/ 	.word	0x00000004
        /*08f8*/ 	.word	0x0002a890
        /*08fc*/ 	.short	0x010a
        /*08fe*/ 	.byte	0x3f
	.zero		1


	//   ....[24]....
        /*0900*/ 	.word	0x0000a5a0
        /*0904*/ 	.word	0x00000004
        /*0908*/ 	.word	0x0002a890
        /*090c*/ 	.short	0x010a
        /*090e*/ 	.byte	0x3f
	.zero		1


	//   ....[25]....
        /*0910*/ 	.word	0x0000a990
        /*0914*/ 	.word	0x00000020
        /*0918*/ 	.word	0x00000000
        /*091c*/ 	.short	0x0101
        /*091e*/ 	.byte	0x3f
	.zero		1


	//   ....[26]....
        /*0920*/ 	.word	0x0000a9d0
        /*0924*/ 	.word	0x00000004
        /*0928*/ 	.word	0x0002a8b0
        /*092c*/ 	.short	0x010a
        /*092e*/ 	.byte	0x3f
	.zero		1


	//   ....[27]....
        /*0930*/ 	.word	0x0000aea0
        /*0934*/ 	.word	0x00000004
        /*0938*/ 	.word	0x00000000
        /*093c*/ 	.short	0x0101
        /*093e*/ 	.byte	0x3f
	.zero		1


	//   ....[28]....
        /*0940*/ 	.word	0x0000b740
        /*0944*/ 	.word	0x00000012
        /*0948*/ 	.word	0x0002a800
        /*094c*/ 	.short	0x010a
        /*094e*/ 	.byte	0x3f
	.zero		1


	//   ....[29]....
        /*0950*/ 	.word	0x0000b790
        /*0954*/ 	.word	0x00000012
        /*0958*/ 	.word	0x0002a800
        /*095c*/ 	.short	0x010a
        /*095e*/ 	.byte	0x3f
	.zero		1


	//   ....[30]....
        /*0960*/ 	.word	0x0000cbc0
        /*0964*/ 	.word	0x00000012
        /*0968*/ 	.word	0x0002a800
        /*096c*/ 	.short	0x010a
        /*096e*/ 	.byte	0x3f
	.zero		1


	//   ....[31]....
        /*0970*/ 	.word	0x00010140
        /*0974*/ 	.word	0x00000012
        /*0978*/ 	.word	0x0002a800
        /*097c*/ 	.short	0x010a
        /*097e*/ 	.byte	0x3f
	.zero		1


	//   ....[32]....
        /*0980*/ 	.word	0x00012ce0
        /*0984*/ 	.word	0x00000003
        /*0988*/ 	.word	0x0002a830
        /*098c*/ 	.short	0x010a
        /*098e*/ 	.byte	0x3f
	.zero		1


	//   ....[33]....
        /*0990*/ 	.word	0x00012d50
        /*0994*/ 	.word	0x00000003
        /*0998*/ 	.word	0x0002a830
        /*099c*/ 	.short	0x010a
        /*099e*/ 	.byte	0x3f
	.zero		1


	//   ....[34]....
        /*09a0*/ 	.word	0x00013750
        /*09a4*/ 	.word	0x00000000
        /*09a8*/ 	.word	0x00000000
        /*09ac*/ 	.short	0x0101
        /*09ae*/ 	.byte	0x3f
	.zero		1


	//   ....[35]....
        /*09b0*/ 	.word	0x00015b60
        /*09b4*/ 	.word	0x00000007
        /*09b8*/ 	.word	0x0002a830
        /*09bc*/ 	.short	0x010a
        /*09be*/ 	.byte	0x3f
	.zero		1


	//   ....[36]....
        /*09c0*/ 	.word	0x00015bd0
        /*09c4*/ 	.word	0x00000007
        /*09c8*/ 	.word	0x0002a830
        /*09cc*/ 	.short	0x010a
        /*09ce*/ 	.byte	0x3f
	.zero		1


	//   ....[37]....
        /*09d0*/ 	.word	0x00016750
        /*09d4*/ 	.word	0x0000000e
        /*09d8*/ 	.word	0x0002a850
        /*09dc*/ 	.short	0x010a
        /*09de*/ 	.byte	0x3f
	.zero		1


	//   ....[38]....
        /*09e0*/ 	.word	0x000167f0
        /*09e4*/ 	.word	0x0000000e
        /*09e8*/ 	.word	0x0002a850
        /*09ec*/ 	.short	0x010a
        /*09ee*/ 	.byte	0x3f
	.zero		1


	//   ....[39]....
        /*09f0*/ 	.word	0x00016b80
        /*09f4*/ 	.word	0x00000007
        /*09f8*/ 	.word	0x00000000
        /*09fc*/ 	.short	0x0101
        /*09fe*/ 	.byte	0x3f
	.zero		1


	//   ....[40]....
        /*0a00*/ 	.word	0x00018250
        /*0a04*/ 	.word	0x00000063
        /*0a08*/ 	.word	0x00000000
        /*0a0c*/ 	.short	0x0101
        /*0a0e*/ 	.byte	0x3f
	.zero		1


	//   ....[41]....
        /*0a10*/ 	.word	0x00018e80
        /*0a14*/ 	.word	0x00000003
        /*0a18*/ 	.word	0x0002a830
        /*0a1c*/ 	.short	0x010a
        /*0a1e*/ 	.byte	0x3f
	.zero		1


	//   ....[42]....
        /*0a20*/ 	.word	0x00018ef0
        /*0a24*/ 	.word	0x00000003
        /*0a28*/ 	.word	0x0002a830
        /*0a2c*/ 	.short	0x010a
        /*0a2e*/ 	.byte	0x3f
	.zero		1


	//   ....[43]....
        /*0a30*/ 	.word	0x00019a70
        /*0a34*/ 	.word	0x000000aa
        /*0a38*/ 	.word	0x0002a850
        /*0a3c*/ 	.short	0x010a
        /*0a3e*/ 	.byte	0x3f
	.zero		1


	//   ....[44]....
        /*0a40*/ 	.word	0x00019ac0
        /*0a44*/ 	.word	0x000000aa
        /*0a48*/ 	.word	0x0002a850
        /*0a4c*/ 	.short	0x010a
        /*0a4e*/ 	.byte	0x3f
	.zero		1


	//   ....[45]....
        /*0a50*/ 	.word	0x0001a930
        /*0a54*/ 	.word	0x0000005b
        /*0a58*/ 	.word	0x00000000
        /*0a5c*/ 	.short	0x0101
        /*0a5e*/ 	.byte	0x3f
	.zero		1


	//   ....[46]....
        /*0a60*/ 	.word	0x0001a9a0
        /*0a64*/ 	.word	0x000000aa
        /*0a68*/ 	.word	0x00000000
        /*0a6c*/ 	.short	0x0101
        /*0a6e*/ 	.byte	0x3f
	.zero		1


	//   ....[47]....
        /*0a70*/ 	.word	0x0001ae90
        /*0a74*/ 	.word	0x00000004
        /*0a78*/ 	.word	0x0002a830
        /*0a7c*/ 	.short	0x010a
        /*0a7e*/ 	.byte	0x3f
	.zero		1


	//   ....[48]....
        /*0a80*/ 	.word	0x0001af00
        /*0a84*/ 	.word	0x00000004
        /*0a88*/ 	.word	0x0002a830
        /*0a8c*/ 	.short	0x010a
        /*0a8e*/ 	.byte	0x3f
	.zero		1


	//   ....[49]....
        /*0a90*/ 	.word	0x0001ba80
        /*0a94*/ 	.word	0x0000000c
        /*0a98*/ 	.word	0x0002a850
        /*0a9c*/ 	.short	0x010a
        /*0a9e*/ 	.byte	0x3f
	.zero		1


	//   ....[50]....
        /*0aa0*/ 	.word	0x0001bb20
        /*0aa4*/ 	.word	0x0000000c
        /*0aa8*/ 	.word	0x0002a850
        /*0aac*/ 	.short	0x010a
        /*0aae*/ 	.byte	0x3f
	.zero		1


	//   ....[51]....
        /*0ab0*/ 	.word	0x0001bec0
        /*0ab4*/ 	.word	0x00000004
        /*0ab8*/ 	.word	0x00000000
        /*0abc*/ 	.short	0x0101
        /*0abe*/ 	.byte	0x3f
	.zero		1


	//   ....[52]....
        /*0ac0*/ 	.word	0x0001d580
        /*0ac4*/ 	.word	0x0000006f
        /*0ac8*/ 	.word	0x00000000
        /*0acc*/ 	.short	0x0101
        /*0ace*/ 	.byte	0x3f
	.zero		1


	//   ....[53]....
        /*0ad0*/ 	.word	0x0001e2f0
        /*0ad4*/ 	.word	0x0000000d
        /*0ad8*/ 	.word	0x0002a850
        /*0adc*/ 	.short	0x010a
        /*0ade*/ 	.byte	0x3f
	.zero		1


	//   ....[54]....
        /*0ae0*/ 	.word	0x0001e390
        /*0ae4*/ 	.word	0x0000000d
        /*0ae8*/ 	.word	0x0002a850
        /*0aec*/ 	.short	0x010a
        /*0aee*/ 	.byte	0x3f
	.zero		1


	//   ....[55]....
        /*0af0*/ 	.word	0x0001e860
        /*0af4*/ 	.word	0x0000000b
        /*0af8*/ 	.word	0x00000000
        /*0afc*/ 	.short	0x0101
        /*0afe*/ 	.byte	0x3f
	.zero		1


	//   ....[56]....
        /*0b00*/ 	.word	0x0001faf0
        /*0b04*/ 	.word	0x00000000
        /*0b08*/ 	.word	0x00000000
        /*0b0c*/ 	.short	0x0101
        /*0b0e*/ 	.byte	0x3f
	.zero		1


	//   ....[57]....
        /*0b10*/ 	.word	0x00022370
        /*0b14*/ 	.word	0x00000008
        /*0b18*/ 	.word	0x0002a820
        /*0b1c*/ 	.short	0x010a
        /*0b1e*/ 	.byte	0x3f
	.zero		1


	//   ....[58]....
        /*0b20*/ 	.word	0x00022400
        /*0b24*/ 	.word	0x00000009
        /*0b28*/ 	.word	0x0002a8a0
        /*0b2c*/ 	.short	0x010a
        /*0b2e*/ 	.byte	0x3f
	.zero		1


	//   ....[59]....
        /*0b30*/ 	.word	0x00022690
        /*0b34*/ 	.word	0x00000009
        /*0b38*/ 	.word	0x0002a8c0
        /*0b3c*/ 	.short	0x010a
        /*0b3e*/ 	.byte	0x3f
	.zero		1


	//   ....[60]....
        /*0b40*/ 	.word	0x000229d0
        /*0b44*/ 	.word	0x00000009
        /*0b48*/ 	.word	0x0002a8a0
        /*0b4c*/ 	.short	0x010a
        /*0b4e*/ 	.byte	0x3f
	.zero		1


	//   ....[61]....
        /*0b50*/ 	.word	0x00022c50
        /*0b54*/ 	.word	0x00000009
        /*0b58*/ 	.word	0x0002a8c0
        /*0b5c*/ 	.short	0x010a
        /*0b5e*/ 	.byte	0x3f
	.zero		1


	//   ....[62]....
        /*0b60*/ 	.word	0x00023e80
        /*0b64*/ 	.word	0x00000007
        /*0b68*/ 	.word	0x0002a840
        /*0b6c*/ 	.short	0x010a
        /*0b6e*/ 	.byte	0x3f
	.zero		1


	//   ....[63]....
        /*0b70*/ 	.word	0x00024430
        /*0b74*/ 	.word	0x0000000a
        /*0b78*/ 	.word	0x0002a820
        /*0b7c*/ 	.short	0x010a
        /*0b7e*/ 	.byte	0x3f
	.zero		1


	//   ....[64]....
        /*0b80*/ 	.word	0x00024780
        /*0b84*/ 	.word	0x00000003
        /*0b88*/ 	.word	0x0002a840
        /*0b8c*/ 	.short	0x010a
        /*0b8e*/ 	.byte	0x3f
	.zero		1


	//   ....[65]....
        /*0b90*/ 	.word	0x00024a80
        /*0b94*/ 	.word	0x00000008
        /*0b98*/ 	.word	0x00000060
        /*0b9c*/ 	.short	0x010a
        /*0b9e*/ 	.byte	0x3f
	.zero		1


	//   ....[66]....
        /*0ba0*/ 	.word	0x00025080
        /*0ba4*/ 	.word	0x00000002
        /*0ba8*/ 	.word	0x0002a840
        /*0bac*/ 	.short	0x010a
        /*0bae*/ 	.byte	0x3f
	.zero		1


	//   ....[67]....
        /*0bb0*/ 	.word	0x00025380
        /*0bb4*/ 	.word	0x00000003
        /*0bb8*/ 	.word	0x00000060
        /*0bbc*/ 	.short	0x010a
        /*0bbe*/ 	.byte	0x3f
	.zero		1


	//   ....[68]....
        /*0bc0*/ 	.word	0x00025860
        /*0bc4*/ 	.word	0x00000002
        /*0bc8*/ 	.word	0x0002a840
        /*0bcc*/ 	.short	0x010a
        /*0bce*/ 	.byte	0x3f
	.zero		1


	//   ....[69]....
        /*0bd0*/ 	.word	0x00025b70
        /*0bd4*/ 	.word	0x00000002
        /*0bd8*/ 	.word	0x00000060
        /*0bdc*/ 	.short	0x010a
        /*0bde*/ 	.byte	0x3f
	.zero		1


	//   ....[70]....
        /*0be0*/ 	.word	0x00025ff0
        /*0be4*/ 	.word	0x00000003
        /*0be8*/ 	.word	0x0002a860
        /*0bec*/ 	.short	0x010a
        /*0bee*/ 	.byte	0x3f
	.zero		1


	//   ....[71]....
        /*0bf0*/ 	.word	0x00027000
        /*0bf4*/ 	.word	0x00000000
        /*0bf8*/ 	.word	0x0002a820
        /*0bfc*/ 	.short	0x010a
        /*0bfe*/ 	.byte	0x3f
	.zero		1


	//   ....[72]....
        /*0c00*/ 	.word	0x000271b0
        /*0c04*/ 	.word	0x00000006
        /*0c08*/ 	.word	0x00000000
        /*0c0c*/ 	.short	0x010a
        /*0c0e*/ 	.byte	0x3f
	.zero		1


	//   ....[73]....
        /*0c10*/ 	.word	0x00027220
        /*0c14*/ 	.word	0x00000007
        /*0c18*/ 	.word	0x00000000
        /*0c1c*/ 	.short	0x010a
        /*0c1e*/ 	.byte	0x3f
	.zero		1


	//   ....[74]....
        /*0c20*/ 	.word	0x00027290
        /*0c24*/ 	.word	0x00000004
        /*0c28*/ 	.word	0x00000000
        /*0c2c*/ 	.short	0x010a
        /*0c2e*/ 	.byte	0x3f
	.zero		1


	//   ....[75]....
        /*0c30*/ 	.word	0x000272c0
        /*0c34*/ 	.word	0x00000003
        /*0c38*/ 	.word	0x00000000
        /*0c3c*/ 	.short	0x010a
        /*0c3e*/ 	.byte	0x3f
	.zero		1


	//   ....[76]....
        /*0c40*/ 	.word	0x00027320
        /*0c44*/ 	.word	0x00000004
        /*0c48*/ 	.word	0x0002a890
        /*0c4c*/ 	.short	0x010a
        /*0c4e*/ 	.byte	0x3f
	.zero		1


	//   ....[77]....
        /*0c50*/ 	.word	0x00027370
        /*0c54*/ 	.word	0x00000004
        /*0c58*/ 	.word	0x0002a890
        /*0c5c*/ 	.short	0x010a
        /*0c5e*/ 	.byte	0x3f
	.zero		1


	//   ....[78]....
        /*0c60*/ 	.word	0x000273c0
        /*0c64*/ 	.word	0x00000004
        /*0c68*/ 	.word	0x0002a890
        /*0c6c*/ 	.short	0x010a
        /*0c6e*/ 	.byte	0x3f
	.zero		1


	//   ....[79]....
        /*0c70*/ 	.word	0x00027410
        /*0c74*/ 	.word	0x00000004
        /*0c78*/ 	.word	0x0002a8b0
        /*0c7c*/ 	.short	0x010a
        /*0c7e*/ 	.byte	0x3f
	.zero		1


	//   ....[80]....
        /*0c80*/ 	.word	0x00027960
        /*0c84*/ 	.word	0x00000012
        /*0c88*/ 	.word	0x0002a800
        /*0c8c*/ 	.short	0x010a
        /*0c8e*/ 	.byte	0x3f
	.zero		1


	//   ....[81]....
        /*0c90*/ 	.word	0x00027eb0
        /*0c94*/ 	.word	0x00000012
        /*0c98*/ 	.word	0x0002a800
        /*0c9c*/ 	.short	0x010a
        /*0c9e*/ 	.byte	0x3f
	.zero		1


	//   ....[82]....
        /*0ca0*/ 	.word	0x00027f00
        /*0ca4*/ 	.word	0x00000003
        /*0ca8*/ 	.word	0x0002a830
        /*0cac*/ 	.short	0x010a
        /*0cae*/ 	.byte	0x3f
	.zero		1


	//   ....[83]....
        /*0cb0*/ 	.word	0x00027f50
        /*0cb4*/ 	.word	0x00000007
        /*0cb8*/ 	.word	0x0002a830
        /*0cbc*/ 	.short	0x010a
        /*0cbe*/ 	.byte	0x3f
	.zero		1


	//   ....[84]....
        /*0cc0*/ 	.word	0x00027fa0
        /*0cc4*/ 	.word	0x0000000e
        /*0cc8*/ 	.word	0x0002a850
        /*0ccc*/ 	.short	0x010a
        /*0cce*/ 	.byte	0x3f
	.zero		1


	//   ....[85]....
        /*0cd0*/ 	.word	0x00027ff0
        /*0cd4*/ 	.word	0x00000003
        /*0cd8*/ 	.word	0x0002a830
        /*0cdc*/ 	.short	0x010a
        /*0cde*/ 	.byte	0x3f
	.zero		1


	//   ....[86]....
        /*0ce0*/ 	.word	0x00028040
        /*0ce4*/ 	.word	0x000000aa
        /*0ce8*/ 	.word	0x0002a850
        /*0cec*/ 	.short	0x010a
        /*0cee*/ 	.byte	0x3f
	.zero		1


	//   ....[87]....
        /*0cf0*/ 	.word	0x00028090
        /*0cf4*/ 	.word	0x00000004
        /*0cf8*/ 	.word	0x0002a830
        /*0cfc*/ 	.short	0x010a
        /*0cfe*/ 	.byte	0x3f
	.zero		1


	//   ....[88]....
        /*0d00*/ 	.word	0x000280e0
        /*0d04*/ 	.word	0x0000000c
        /*0d08*/ 	.word	0x0002a850
        /*0d0c*/ 	.short	0x010a
        /*0d0e*/ 	.byte	0x3f
	.zero		1


	//   ....[89]....
        /*0d10*/ 	.word	0x00028130
        /*0d14*/ 	.word	0x0000000d
        /*0d18*/ 	.word	0x0002a850
        /*0d1c*/ 	.short	0x010a
        /*0d1e*/ 	.byte	0x3f
	.zero		1


	//   ....[90]....
        /*0d20*/ 	.word	0x000282d0
        /*0d24*/ 	.word	0x00000008
        /*0d28*/ 	.word	0x0002a820
        /*0d2c*/ 	.short	0x010a
        /*0d2e*/ 	.byte	0x3f
	.zero		1


	//   ....[91]....
        /*0d30*/ 	.word	0x00028320
        /*0d34*/ 	.word	0x00000009
        /*0d38*/ 	.word	0x0002a8a0
        /*0d3c*/ 	.short	0x010a
        /*0d3e*/ 	.byte	0x3f
	.zero		1


	//   ....[92]....
        /*0d40*/ 	.word	0x00028370
        /*0d44*/ 	.word	0x00000009
        /*0d48*/ 	.word	0x0002a8c0
        /*0d4c*/ 	.short	0x010a
        /*0d4e*/ 	.byte	0x3f
	.zero		1


	//   ....[93]....
        /*0d50*/ 	.word	0x000283c0
        /*0d54*/ 	.word	0x00000009
        /*0d58*/ 	.word	0x0002a8a0
        /*0d5c*/ 	.short	0x010a
        /*0d5e*/ 	.byte	0x3f
	.zero		1


	//   ....[94]....
        /*0d60*/ 	.word	0x00028410
        /*0d64*/ 	.word	0x00000009
        /*0d68*/ 	.word	0x0002a8c0
        /*0d6c*/ 	.short	0x010a
        /*0d6e*/ 	.byte	0x3f
	.zero		1


	//   ....[95]....
        /*0d70*/ 	.word	0x000285b0
        /*0d74*/ 	.word	0x00000007
        /*0d78*/ 	.word	0x0002a840
        /*0d7c*/ 	.short	0x010a
        /*0d7e*/ 	.byte	0x3f
	.zero		1


	//   ....[96]....
        /*0d80*/ 	.word	0x00028630
        /*0d84*/ 	.word	0x00000003
        /*0d88*/ 	.word	0x0002a820
        /*0d8c*/ 	.short	0x010a
        /*0d8e*/ 	.byte	0x3f
	.zero		1


	//   ....[97]....
        /*0d90*/ 	.word	0x00028680
        /*0d94*/ 	.word	0x00000003
        /*0d98*/ 	.word	0x0002a840
        /*0d9c*/ 	.short	0x010a
        /*0d9e*/ 	.byte	0x3f
	.zero		1


	//   ....[98]....
        /*0da0*/ 	.word	0x000286d0
        /*0da4*/ 	.word	0x00000008
        /*0da8*/ 	.word	0x00000060
        /*0dac*/ 	.short	0x010a
        /*0dae*/ 	.byte	0x3f
	.zero		1


	//   ....[99]....
        /*0db0*/ 	.word	0x00028720
        /*0db4*/ 	.word	0x00000002
        /*0db8*/ 	.word	0x0002a840
        /*0dbc*/ 	.short	0x010a
        /*0dbe*/ 	.byte	0x3f
	.zero		1


	//   ....[100]....
        /*0dc0*/ 	.word	0x00028770
        /*0dc4*/ 	.word	0x00000003
        /*0dc8*/ 	.word	0x00000060
        /*0dcc*/ 	.short	0x010a
        /*0dce*/ 	.byte	0x3f
	.zero		1


	//   ....[101]....
        /*0dd0*/ 	.word	0x000287c0
        /*0dd4*/ 	.word	0x00000002
        /*0dd8*/ 	.word	0x0002a840
        /*0ddc*/ 	.short	0x010a
        /*0dde*/ 	.byte	0x3f
	.zero		1


	//   ....[102]....
        /*0de0*/ 	.word	0x00028810
        /*0de4*/ 	.word	0x00000002
        /*0de8*/ 	.word	0x00000060
        /*0dec*/ 	.short	0x010a
        /*0dee*/ 	.byte	0x3f
	.zero		1


	//   ....[103]....
        /*0df0*/ 	.word	0x00028860
        /*0df4*/ 	.word	0x00000003
        /*0df8*/ 	.word	0x0002a860
        /*0dfc*/ 	.short	0x010a
        /*0dfe*/ 	.byte	0x3f
	.zero		1


	//   ....[104]....
        /*0e00*/ 	.word	0x00029220
        /*0e04*/ 	.word	0x00000000
        /*0e08*/ 	.word	0x0002a820
        /*0e0c*/ 	.short	0x010a
        /*0e0e*/ 	.byte	0x3f
	.zero		1


	//   ....[105]....
        /*0e10*/ 	.word	0x000293c0
        /*0e14*/ 	.word	0x00000006
        /*0e18*/ 	.word	0x00000000
        /*0e1c*/ 	.short	0x010a
        /*0e1e*/ 	.byte	0x3f
	.zero		1


	//   ....[106]....
        /*0e20*/ 	.word	0x00029410
        /*0e24*/ 	.word	0x00000007
        /*0e28*/ 	.word	0x00000000
        /*0e2c*/ 	.short	0x010a
        /*0e2e*/ 	.byte	0x3f
	.zero		1


	//   ....[107]....
        /*0e30*/ 	.word	0x00029460
        /*0e34*/ 	.word	0x00000004
        /*0e38*/ 	.word	0x00000000
        /*0e3c*/ 	.short	0x010a
        /*0e3e*/ 	.byte	0x3f
	.zero		1


	//----- nvinfo : EIATTR_NUM_MBARRIERS
	.align		4
.L_277:
        /*0e40*/ 	.byte	0x03, 0x38
        /*0e42*/ 	.short	0x0016


	//----- nvinfo : EIATTR_EXIT_INSTR_OFFSETS
	.align		4
        /*0e44*/ 	.byte	0x04, 0x1c
        /*0e46*/ 	.short	(.L_279 - .L_278)


	//   ....[0]....
.L_278:
        /*0e48*/ 	.word	0x00027310


	//----- nvinfo : EIATTR_MAX_THREADS
	.align		4
.L_279:
        /*0e4c*/ 	.byte	0x04, 0x05
        /*0e4e*/ 	.short	(.L_281 - .L_280)
.L_280:
        /*0e50*/ 	.word	0x00000180
        /*0e54*/ 	.word	0x00000001
        /*0e58*/ 	.word	0x00000001


	//----- nvinfo : EIATTR_CRS_STACK_SIZE
	.align		4
.L_281:
        /*0e5c*/ 	.byte	0x04, 0x1e
        /*0e5e*/ 	.short	(.L_283 - .L_282)
.L_282:
        /*0e60*/ 	.word	0x00000000


	//----- nvinfo : EIATTR_CBANK_PARAM_SIZE
	.align		4
.L_283:
        /*0e64*/ 	.byte	0x03, 0x19
        /*0e66*/ 	.short	0x0a70


	//----- nvinfo : EIATTR_PARAM_CBANK
	.align		4
        /*0e68*/ 	.byte	0x04, 0x0a
        /*0e6a*/ 	.short	(.L_285 - .L_284)
	.align		4
.L_284:
        /*0e6c*/ 	.word	index@(.nv.constant0._ZN7cutlass13device_kernelIN5flash11enable_sm90INS1_16FlashAttnFwdSm90INS1_25CollectiveMainloopFwdSm90ILi2EN4cute5tupleIJNS5_1CILi1EEES8_S8_EEENS6_IJNS7_ILi128EEENS7_ILi96EEENS7_ILi192EEEEEELi128ENS_10bfloat16_tEfNS_4arch4Sm90ELb0ELb1ELb0ELb1ELb0ELb1ELb0ELb1ELb1ELb0ELb0ELb0EEENS1_21CollectiveEpilogueFwdINS6_IJSA_SA_SB_EEES9_SE_SG_Li256ELb1ELb0ELb0ELb0EEENS1_36VarlenDynamicPersistentTileSchedulerILi128ELi96ELi256ELi32ELb0ELb0ELb1ELb1ELb0ELb1EEEEEEEEEvNT_6ParamsE)
        /*0e70*/ 	.short	0x0210
        /*0e72*/ 	.short	0x0a70


	//----- nvinfo : EIATTR_SW_WAR
	.align		4
.L_285:
        /*0e74*/ 	.byte	0x04, 0x36
        /*0e76*/ 	.short	(.L_287 - .L_286)
.L_286:
        /*0e78*/ 	.word	0x00000008
.L_287:


//--------------------- .nv.info._ZN7cutlass13device_kernelIN5flash11enable_sm90INS1_16FlashAttnFwdSm90INS1_25CollectiveMainloopFwdSm90ILi2EN4cute5tupleIJNS5_1CILi1EEES8_S8_EEENS6_IJNS7_ILi128EEESA_NS7_ILi192EEEEEELi128ENS_10bfloat16_tEfNS_4arch4Sm90ELb1ELb0ELb0ELb0ELb0ELb0ELb0ELb1ELb1ELb0ELb0ELb0EEENS1_21CollectiveEpilogueFwdINS6_IJSA_SA_SA_EEES9_SD_SF_Li256ELb0ELb0ELb0ELb0EEENS1_30DynamicPersistentTileSchedulerILi256ELi32ELb0ELb0ELb1EEEEEEEEEvNT_6ParamsE --------------------------
	.section	.nv.info._ZN7cutlass13device_kernelIN5flash11enable_sm90INS1_16FlashAttnFwdSm90INS1_25CollectiveMainloopFwdSm90ILi2EN4cute5tupleIJNS5_1CILi1EEES8_S8_EEENS6_IJNS7_ILi128EEESA_NS7_ILi192EEEEEELi128ENS_10bfloat16_tEfNS_4arch4Sm90ELb1ELb0ELb0ELb0ELb0ELb0ELb0ELb1ELb1ELb0ELb0ELb0EEENS1_21CollectiveEpilogueFwdINS6_IJSA_SA_SA_EEES9_SD_SF_Li256ELb0ELb0ELb0ELb0EEENS1_30DynamicPersistentTileSchedulerILi256ELi32ELb0ELb0ELb1EEEEEEEEEvNT_6ParamsE,"",@"SHT_CUDA_INFO"
	.sectionflags	@""
	.align	4


	//----- nvinfo : EIATTR_CUDA_API_VERSION
	.align		4
        /*0000*/ 	.byte	0x04, 0x37
        /*0002*/ 	.short	(.L_289 - .L_288)
.L_288:
        /*0004*/ 	.word	0x00000082


	//----- nvinfo : EIATTR_KPARAM_INFO
	.align		4
.L_289:
        /*0008*/ 	.byte	0x04, 0x17
        /*000a*/ 	.short	(.L_291 - .L_290)
.L_290:
        /*000c*/ 	.word	0x00000000
        /*0010*/ 	.short	0x0000
        /*0012*/ 	.short	0x0070
        /*0014*/ 	.byte	0x00, 0xf0, 0x01, 0x2e


	//----- nvinfo : EIATTR_SPARSE_MMA_MASK
	.align		4
.L_291:
        /*0018*/ 	.byte	0x03, 0x50
        /*001a*/ 	.short	0x0000


	//----- nvinfo : EIATTR_MAXREG_COUNT
	.align		4
        /*001c*/ 	.byte	0x03, 0x1b
        /*001e*/ 	.short	0x00a8


	//----- nvinfo : EIATTR_NUM_BARRIERS
	.align		4
        /*0020*/ 	.byte	0x02, 0x4c
        /*0022*/ 	.byte	0x09
	.zero		1


	//----- nvinfo : EIATTR_EXTERNS
	.align		4
        /*0024*/ 	.byte	0x04, 0x0f
        /*0026*/ 	.short	(.L_293 - .L_292)


	//   ....[0]....
	.align		4
.L_292:
        /*0028*/ 	.word	index@(__assertfail)


	//----- nvinfo : EIATTR_ANNOTATIONS
	.align		4
.L_293:
        /*002c*/ 	.byte	0x04, 0x55
        /*002e*/ 	.short	(.L_295 - .L_294)


	//   ....[0]....
.L_294:
        /*0030*/ 	.word	0x00000001
        /*0034*/ 	.byte	0x80, 0x09, 0x00, 0x00, 0x01, 0x00, 0x00, 0x00, 0x50, 0x0a, 0x00, 0x00, 0x01, 0x00, 0x00, 0x00
        /*0044*/ 	.byte	0xe0, 0xd9, 0x00, 0x00


	//----- nvinfo : EIATTR_MERCURY_ISA_VERSION
	.align		4
.L_295:
        /*0048*/ 	.byte	0x03, 0x5f
        /*004a*/ 	.short	0x0101


	//----- nvinfo : EIATTR_INT_WARP_WIDE_INSTR_OFFSETS
	.align		4
        /*004c*/ 	.byte	0x04, 0x31
        /*004e*/ 	.short	(.L_297 - .L_296)


	//   ....[0]....
.L_296:
        /*0050*/ 	.word	0x00000190


	//   ....[1]....
        /*0054*/ 	.word	0x000001c0


	//   ....[2]....
        /*0058*/ 	.word	0x000001d0


	//   ....[3]....
        /*005c*/ 	.word	0x0000b230


	//   ....[4]....
        /*0060*/ 	.word	0x0000b2c0


	//   ....[5]....
        /*0064*/ 	.word	0x0000b810


	//   ....[6]....
        /*0068*/ 	.word	0x0000d430


	//   ....[7]....
        /*006c*/ 	.word	0x0000d4c0


	//----- nvinfo : EIATTR_COOP_GROUP_MASK_REGIDS
	.align		4
.L_297:
        /*0070*/ 	.byte	0x04, 0x29
        /*0072*/ 	.short	(.L_299 - .L_298)


	//   ....[0]....
.L_298:
        /*0074*/ 	.word	0xffffffff


	//   ....[1]....
        /*0078*/ 	.word	0xffffffff


	//   ....[2]....
        /*007c*/ 	.word	0xffffffff


	//   ....[3]....
        /*0080*/ 	.word	0xffffffff


	//   ....[4]....
        /*0084*/ 	.word	0xffffffff


	//   ....[5]....
        /*0088*/ 	.word	0xffffffff


	//   ....[6]....
        /*008c*/ 	.word	0xffffffff


	//   ....[7]....
        /*0090*/ 	.word	0xffffffff


	//   ....[8]....
        /*0094*/ 	.word	0xffffffff


	//   ....[9]....
        /*0098*/ 	.word	0xffffffff


	//   ....[10]....
        /*009c*/ 	.word	0xffffffff


	//   ....[11]....
        /*00a0*/ 	.word	0xffffffff


	//   ....[12]....
        /*00a4*/ 	.word	0xffffffff


	//   ....[13]....
        /*00a8*/ 	.word	0xffffffff


	//   ....[14]....
        /*00ac*/ 	.word	0xffffffff


	//   ....[15]....
        /*00b0*/ 	.word	0xffffffff


	//   ....[16]....
        /*00b4*/ 	.word	0xffffffff


	//   ....[17]....
        /*00b8*/ 	.word	0xffffffff


	//   ....[18]....
        /*00bc*/ 	.word	0xffffffff


	//   ....[19]....
        /*00c0*/ 	.word	0xffffffff


	//   ....[20]....
        /*00c4*/ 	.word	0xffffffff


	//   ....[21]....
        /*00c8*/ 	.word	0xffffffff


	//   ....[22]....
        /*00cc*/ 	.word	0xffffffff


	//   ....[23]....
        /*00d0*/ 	.word	0xffffffff


	//   ....[24]....
        /*00d4*/ 	.word	0xffffffff


	//   ....[25]....
        /*00d8*/ 	.word	0xffffffff


	//   ....[26]....
        /*00dc*/ 	.word	0xffffffff


	//   ....[27]....
        /*00e0*/ 	.word	0xffffffff


	//   ....[28]....
        /*00e4*/ 	.word	0x0500000f


	//   ....[29]....
        /*00e8*/ 	.word	0x0500000f


	//----- nvinfo : EIATTR_COOP_GROUP_INSTR_OFFSETS
	.align		4
.L_299:
        /*00ec*/ 	.byte	0x04, 0x28
        /*00ee*/ 	.short	(.L_301 - .L_300)


	//   ....[0]....
.L_300:
        /*00f0*/ 	.word	0x00000060


	//   ....[1]....
        /*00f4*/ 	.word	0x000001a0


	//   ....[2]....
        /*00f8*/ 	.word	0x000001f0


	//   ....[3]....
        /*00fc*/ 	.word	0x000003e0


	//   ....[4]....
        /*0100*/ 	.word	0x00000540


	//   ....[5]....
        /*0104*/ 	.word	0x00000660


	//   ....[6]....
        /*0108*/ 	.word	0x000007c0


	//   ....[7]....
        /*010c*/ 	.word	0x00001430


	//   ....[8]....
        /*0110*/ 	.word	0x00002830


	//   ....[9]....
        /*0114*/ 	.word	0x00002880


	//   ....[10]....
        /*0118*/ 	.word	0x00003320


	//   ....[11]....
        /*011c*/ 	.word	0x00003380


	//   ....[12]....
        /*0120*/ 	.word	0x000053a0


	//   ....[13]....
        /*0124*/ 	.word	0x00005420


	//   ....[14]....
        /*0128*/ 	.word	0x00005eb0


	//   ....[15]....
        /*012c*/ 	.word	0x00005f10


	//   ....[16]....
        /*0130*/ 	.word	0x00007800


	//   ....[17]....
        /*0134*/ 	.word	0x00007830


	//   ....[18]....
        /*0138*/ 	.word	0x00007ac0


	//   ....[19]....
        /*013c*/ 	.word	0x00007c20


	//   ....[20]....
        /*0140*/ 	.word	0x00009110


	//   ....[21]....
        /*0144*/ 	.word	0x00009150


	//   ....[22]....
        /*0148*/ 	.word	0x00009240


	//   ....[23]....
        /*014c*/ 	.word	0x00009260


	//   ....[24]....
        /*0150*/ 	.word	0x0000a210


	//   ....[25]....
        /*0154*/ 	.word	0x0000acc0


	//   ....[26]....
        /*0158*/ 	.word	0x0000d7d0


	//   ....[27]....
        /*015c*/ 	.word	0x0000d980


	//   ....[28]....
        /*0160*/ 	.word	0x0000df10


	//   ....[29]....
        /*0164*/ 	.word	0x0000e2f0


	//----- nvinfo : EIATTR_REG_RECONFIG
	.align		4
.L_301:
        /*0168*/ 	.byte	0x01, 0x54
	.zero		2


	//----- nvinfo : EIATTR_SYSCALL_OFFSETS
	.align		4
        /*016c*/ 	.byte	0x04, 0x46
        /*016e*/ 	.short	(.L_303 - .L_302)


	//   ....[0]....
.L_302:
        /*0170*/ 	.word	0x000015e0


	//   ....[1]....
        /*0174*/ 	.word	0x0000b450


	//   ....[2]....
        /*0178*/ 	.word	0x0000b590


	//   ....[3]....
        /*017c*/ 	.word	0x0000b690


	//----- nvinfo : EIATTR_MBARRIER_INSTR_OFFSETS
	.align		4
.L_303:
        /*0180*/ 	.byte	0x04, 0x39
        /*0182*/ 	.short	(.L_305 - .L_304)


	//   ....[0]....
.L_304:
        /*0184*/ 	.word	0x00000290
        /*0188*/ 	.word	0x000000ff
        /*018c*/ 	.word	0x00034800
        /*0190*/ 	.short	0x0100
        /*0192*/ 	.byte	0x06
	.zero		1


	//   ....[1]....
        /*0194*/ 	.word	0x000002a0
        /*0198*/ 	.word	0x000000ff
        /*019c*/ 	.word	0x00034820
        /*01a0*/ 	.short	0x0100
        /*01a2*/ 	.byte	0x06
	.zero		1


	//   ....[2]....
        /*01a4*/ 	.word	0x00000390
        /*01a8*/ 	.word	0x000000ff
        /*01ac*/ 	.word	0x00034830
        /*01b0*/ 	.short	0x0100
        /*01b2*/ 	.byte	0x08
	.zero		1


	//   ....[3]....
        /*01b4*/ 	.word	0x000003a0
        /*01b8*/ 	.word	0x000000ff
        /*01bc*/ 	.word	0x00034840
        /*01c0*/ 	.short	0x0100
        /*01c2*/ 	.byte	0x08
	.zero		1


	//   ....[4]....
        /*01c4*/ 	.word	0x000003b0
        /*01c8*/ 	.word	0x000000ff
        /*01cc*/ 	.word	0x00034838
        /*01d0*/ 	.short	0x0100
        /*01d2*/ 	.byte	0x08
	.zero		1


	//   ....[5]....
        /*01d4*/ 	.word	0x000003c0
        /*01d8*/ 	.word	0x000000ff
        /*01dc*/ 	.word	0x00034848
        /*01e0*/ 	.short	0x0100
        /*01e2*/ 	.byte	0x08
	.zero		1


	//   ....[6]....
        /*01e4*/ 	.word	0x000004f0
        /*01e8*/ 	.word	0x000000ff
        /*01ec*/ 	.word	0x00034850
        /*01f0*/ 	.short	0x0100
        /*01f2*/ 	.byte	0x08
	.zero		1


	//   ....[7]....
        /*01f4*/ 	.word	0x00000500
        /*01f8*/ 	.word	0x000000ff
        /*01fc*/ 	.word	0x00034860
        /*0200*/ 	.short	0x0100
        /*0202*/ 	.byte	0x08
	.zero		1


	//   ....[8]....
        /*0204*/ 	.word	0x00000510
        /*0208*/ 	.word	0x000000ff
        /*020c*/ 	.word	0x00034858
        /*0210*/ 	.short	0x0100
        /*0212*/ 	.byte	0x08
	.zero		1


	//   ....[9]....
        /*0214*/ 	.word	0x00000520
        /*0218*/ 	.word	0x000000ff
        /*021c*/ 	.word	0x00034868
        /*0220*/ 	.short	0x0100
        /*0222*/ 	.byte	0x08
	.zero		1


	//   ....[10]....
        /*0224*/ 	.word	0x00000610
        /*0228*/ 	.word	0x000000ff
        /*022c*/ 	.word	0x00034870
        /*0230*/ 	.short	0x0100
        /*0232*/ 	.byte	0x06
	.zero		1


	//   ....[11]....
        /*0234*/ 	.word	0x00000620
        /*0238*/ 	.word	0x000000ff
        /*023c*/ 	.word	0x00034880
        /*0240*/ 	.short	0x0100
        /*0242*/ 	.byte	0x06
	.zero		1


	//   ....[12]....
        /*0244*/ 	.word	0x00000630
        /*0248*/ 	.word	0x000000ff
        /*024c*/ 	.word	0x00034878
        /*0250*/ 	.short	0x0100
        /*0252*/ 	.byte	0x06
	.zero		1


	//   ....[13]....
        /*0254*/ 	.word	0x00000640
        /*0258*/ 	.word	0x000000ff
        /*025c*/ 	.word	0x00034888
        /*0260*/ 	.short	0x0100
        /*0262*/ 	.byte	0x06
	.zero		1


	//   ....[14]....
        /*0264*/ 	.word	0x00000770
        /*0268*/ 	.word	0x000000ff
        /*026c*/ 	.word	0x00034890
        /*0270*/ 	.short	0x0100
        /*0272*/ 	.byte	0x08
	.zero		1


	//   ....[15]....
        /*0274*/ 	.word	0x00000780
        /*0278*/ 	.word	0x000000ff
        /*027c*/ 	.word	0x000348a0
        /*0280*/ 	.short	0x0100
        /*0282*/ 	.byte	0x08
	.zero		1


	//   ....[16]....
        /*0284*/ 	.word	0x00000790
        /*0288*/ 	.word	0x000000ff
        /*028c*/ 	.word	0x00034898
        /*0290*/ 	.short	0x0100
        /*0292*/ 	.byte	0x08
	.zero		1


	//   ....[17]....
        /*0294*/ 	.word	0x000007a0
        /*0298*/ 	.word	0x000000ff
        /*029c*/ 	.word	0x000348a8
        /*02a0*/ 	.short	0x0100
        /*02a2*/ 	.byte	0x08
	.zero		1


	//   ....[18]....
        /*02a4*/ 	.word	0x000008d0
        /*02a8*/ 	.word	0x000000ff
        /*02ac*/ 	.word	0x000348b0
        /*02b0*/ 	.short	0x0100
        /*02b2*/ 	.byte	0x08
	.zero		1


	//   ....[19]....
        /*02b4*/ 	.word	0x000008e0
        /*02b8*/ 	.word	0x000000ff
        /*02bc*/ 	.word	0x000348c0
        /*02c0*/ 	.short	0x0100
        /*02c2*/ 	.byte	0x08
	.zero		1


	//   ....[20]....
        /*02c4*/ 	.word	0x000008f0
        /*02c8*/ 	.word	0x000000ff
        /*02cc*/ 	.word	0x000348b8
        /*02d0*/ 	.short	0x0100
        /*02d2*/ 	.byte	0x08
	.zero		1


	//   ....[21]....
        /*02d4*/ 	.word	0x00000900
        /*02d8*/ 	.word	0x000000ff
        /*02dc*/ 	.word	0x000348c8
        /*02e0*/ 	.short	0x0100
        /*02e2*/ 	.byte	0x08
	.zero		1


	//   ....[22]....
        /*02e4*/ 	.word	0x00001680
        /*02e8*/ 	.word	0x000000ff
        /*02ec*/ 	.word	0x00034800
        /*02f0*/ 	.short	0x010a
        /*02f2*/ 	.byte	0x25
	.zero		1


	//   ....[23]....
        /*02f4*/ 	.word	0x00001700
        /*02f8*/ 	.word	0x00000002
        /*02fc*/ 	.word	0x00034830
        /*0300*/ 	.short	0x010a
        /*0302*/ 	.byte	0x3f
	.zero		1


	//   ....[24]....
        /*0304*/ 	.word	0x00001770
        /*0308*/ 	.word	0x00000002
        /*030c*/ 	.word	0x00034830
        /*0310*/ 	.short	0x010a
        /*0312*/ 	.byte	0x3f
	.zero		1


	//   ....[25]....
        /*0314*/ 	.word	0x000021f0
        /*0318*/ 	.word	0x00000002
        /*031c*/ 	.word	0x00000000
        /*0320*/ 	.short	0x0101
        /*0322*/ 	.byte	0x3f
	.zero		1


	//   ....[26]....
        /*0324*/ 	.word	0x00004170
        /*0328*/ 	.word	0x000000ff
        /*032c*/ 	.word	0x00034830
        /*0330*/ 	.short	0x010a
        /*0332*/ 	.byte	0x07
	.zero		1


	//   ....[27]....
        /*0334*/ 	.word	0x000041b0
        /*0338*/ 	.word	0x000000ff
        /*033c*/ 	.word	0x00034830
        /*0340*/ 	.short	0x010a
        /*0342*/ 	.byte	0x07
	.zero		1


	//   ....[28]....
        /*0344*/ 	.word	0x00004a50
        /*0348*/ 	.word	0x000000ff
        /*034c*/ 	.word	0x00034850
        /*0350*/ 	.short	0x010a
        /*0352*/ 	.byte	0x05
	.zero		1


	//   ....[29]....
        /*0354*/ 	.word	0x00004a90
        /*0358*/ 	.word	0x000000ff
        /*035c*/ 	.word	0x00034850
        /*0360*/ 	.short	0x010a
        /*0362*/ 	.byte	0x05
	.zero		1


	//   ....[30]....
        /*0364*/ 	.word	0x00006880
        /*0368*/ 	.word	0x00000005
        /*036c*/ 	.word	0x00000000
        /*0370*/ 	.short	0x0101
        /*0372*/ 	.byte	0x3f
	.zero		1


	//   ....[31]....
        /*0374*/ 	.word	0x000068d0
        /*0378*/ 	.word	0x00000036
        /*037c*/ 	.word	0x00000000
        /*0380*/ 	.short	0x0101
        /*0382*/ 	.byte	0x3f
	.zero		1


	//   ....[32]....
        /*0384*/ 	.word	0x00006be0
        /*0388*/ 	.word	0x000000ff
        /*038c*/ 	.word	0x00034830
        /*0390*/ 	.short	0x010a
        /*0392*/ 	.byte	0x05
	.zero		1


	//   ....[33]....
        /*0394*/ 	.word	0x00006c20
        /*0398*/ 	.word	0x000000ff
        /*039c*/ 	.word	0x00034830
        /*03a0*/ 	.short	0x010a
        /*03a2*/ 	.byte	0x05
	.zero		1


	//   ....[34]....
        /*03a4*/ 	.word	0x000074c0
        /*03a8*/ 	.word	0x000000ff
        /*03ac*/ 	.word	0x00034850
        /*03b0*/ 	.short	0x010a
        /*03b2*/ 	.byte	0x05
	.zero		1


	//   ....[35]....
        /*03b4*/ 	.word	0x00007500
        /*03b8*/ 	.word	0x000000ff
        /*03bc*/ 	.word	0x00034850
        /*03c0*/ 	.short	0x010a
        /*03c2*/ 	.byte	0x05
	.zero		1


	//   ....[36]....
        /*03c4*/ 	.word	0x000087b0
        /*03c8*/ 	.word	0x0000001b
        /*03cc*/ 	.word	0x00000000
        /*03d0*/ 	.short	0x0101
        /*03d2*/ 	.byte	0x3f
	.zero		1


	//   ....[37]....
        /*03d4*/ 	.word	0x00008840
        /*03d8*/ 	.word	0x0000001f
        /*03dc*/ 	.word	0x00000000
        /*03e0*/ 	.short	0x0101
        /*03e2*/ 	.byte	0x3f
	.zero		1


	//   ....[38]....
        /*03e4*/ 	.word	0x00009080
        /*03e8*/ 	.word	0x000000ff
        /*03ec*/ 	.word	0x00034850
        /*03f0*/ 	.short	0x010a
        /*03f2*/ 	.byte	0x05
	.zero		1


	//   ....[39]....
        /*03f4*/ 	.word	0x000090c0
        /*03f8*/ 	.word	0x000000ff
        /*03fc*/ 	.word	0x00034850
        /*0400*/ 	.short	0x010a
        /*0402*/ 	.byte	0x05
	.zero		1


	//   ....[40]....
        /*0404*/ 	.word	0x00009600
        /*0408*/ 	.word	0x00000000
        /*040c*/ 	.word	0x00000000
        /*0410*/ 	.short	0x0101
        /*0412*/ 	.byte	0x3f
	.zero		1


	//   ....[41]....
        /*0414*/ 	.word	0x0000a3b0
        /*0418*/ 	.word	0x000000ff
        /*041c*/ 	.word	0x00000000
        /*0420*/ 	.short	0x0101
        /*0422*/ 	.byte	0x05
	.zero		1


	//   ....[42]....
        /*0424*/ 	.word	0x0000baf0
        /*0428*/ 	.word	0x00000008
        /*042c*/ 	.word	0x00034840
        /*0430*/ 	.short	0x010a
        /*0432*/ 	.byte	0x3f
	.zero		1


	//   ....[43]....
        /*0434*/ 	.word	0x0000bf60
        /*0438*/ 	.word	0x000000ff
        /*043c*/ 	.word	0x00034820
        /*0440*/ 	.short	0x010a
        /*0442*/ 	.byte	0x26
	.zero		1


	//   ....[44]....
        /*0444*/ 	.word	0x0000c250
        /*0448*/ 	.word	0x00000003
        /*044c*/ 	.word	0x00034840
        /*0450*/ 	.short	0x010a
        /*0452*/ 	.byte	0x3f
	.zero		1


	//   ....[45]....
        /*0454*/ 	.word	0x0000c4a0
        /*0458*/ 	.word	0x00000002
        /*045c*/ 	.word	0x00000060
        /*0460*/ 	.short	0x010a
        /*0462*/ 	.byte	0x3f
	.zero		1


	//   ....[46]....
        /*0464*/ 	.word	0x0000c930
        /*0468*/ 	.word	0x00000003
        /*046c*/ 	.word	0x00034840
        /*0470*/ 	.short	0x010a
        /*0472*/ 	.byte	0x3f
	.zero		1


	//   ....[47]....
        /*0474*/ 	.word	0x0000cb80
        /*0478*/ 	.word	0x00000002
        /*047c*/ 	.word	0x00000060
        /*0480*/ 	.short	0x010a
        /*0482*/ 	.byte	0x3f
	.zero		1


	//   ....[48]....
        /*0484*/ 	.word	0x0000cf70
        /*0488*/ 	.word	0x00000002
        /*048c*/ 	.word	0x00034840
        /*0490*/ 	.short	0x010a
        /*0492*/ 	.byte	0x3f
	.zero		1


	//   ....[49]....
        /*0494*/ 	.word	0x0000d1c0
        /*0498*/ 	.word	0x00000002
        /*049c*/ 	.word	0x00000060
        /*04a0*/ 	.short	0x010a
        /*04a2*/ 	.byte	0x3f
	.zero		1


	//   ....[50]....
        /*04a4*/ 	.word	0x0000d560
        /*04a8*/ 	.word	0x00000003
        /*04ac*/ 	.word	0x00034860
        /*04b0*/ 	.short	0x010a
        /*04b2*/ 	.byte	0x3f
	.zero		1


	//   ....[51]....
        /*04b4*/ 	.word	0x0000d930
        /*04b8*/ 	.word	0x00000007
        /*04bc*/ 	.word	0x00034820
        /*04c0*/ 	.short	0x010a
        /*04c2*/ 	.byte	0x3f
	.zero		1


	//   ....[52]....
        /*04c4*/ 	.word	0x0000daa0
        /*04c8*/ 	.word	0x00000005
        /*04cc*/ 	.word	0x00000000
        /*04d0*/ 	.short	0x010a
        /*04d2*/ 	.byte	0x3f
	.zero		1


	//   ....[53]....
        /*04d4*/ 	.word	0x0000db10
        /*04d8*/ 	.word	0x00000003
        /*04dc*/ 	.word	0x00000000
        /*04e0*/ 	.short	0x010a
        /*04e2*/ 	.byte	0x3f
	.zero		1


	//   ....[54]....
        /*04e4*/ 	.word	0x0000db70
        /*04e8*/ 	.word	0x00000005
        /*04ec*/ 	.word	0x00000000
        /*04f0*/ 	.short	0x010a
        /*04f2*/ 	.byte	0x3f
	.zero		1


	//   ....[55]....
        /*04f4*/ 	.word	0x0000dba0
        /*04f8*/ 	.word	0x00000003
        /*04fc*/ 	.word	0x00000000
        /*0500*/ 	.short	0x010a
        /*0502*/ 	.byte	0x3f
	.zero		1


	//   ....[56]....
        /*0504*/ 	.word	0x0000dc10
        /*0508*/ 	.word	0x00000003
        /*050c*/ 	.word	0x00034800
        /*0510*/ 	.short	0x010a
        /*0512*/ 	.byte	0x3f
	.zero		1


	//   ....[57]....
        /*0514*/ 	.word	0x0000dc60
        /*0518*/ 	.word	0x00000002
        /*051c*/ 	.word	0x00034830
        /*0520*/ 	.short	0x010a
        /*0522*/ 	.byte	0x3f
	.zero		1


	//   ....[58]....
        /*0524*/ 	.word	0x0000dcc0
        /*0528*/ 	.word	0x00000007
        /*052c*/ 	.word	0x00034830
        /*0530*/ 	.short	0x010a
        /*0532*/ 	.byte	0x3f
	.zero		1


	//   ....[59]....
        /*0534*/ 	.word	0x0000dd20
        /*0538*/ 	.word	0x00000003
        /*053c*/ 	.word	0x00034850
        /*0540*/ 	.short	0x010a
        /*0542*/ 	.byte	0x3f
	.zero		1


	//   ....[60]....
        /*0544*/ 	.word	0x0000dd80
        /*0548*/ 	.word	0x00000007
        /*054c*/ 	.word	0x00034830
        /*0550*/ 	.short	0x010a
        /*0552*/ 	.byte	0x3f
	.zero		1


	//   ....[61]....
        /*0554*/ 	.word	0x0000dde0
        /*0558*/ 	.word	0x00000003
        /*055c*/ 	.word	0x00034850
        /*0560*/ 	.short	0x010a
        /*0562*/ 	.byte	0x3f
	.zero		1


	//   ....[62]....
        /*0564*/ 	.word	0x0000de40
        /*0568*/ 	.word	0x00000003
        /*056c*/ 	.word	0x00034850
        /*0570*/ 	.short	0x010a
        /*0572*/ 	.byte	0x3f
	.zero		1


	//   ....[63]....
        /*0574*/ 	.word	0x0000dfc0
        /*0578*/ 	.word	0x00000008
        /*057c*/ 	.word	0x00034840
        /*0580*/ 	.short	0x010a
        /*0582*/ 	.byte	0x3f
	.zero		1


	//   ....[64]....
        /*0584*/ 	.word	0x0000e020
        /*0588*/ 	.word	0x00000008
        /*058c*/ 	.word	0x00034820
        /*0590*/ 	.short	0x010a
        /*0592*/ 	.byte	0x3f
	.zero		1


	//   ....[65]....
        /*0594*/ 	.word	0x0000e070
        /*0598*/ 	.word	0x00000003
        /*059c*/ 	.word	0x00034840
        /*05a0*/ 	.short	0x010a
        /*05a2*/ 	.byte	0x3f
	.zero		1


	//   ....[66]....
        /*05a4*/ 	.word	0x0000e0c0
        /*05a8*/ 	.word	0x00000002
        /*05ac*/ 	.word	0x00000060
        /*05b0*/ 	.short	0x010a
        /*05b2*/ 	.byte	0x3f
	.zero		1


	//   ....[67]....
        /*05b4*/ 	.word	0x0000e110
        /*05b8*/ 	.word	0x00000003
        /*05bc*/ 	.word	0x00034840
        /*05c0*/ 	.short	0x010a
        /*05c2*/ 	.byte	0x3f
	.zero		1


	//   ....[68]....
        /*05c4*/ 	.word	0x0000e160
        /*05c8*/ 	.word	0x00000002
        /*05cc*/ 	.word	0x00000060
        /*05d0*/ 	.short	0x010a
        /*05d2*/ 	.byte	0x3f
	.zero		1


	//   ....[69]....
        /*05d4*/ 	.word	0x0000e1b0
        /*05d8*/ 	.word	0x00000002
        /*05dc*/ 	.word	0x00034840
        /*05e0*/ 	.short	0x010a
        /*05e2*/ 	.byte	0x3f
	.zero		1


	//   ....[70]....
        /*05e4*/ 	.word	0x0000e200
        /*05e8*/ 	.word	0x00000002
        /*05ec*/ 	.word	0x00000060
        /*05f0*/ 	.short	0x010a
        /*05f2*/ 	.byte	0x3f
	.zero		1


	//   ....[71]....
        /*05f4*/ 	.word	0x0000e250
        /*05f8*/ 	.word	0x00000003
        /*05fc*/ 	.word	0x00034860
        /*0600*/ 	.short	0x010a
        /*0602*/ 	.byte	0x3f
	.zero		1


	//   ....[72]....
        /*0604*/ 	.word	0x0000e330
        /*0608*/ 	.word	0x00000007
        /*060c*/ 	.word	0x00034820
        /*0610*/ 	.short	0x010a
        /*0612*/ 	.byte	0x3f
	.zero		1


	//   ....[73]....
        /*0614*/ 	.word	0x0000e380
        /*0618*/ 	.word	0x00000005
        /*061c*/ 	.word	0x00000000
        /*0620*/ 	.short	0x010a
        /*0622*/ 	.byte	0x3f
	.zero		1


	//   ....[74]....
        /*0624*/ 	.word	0x0000e3d0
        /*0628*/ 	.word	0x00000003
        /*062c*/ 	.word	0x00000000
        /*0630*/ 	.short	0x010a
        /*0632*/ 	.byte	0x3f
	.zero		1


	//   ....[75]....
        /*0634*/ 	.word	0x0000e420
        /*0638*/ 	.word	0x00000005
        /*063c*/ 	.word	0x00000000
        /*0640*/ 	.short	0x010a
        /*0642*/ 	.byte	0x3f
	.zero		1


	//----- nvinfo : EIATTR_NUM_MBARRIERS
	.align		4
.L_305:
        /*0644*/ 	.byte	0x03, 0x38
        /*0646*/ 	.short	0x0016


	//----- nvinfo : EIATTR_EXIT_INSTR_OFFSETS
	.align		4
        /*0648*/ 	.byte	0x04, 0x1c
        /*064a*/ 	.short	(.L_307 - .L_306)


	//   ....[0]....
.L_306:
        /*064c*/ 	.word	0x00000a40


	//   ....[1]....
        /*0650*/ 	.word	0x0000ac80


	//   ....[2]....
        /*0654*/ 	.word	0x0000ace0


	//   ....[3]....
        /*0658*/ 	.word	0x0000d9a0


	//   ....[4]....
        /*065c*/ 	.word	0x0000dbf0


	//----- nvinfo : EIATTR_MAX_THREADS
	.align		4
.L_307:
        /*0660*/ 	.byte	0x04, 0x05
        /*0662*/ 	.short	(.L_309 - .L_308)
.L_308:
        /*0664*/ 	.word	0x00000180
        /*0668*/ 	.word	0x00000001
        /*066c*/ 	.word	0x00000001


	//----- nvinfo : EIATTR_CRS_STACK_SIZE
	.align		4
.L_309:
        /*0670*/ 	.byte	0x04, 0x1e
        /*0672*/ 	.short	(.L_311 - .L_310)
.L_310:
        /*0674*/ 	.word	0x00000000


	//----- nvinfo : EIATTR_CBANK_PARAM_SIZE
	.align		4
.L_311:
        /*0678*/ 	.byte	0x03, 0x19
        /*067a*/ 	.short	0x0bf0


	//----- nvinfo : EIATTR_PARAM_CBANK
	.align		4
        /*067c*/ 	.byte	0x04, 0x0a
        /*067e*/ 	.short	(.L_313 - .L_312)
	.align		4
.L_312:
        /*0680*/ 	.word	index@(.nv.constant0._ZN7cutlass13device_kernelIN5flash11enable_sm90INS1_16FlashAttnFwdSm90INS1_25CollectiveMainloopFwdSm90ILi2EN4cute5tupleIJNS5_1CILi1EEES8_S8_EEENS6_IJNS7_ILi128EEESA_NS7_ILi192EEEEEELi128ENS_10bfloat16_tEfNS_4arch4Sm90ELb1ELb0ELb0ELb0ELb0ELb0ELb0ELb1ELb1ELb0ELb0ELb0EEENS1_21CollectiveEpilogueFwdINS6_IJSA_SA_SA_EEES9_SD_SF_Li256ELb0ELb0ELb0ELb0EEENS1_30DynamicPersistentTileSchedulerILi256ELi32ELb0ELb0ELb1EEEEEEEEEvNT_6ParamsE)
        /*0684*/ 	.short	0x0210
        /*0686*/ 	.short	0x0bf0


	//----- nvinfo : EIATTR_SW_WAR
	.align		4
.L_313:
        /*0688*/ 	.byte	0x04, 0x36
        /*068a*/ 	.short	(.L_315 - .L_314)
.L_314:
        /*068c*/ 	.word	0x00000008
.L_315:


//--------------------- .nv.info._ZN7cutlass13device_kernelIN5flash11enable_sm90INS1_16FlashAttnFwdSm90INS1_25CollectiveMainloopFwdSm90ILi2EN4cute5tupleIJNS5_1CILi1EEES8_S8_EEENS6_IJNS7_ILi128EEESA_NS7_ILi192EEEEEELi128ENS_10bfloat16_tEfNS_4arch4Sm90ELb1ELb0ELb0ELb1ELb0ELb0ELb0ELb1ELb1ELb0ELb0ELb0EEENS1_21CollectiveEpilogueFwdINS6_IJSA_SA_SA_EEES9_SD_SF_Li256ELb1ELb0ELb0ELb0EEENS1_36VarlenDynamicPersistentTileSchedulerILi128ELi128ELi256ELi32ELb0ELb0ELb1ELb1ELb1ELb1EEEEEEEEEvNT_6ParamsE --------------------------
	.section	.nv.info._ZN7cutlass13device_kernelIN5flash11enable_sm90INS1_16FlashAttnFwdSm90INS1_25CollectiveMainloopFwdSm90ILi2EN4cute5tupleIJNS5_1CILi1EEES8_S8_EEENS6_IJNS7_ILi128EEESA_NS7_ILi192EEEEEELi128ENS_10bfloat16_tEfNS_4arch4Sm90ELb1ELb0ELb0ELb1ELb0ELb0ELb0ELb1ELb1ELb0ELb0ELb0EEENS1_21CollectiveEpilogueFwdINS6_IJSA_SA_SA_EEES9_SD_SF_Li256ELb1ELb0ELb0ELb0EEENS1_36VarlenDynamicPersistentTileSchedulerILi128ELi128ELi256ELi32ELb0ELb0ELb1ELb1ELb1ELb1EEEEEEEEEvNT_6ParamsE,"",@"SHT_CUDA_INFO"
	.sectionflags	@""
	.align	4


	//----- nvinfo : EIATTR_CUDA_API_VERSION
	.align		4
        /*0000*/ 	.byte	0x04, 0x37
        /*0002*/ 	.short	(.L_317 - .L_316)
.L_316:
        /*0004*/ 	.word	0x00000082


	//----- nvinfo : EIATTR_KPARAM_INFO
	.align		4
.L_317:
        /*0008*/ 	.byte	0x04, 0x17
        /*000a*/ 	.short	(.L_319 - .L_318)
.L_318:
        /*000c*/ 	.word	0x00000000
        /*0010*/ 	.short	0x0000
        /*0012*/ 	.short	0x0070
        /*0014*/ 	.byte	0x00, 0xf0, 0x01, 0x28


	//----- nvinfo : EIATTR_SPARSE_MMA_MASK
	.align		4
.L_319:
        /*0018*/ 	.byte	0x03, 0x50
        /*001a*/ 	.short	0x0000


	//----- nvinfo : EIATTR_MAXREG_COUNT
	.align		4
        /*001c*/ 	.byte	0x03, 0x1b
        /*001e*/ 	.short	0x00a8


	//----- nvinfo : EIATTR_NUM_BARRIERS
	.align		4
        /*0020*/ 	.byte	0x02, 0x4c
        /*0022*/ 	.byte	0x09
	.zero		1


	//----- nvinfo : EIATTR_EXTERNS
	.align		4
        /*0024*/ 	.byte	0x04, 0x0f
        /*0026*/ 	.short	(.L_321 - .L_320)


	//   ....[0]....
	.align		4
.L_320:
        /*0028*/ 	.word	index@(__assertfail)


	//----- nvinfo : EIATTR_ANNOTATIONS
	.align		4
.L_321:
        /*002c*/ 	.byte	0x04, 0x55
        /*002e*/ 	.short	(.L_323 - .L_322)


	//   ....[0]....
.L_322:
        /* <DEDUP_REMOVED lines=33> */


	//----- nvinfo : EIATTR_MERCURY_ISA_VERSION
	.align		4
.L_323:
        /*0230*/ 	.byte	0x03, 0x5f
        /*0232*/ 	.short	0x0101


	//----- nvinfo : EIATTR_UNUSED_LOAD_BYTE_OFFSET
	.align		4
        /*0234*/ 	.byte	0x04, 0x44
        /*0236*/ 	.short	(.L_325 - .L_324)


	//   ....[0]....
.L_324:
        /*0238*/ 	.word	0x00000a40
        /*023c*/ 	.word	0x0000fff0


	//   ....[1]....
        /*0240*/ 	.word	0x00009cf0
        /*0244*/ 	.word	0x0000fff0


	//----- nvinfo : EIATTR_INT_WARP_WIDE_INSTR_OFFSETS
	.align		4
.L_325:
        /*0248*/ 	.byte	0x04, 0x31
        /*024a*/ 	.short	(.L_327 - .L_326)


	//   ....[0]....
.L_326:
        /*024c*/ 	.word	0x00000160


	//   ....[1]....
        /*0250*/ 	.word	0x000001a0


	//   ....[2]....
        /*0254*/ 	.word	0x00000210


	//   ....[3]....
        /*0258*/ 	.word	0x0000d120


	//   ....[4]....
        /*025c*/ 	.word	0x0000d1c0


	//   ....[5]....
        /*0260*/ 	.word	0x0000d650


	//   ....[6]....
        /*0264*/ 	.word	0x0000d680


	//   ....[7]....
        /*0268*/ 	.word	0x0000d890


	//   ....[8]....
        /*026c*/ 	.word	0x0000d980


	//   ....[9]....
        /*0270*/ 	.word	0x0000fc80


	//   ....[10]....
        /*0274*/ 	.word	0x0000fd20


	//----- nvinfo : EIATTR_COOP_GROUP_MASK_REGIDS
	.align		4
.L_327:
        /*0278*/ 	.byte	0x04, 0x29
        /*027a*/ 	.short	(.L_329 - .L_328)


	//   ....[0]....
.L_328:
        /*027c*/ 	.word	0xffffffff


	//   ....[1]....
        /*0280*/ 	.word	0xffffffff


	//   ....[2]....
        /*0284*/ 	.word	0xffffffff


	//   ....[3]....
        /*0288*/ 	.word	0xffffffff


	//   ....[4]....
        /*028c*/ 	.word	0xffffffff


	//   ....[5]....
        /*0290*/ 	.word	0xffffffff


	//   ....[6]....
        /*0294*/ 	.word	0xffffffff


	//   ....[7]....
        /*0298*/ 	.word	0xffffffff


	//   ....[8]....
        /*029c*/ 	.word	0xffffffff


	//   ....[9]....
        /*02a0*/ 	.word	0xffffffff


	//   ....[10]....
        /*02a4*/ 	.word	0xffffffff


	//   ....[11]....
        /*02a8*/ 	.word	0xffffffff


	//   ....[12]....
        /*02ac*/ 	.word	0xffffffff


	//   ....[13]....
        /*02b0*/ 	.word	0xffffffff


	//   ....[14]....
        /*02b4*/ 	.word	0xffffffff


	//   ....[15]....
        /*02b8*/ 	.word	0xffffffff


	//   ....[16]....
        /*02bc*/ 	.word	0xffffffff


	//   ....[17]....
        /*02c0*/ 	.word	0xffffffff


	//   ....[18]....
        /*02c4*/ 	.word	0xffffffff


	//   ....[19]....
        /*02c8*/ 	.word	0xffffffff


	//   ....[20]....
        /*02cc*/ 	.word	0xffffffff


	//   ....[21]....
        /*02d0*/ 	.word	0xffffffff


	//   ....[22]....
        /*02d4*/ 	.word	0xffffffff


	//   ....[23]....
        /*02d8*/ 	.word	0xffffffff


	//   ....[24]....
        /*02dc*/ 	.word	0xffffffff


	//   ....[25]....
        /*02e0*/ 	.word	0xffffffff


	//   ....[26]....
        /*02e4*/ 	.word	0xffffffff


	//   ....[27]....
        /*02e8*/ 	.word	0xffffffff


	//   ....[28]....
        /*02ec*/ 	.word	0xffffffff


	//   ....[29]....
        /*02f0*/ 	.word	0xffffffff


	//   ....[30]....
        /*02f4*/ 	.word	0xffffffff


	//   ....[31]....
        /*02f8*/ 	.word	0xffffffff


	//   ....[32]....
        /*02fc*/ 	.word	0xffffffff


	//   ....[33]....
        /*0300*/ 	.word	0xffffffff


	//   ....[34]....
        /*0304*/ 	.word	0xffffffff


	//   ....[35]....
        /*0308*/ 	.word	0xffffffff


	//   ....[36]....
        /*030c*/ 	.word	0xffffffff


	//   ....[37]....
        /*0310*/ 	.word	0xffffffff


	//   ....[38]....
        /*0314*/ 	.word	0xffffffff


	//   ....[39]....
        /*0318*/ 	.word	0xffffffff


	//   ....[40]....
        /*031c*/ 	.word	0xffffffff


	//   ....[41]....
        /*0320*/ 	.word	0xffffffff


	//   ....[42]....
        /*0324*/ 	.word	0xffffffff


	//   ....[43]....
        /*0328*/ 	.word	0xffffffff


	//   ....[44]....
        /*032c*/ 	.word	0xffffffff


	//   ....[45]....
        /*0330*/ 	.word	0xffffffff


	//   ....[46]....
        /*0334*/ 	.word	0xffffffff


	//   ....[47]....
        /*0338*/ 	.word	0xffffffff


	//   ....[48]....
        /*033c*/ 	.word	0xffffffff


	//   ....[49]....
        /*0340*/ 	.word	0xffffffff


	//   ....[50]....
        /*0344*/ 	.word	0xffffffff


	//   ....[51]....
        /*0348*/ 	.word	0xffffffff


	//   ....[52]....
        /*034c*/ 	.word	0xffffffff


	//   ....[53]....
        /*0350*/ 	.word	0xffffffff


	//   ....[54]....
        /*0354*/ 	.word	0xffffffff


	//   ....[55]....
        /*0358*/ 	.word	0xffffffff


	//   ....[56]....
        /*035c*/ 	.word	0xffffffff


	//   ....[57]....
        /*0360*/ 	.word	0xffffffff


	//   ....[58]....
        /*0364*/ 	.word	0x0500000f


	//   ....[59]....
        /*0368*/ 	.word	0x0500000f


	//   ....[60]....
        /*036c*/ 	.word	0x0500000f


	//   ....[61]....
        /*0370*/ 	.word	0x0500000f


	//   ....[62]....
        /*0374*/ 	.word	0x0500000f


	//   ....[63]....
        /*0378*/ 	.word	0x0500000f


	//   ....[64]....
        /*037c*/ 	.word	0x0500000f


	//   ....[65]....
        /*0380*/ 	.word	0x0500000f


	//   ....[66]....
        /*0384*/ 	.word	0x0500000f


	//   ....[67]....
        /*0388*/ 	.word	0x0500000f


	//   ....[68]....
        /*038c*/ 	.word	0x0500000f


	//   ....[69]....
        /*0390*/ 	.word	0x0500000f


	//   ....[70]....
        /*0394*/ 	.word	0x0500000f


	//   ....[71]....
        /*0398*/ 	.word	0x0500000f


	//   ....[72]....
        /*039c*/ 	.word	0x0500000f


	//   ....[73]....
        /*03a0*/ 	.word	0x0500000f


	//   ....[74]....
        /*03a4*/ 	.word	0x0500000f


	//   ....[75]....
        /*03a8*/ 	.word	0x0500000f


	//   ....[76]....
        /*03ac*/ 	.word	0x0500000f


	//----- nvinfo : EIATTR_COOP_GROUP_INSTR_OFFSETS
	.align		4
.L_329:
        /*03b0*/ 	.byte	0x04, 0x28
        /*03b2*/ 	.short	(.L_331 - .L_330)


	//   ....[0]....
.L_330:
        /*03b4*/ 	.word	0x00000060


	//   ....[1]....
        /*03b8*/ 	.word	0x00000170


	//   ....[2]....
        /*03bc*/ 	.word	0x000001c0


	//   ....[3]....
        /*03c0*/ 	.word	0x000003f0


	//   ....[4]....
        /*03c4*/ 	.word	0x00000550


	//   ....[5]....
        /*03c8*/ 	.word	0x00000670


	//   ....[6]....
        /*03cc*/ 	.word	0x000007d0


	//   ....[7]....
        /*03d0*/ 	.word	0x00001670


	//   ....[8]....
        /*03d4*/ 	.word	0x00002aa0


	//   ....[9]....
        /*03d8*/ 	.word	0x00002ad0


	//   ....[10]....
        /*03dc*/ 	.word	0x00003500


	//   ....[11]....
        /*03e0*/ 	.word	0x00003560


	//   ....[12]....
        /*03e4*/ 	.word	0x000055b0


	//   ....[13]....
        /*03e8*/ 	.word	0x00005650


	//   ....[14]....
        /*03ec*/ 	.word	0x000060b0


	//   ....[15]....
        /*03f0*/ 	.word	0x00006120


	//   ....[16]....
        /*03f4*/ 	.word	0x00007a90


	//   ....[17]....
        /*03f8*/ 	.word	0x00007ac0


	//   ....[18]....
        /*03fc*/ 	.word	0x00007d50


	//   ....[19]....
        /*0400*/ 	.word	0x00007eb0


	//   ....[20]....
        /*0404*/ 	.word	0x000093a0


	//   ....[21]....
        /*0408*/ 	.word	0x000093e0


	//   ....[22]....
        /*040c*/ 	.word	0x000094d0


	//   ....[23]....
        /*0410*/ 	.word	0x000094f0


	//   ....[24]....
        /*0414*/ 	.word	0x0000bec0


	//   ....[25]....
        /*0418*/ 	.word	0x0000c050


	//   ....[26]....
        /*041c*/ 	.word	0x0000c080


	//   ....[27]....
        /*0420*/ 	.word	0x0000c0c0


	//   ....[28]....
        /*0424*/ 	.word	0x0000c130


	//   ....[29]....
        /*0428*/ 	.word	0x0000c190


	//   ....[30]....
        /*042c*/ 	.word	0x0000c1d0


	//   ....[31]....
        /*0430*/ 	.word	0x0000c380


	//   ....[32]....
        /*0434*/ 	.word	0x0000c3e0


	//   ....[33]....
        /*0438*/ 	.word	0x0000c420


	//   ....[34]....
        /*043c*/ 	.word	0x0000c460


	//   ....[35]....
        /*0440*/ 	.word	0x0000c490


	//   ....[36]....
        /*0444*/ 	.word	0x0000c4c0


	//   ....[37]....
        /*0448*/ 	.word	0x0000c560


	//   ....[38]....
        /*044c*/ 	.word	0x0000c5c0


	//   ....[39]....
        /*0450*/ 	.word	0x0000c650


	//   ....[40]....
        /*0454*/ 	.word	0x00010130


	//   ....[41]....
        /*0458*/ 	.word	0x00010140


	//   ....[42]....
        /*045c*/ 	.word	0x00010260


	//   ....[43]....
        /*0460*/ 	.word	0x000102c0


	//   ....[44]....
        /*0464*/ 	.word	0x00010300


	//   ....[45]....
        /*0468*/ 	.word	0x00010340


	//   ....[46]....
        /*046c*/ 	.word	0x00010370


	//   ....[47]....
        /*0470*/ 	.word	0x000103a0


	//   ....[48]....
        /*0474*/ 	.word	0x00010540


	//   ....[49]....
        /*0478*/ 	.word	0x000105a0


	//   ....[50]....
        /*047c*/ 	.word	0x000105e0


	//   ....[51]....
        /*0480*/ 	.word	0x00010620


	//   ....[52]....
        /*0484*/ 	.word	0x00010650


	//   ....[53]....
        /*0488*/ 	.word	0x00010680


	//   ....[54]....
        /*048c*/ 	.word	0x00010740


	//   ....[55]....
        /*0490*/ 	.word	0x00010760


	//   ....[56]....
        /*0494*/ 	.word	0x000107d0


	//   ....[57]....
        /*0498*/ 	.word	0x00010e70


	//   ....[58]....
        /*049c*/ 	.word	0x00011460


	//   ....[59]....
        /*04a0*/ 	.word	0x00011880


	//   ....[60]....
        /*04a4*/ 	.word	0x00011910


	//   ....[61]....
        /*04a8*/ 	.word	0x000119b0


	//   ....[62]....
        /*04ac*/ 	.word	0x00011a60


	//   ....[63]....
        /*04b0*/ 	.word	0x00011ae0


	//   ....[64]....
        /*04b4*/ 	.word	0x00011b60


	//   ....[65]....
        /*04b8*/ 	.word	0x00011be0


	//   ....[66]....
        /*04bc*/ 	.word	0x00011c60


	//   ....[67]....
        /*04c0*/ 	.word	0x00011cf0


	//   ....[68]....
        /*04c4*/ 	.word	0x00011da0


	//   ....[69]....
        /*04c8*/ 	.word	0x00011e20


	//   ....[70]....
        /*04cc*/ 	.word	0x00011ea0


	//   ....[71]....
        /*04d0*/ 	.word	0x00011f20


	//   ....[72]....
        /*04d4*/ 	.word	0x00011fa0


	//   ....[73]....
        /*04d8*/ 	.word	0x00012010


	//   ....[74]....
        /*04dc*/ 	.word	0x000120b0


	//   ....[75]....
        /*04e0*/ 	.word	0x00012140


	//   ....[76]....
        /*04e4*/ 	.word	0x00012270


	//----- nvinfo : EIATTR_REG_RECONFIG
	.align		4
.L_331:
        /*04e8*/ 	.byte	0x01, 0x54
	.zero		2


	//----- nvinfo : EIATTR_SYSCALL_OFFSETS
	.align		4
        /*04ec*/ 	.byte	0x04, 0x46
        /*04ee*/ 	.short	(.L_333 - .L_332)


	//   ....[0]....
.L_332:
        /*04f0*/ 	.word	0x00001850


	//   ....[1]....
        /*04f4*/ 	.word	0x0000d350


	//   ....[2]....
        /*04f8*/ 	.word	0x0000d490


	//   ....[3]....
        /*04fc*/ 	.word	0x0000d590


	//----- nvinfo : EIATTR_MBARRIER_INSTR_OFFSETS
	.align		4
.L_333:
        /*0500*/ 	.byte	0x04, 0x39
        /*0502*/ 	.short	(.L_335 - .L_334)


	//   ....[0]....
.L_334:
        /*0504*/ 	.word	0x000002a0
        /*0508*/ 	.word	0x000000ff
        /*050c*/ 	.word	0x00034800
        /*0510*/ 	.short	0x0100
        /*0512*/ 	.byte	0x08
	.zero		1


	//   ....[1]....
        /*0514*/ 	.word	0x000002b0
        /*0518*/ 	.word	0x000000ff
        /*051c*/ 	.word	0x00034820
        /*0520*/ 	.short	0x0100
        /*0522*/ 	.byte	0x08
	.zero		1


	//   ....[2]....
        /*0524*/ 	.word	0x000003a0
        /*0528*/ 	.word	0x000000ff
        /*052c*/ 	.word	0x00034830
        /*0530*/ 	.short	0x0100
        /*0532*/ 	.byte	0x08
	.zero		1


	//   ....[3]....
        /*0534*/ 	.word	0x000003b0
        /*0538*/ 	.word	0x000000ff
        /*053c*/ 	.word	0x00034840
        /*0540*/ 	.short	0x0100
        /*0542*/ 	.byte	0x08
	.zero		1


	//   ....[4]....
        /*0544*/ 	.word	0x000003c0
        /*0548*/ 	.word	0x000000ff
        /*054c*/ 	.word	0x00034838
        /*0550*/ 	.short	0x0100
        /*0552*/ 	.byte	0x08
	.zero		1


	//   ....[5]....
        /*0554*/ 	.word	0x000003d0
        /*0558*/ 	.word	0x000000ff
        /*055c*/ 	.word	0x00034848
        /*0560*/ 	.short	0x0100
        /*0562*/ 	.byte	0x08
	.zero		1


	//   ....[6]....
        /*0564*/ 	.word	0x00000500
        /*0568*/ 	.word	0x000000ff
        /*056c*/ 	.word	0x00034850
        /*0570*/ 	.short	0x0100
        /*0572*/ 	.byte	0x08
	.zero		1


	//   ....[7]....
        /*0574*/ 	.word	0x00000510
        /*0578*/ 	.word	0x000000ff
        /*057c*/ 	.word	0x00034860
        /*0580*/ 	.short	0x0100
        /*0582*/ 	.byte	0x08
	.zero		1


	//   ....[8]....
        /*0584*/ 	.word	0x00000520
        /*0588*/ 	.word	0x000000ff
        /*058c*/ 	.word	0x00034858
        /*0590*/ 	.short	0x0100
        /*0592*/ 	.byte	0x08
	.zero		1


	//   ....[9]....
        /*0594*/ 	.word	0x00000530
        /*0598*/ 	.word	0x000000ff
        /*059c*/ 	.word	0x00034868
        /*05a0*/ 	.short	0x0100
        /*05a2*/ 	.byte	0x08
	.zero		1


	//   ....[10]....
        /*05a4*/ 	.word	0x00000620
        /*05a8*/ 	.word	0x000000ff
        /*05ac*/ 	.word	0x00034870
        /*05b0*/ 	.short	0x0100
        /*05b2*/ 	.byte	0x06
	.zero		1


	//   ....[11]....
        /*05b4*/ 	.word	0x00000630
        /*05b8*/ 	.word	0x000000ff
        /*05bc*/ 	.word	0x00034880
        /*05c0*/ 	.short	0x0100
        /*05c2*/ 	.byte	0x06
	.zero		1


	//   ....[12]....
        /*05c4*/ 	.word	0x00000640
        /*05c8*/ 	.word	0x000000ff
        /*05cc*/ 	.word	0x00034878
        /*05d0*/ 	.short	0x0100
        /*05d2*/ 	.byte	0x06
	.zero		1


	//   ....[13]....
        /*05d4*/ 	.word	0x00000650
        /*05d8*/ 	.word	0x000000ff
        /*05dc*/ 	.word	0x00034888
        /*05e0*/ 	.short	0x0100
        /*05e2*/ 	.byte	0x06
	.zero		1


	//   ....[14]....
        /*05e4*/ 	.word	0x00000780
        /*05e8*/ 	.word	0x000000ff
        /*05ec*/ 	.word	0x00034890
        /*05f0*/ 	.short	0x0100
        /*05f2*/ 	.byte	0x08
	.zero		1


	//   ....[15]....
        /*05f4*/ 	.word	0x00000790
        /*05f8*/ 	.word	0x000000ff
        /*05fc*/ 	.word	0x000348a0
        /*0600*/ 	.short	0x0100
        /*0602*/ 	.byte	0x08
	.zero		1


	//   ....[16]....
        /*0604*/ 	.word	0x000007a0
        /*0608*/ 	.word	0x000000ff
        /*060c*/ 	.word	0x00034898
        /*0610*/ 	.short	0x0100
        /*0612*/ 	.byte	0x08
	.zero		1


	//   ....[17]....
        /*0614*/ 	.word	0x000007b0
        /*0618*/ 	.word	0x000000ff
        /*061c*/ 	.word	0x000348a8
        /*0620*/ 	.short	0x0100
        /*0622*/ 	.byte	0x08
	.zero		1


	//   ....[18]....
        /*0624*/ 	.word	0x000008e0
        /*0628*/ 	.word	0x000000ff
        /*062c*/ 	.word	0x000348b0
        /*0630*/ 	.short	0x0100
        /*0632*/ 	.byte	0x08
	.zero		1


	//   ....[19]....
        /*0634*/ 	.word	0x000008f0
        /*0638*/ 	.word	0x000000ff
        /*063c*/ 	.word	0x000348c0
        /*0640*/ 	.short	0x0100
        /*0642*/ 	.byte	0x08
	.zero		1


	//   ....[20]....
        /*0644*/ 	.word	0x00000900
        /*0648*/ 	.word	0x000000ff
        /*064c*/ 	.word	0x000348b8
        /*0650*/ 	.short	0x0100
        /*0652*/ 	.byte	0x08
	.zero		1


	//   ....[21]....
        /*0654*/ 	.word	0x00000910
        /*0658*/ 	.word	0x000000ff
        /*065c*/ 	.word	0x000348c8
        /*0660*/ 	.short	0x0100
        /*0662*/ 	.byte	0x08
	.zero		1


	//   ....[22]....
        /*0664*/ 	.word	0x000018f0
        /*0668*/ 	.word	0x000000ff
        /*066c*/ 	.word	0x00034800
        /*0670*/ 	.short	0x010a
        /*0672*/ 	.byte	0x26
	.zero		1


	//   ....[23]....
        /*0674*/ 	.word	0x00001970
        /*0678*/ 	.word	0x00000002
        /*067c*/ 	.word	0x00034830
        /*0680*/ 	.short	0x010a
        /*0682*/ 	.byte	0x3f
	.zero		1


	//   ....[24]....
        /*0684*/ 	.word	0x000019e0
        /*0688*/ 	.word	0x00000002
        /*068c*/ 	.word	0x00034830
        /*0690*/ 	.short	0x010a
        /*0692*/ 	.byte	0x3f
	.zero		1


	//   ....[25]....
        /*0694*/ 	.word	0x00002480
        /*0698*/ 	.word	0x00000002
        /*069c*/ 	.word	0x00000000
        /*06a0*/ 	.short	0x0101
        /*06a2*/ 	.byte	0x3f
	.zero		1


	//   ....[26]....
        /*06a4*/ 	.word	0x00004360
        /*06a8*/ 	.word	0x000000ff
        /*06ac*/ 	.word	0x00034830
        /*06b0*/ 	.short	0x010a
        /*06b2*/ 	.byte	0x07
	.zero		1


	//   ....[27]....
        /*06b4*/ 	.word	0x000043a0
        /*06b8*/ 	.word	0x000000ff
        /*06bc*/ 	.word	0x00034830
        /*06c0*/ 	.short	0x010a
        /*06c2*/ 	.byte	0x07
	.zero		1


	//   ....[28]....
        /*06c4*/ 	.word	0x00004cc0
        /*06c8*/ 	.word	0x000000ff
        /*06cc*/ 	.word	0x00034850
        /*06d0*/ 	.short	0x010a
        /*06d2*/ 	.byte	0x0a
	.zero		1


	//   ....[29]....
        /*06d4*/ 	.word	0x00004d00
        /*06d8*/ 	.word	0x000000ff
        /*06dc*/ 	.word	0x00034850
        /*06e0*/ 	.short	0x010a
        /*06e2*/ 	.byte	0x0a
	.zero		1


	//   ....[30]....
        /*06e4*/ 	.word	0x00006a70
        /*06e8*/ 	.word	0x00000005
        /*06ec*/ 	.word	0x00000000
        /*06f0*/ 	.short	0x0101
        /*06f2*/ 	.byte	0x3f
	.zero		1


	//   ....[31]....
        /*06f4*/ 	.word	0x00006ad0
        /*06f8*/ 	.word	0x00000032
        /*06fc*/ 	.word	0x00000000
        /*0700*/ 	.short	0x0101
        /*0702*/ 	.byte	0x3f
	.zero		1


	//   ....[32]....
        /*0704*/ 	.word	0x00006e00
        /*0708*/ 	.word	0x000000ff
        /*070c*/ 	.word	0x00034830
        /*0710*/ 	.short	0x010a
        /*0712*/ 	.byte	0x07
	.zero		1


	//   ....[33]....
        /*0714*/ 	.word	0x00006e40
        /*0718*/ 	.word	0x000000ff
        /*071c*/ 	.word	0x00034830
        /*0720*/ 	.short	0x010a
        /*0722*/ 	.byte	0x07
	.zero		1


	//   ....[34]....
        /*0724*/ 	.word	0x00007760
        /*0728*/ 	.word	0x000000ff
        /*072c*/ 	.word	0x00034850
        /*0730*/ 	.short	0x010a
        /*0732*/ 	.byte	0x0b
	.zero		1


	//   ....[35]....
        /*0734*/ 	.word	0x000077a0
        /*0738*/ 	.word	0x000000ff
        /*073c*/ 	.word	0x00034850
        /*0740*/ 	.short	0x010a
        /*0742*/ 	.byte	0x0b
	.zero		1


	//   ....[36]....
        /*0744*/ 	.word	0x00008870
        /*0748*/ 	.word	0x0000001b
        /*074c*/ 	.word	0x00000000
        /*0750*/ 	.short	0x0101
        /*0752*/ 	.byte	0x3f
	.zero		1


	//   ....[37]....
        /*0754*/ 	.word	0x00008900
        /*0758*/ 	.word	0x0000001f
        /*075c*/ 	.word	0x00000000
        /*0760*/ 	.short	0x0101
        /*0762*/ 	.byte	0x3f
	.zero		1


	//   ....[38]....
        /*0764*/ 	.word	0x00009310
        /*0768*/ 	.word	0x000000ff
        /*076c*/ 	.word	0x00034850
        /*0770*/ 	.short	0x010a
        /*0772*/ 	.byte	0x05
	.zero		1


	//   ....[39]....
        /*0774*/ 	.word	0x00009350
        /*0778*/ 	.word	0x000000ff
        /*077c*/ 	.word	0x00034850
        /*0780*/ 	.short	0x010a
        /*0782*/ 	.byte	0x05
	.zero		1


	//   ....[40]....
        /*0784*/ 	.word	0x00009890
        /*0788*/ 	.word	0x00000000
        /*078c*/ 	.word	0x00000000
        /*0790*/ 	.short	0x0101
        /*0792*/ 	.byte	0x3f
	.zero		1


	//   ....[41]....
        /*0794*/ 	.word	0x0000acb0
        /*0798*/ 	.word	0x00000000
        /*079c*/ 	.word	0x00000000
        /*07a0*/ 	.short	0x0101
        /*07a2*/ 	.byte	0x3f
	.zero		1


	//   ....[42]....
        /*07a4*/ 	.word	0x0000dcd0
        /*07a8*/ 	.word	0x00000008
        /*07ac*/ 	.word	0x00034840
        /*07b0*/ 	.short	0x010a
        /*07b2*/ 	.byte	0x3f
	.zero		1


	//   ....[43]....
        /*07b4*/ 	.word	0x0000e280
        /*07b8*/ 	.word	0x00000009
        /*07bc*/ 	.word	0x00034820
        /*07c0*/ 	.short	0x010a
        /*07c2*/ 	.byte	0x3f
	.zero		1


	//   ....[44]....
        /*07c4*/ 	.word	0x0000e5b0
        /*07c8*/ 	.word	0x00000002
        /*07cc*/ 	.word	0x00034840
        /*07d0*/ 	.short	0x010a
        /*07d2*/ 	.byte	0x3f
	.zero		1


	//   ....[45]....
        /*07d4*/ 	.word	0x0000e8b0
        /*07d8*/ 	.word	0x00000003
        /*07dc*/ 	.word	0x00000060
        /*07e0*/ 	.short	0x010a
        /*07e2*/ 	.byte	0x3f
	.zero		1


	//   ....[46]....
        /*07e4*/ 	.word	0x0000ee80
        /*07e8*/ 	.word	0x00000002
        /*07ec*/ 	.word	0x00034840
        /*07f0*/ 	.short	0x010a
        /*07f2*/ 	.byte	0x3f
	.zero		1


	//   ....[47]....
        /*07f4*/ 	.word	0x0000f180
        /*07f8*/ 	.word	0x00000003
        /*07fc*/ 	.word	0x00000060
        /*0800*/ 	.short	0x010a
        /*0802*/ 	.byte	0x3f
	.zero		1


	//   ....[48]....
        /*0804*/ 	.word	0x0000f650
        /*0808*/ 	.word	0x00000002
        /*080c*/ 	.word	0x00034840
        /*0810*/ 	.short	0x010a
        /*0812*/ 	.byte	0x3f
	.zero		1


	//   ....[49]....
        /*0814*/ 	.word	0x0000f960
        /*0818*/ 	.word	0x00000002
        /*081c*/ 	.word	0x00000060
        /*0820*/ 	.short	0x010a
        /*0822*/ 	.byte	0x3f
	.zero		1


	//   ....[50]....
        /*0824*/ 	.word	0x0000fde0
        /*0828*/ 	.word	0x00000003
        /*082c*/ 	.word	0x00034860
        /*0830*/ 	.short	0x010a
        /*0832*/ 	.byte	0x3f
	.zero		1


	//   ....[51]....
        /*0834*/ 	.word	0x00010df0
        /*0838*/ 	.word	0x00000000
        /*083c*/ 	.word	0x00034820
        /*0840*/ 	.short	0x010a
        /*0842*/ 	.byte	0x3f
	.zero		1


	//   ....[52]....
        /*0844*/ 	.word	0x00010fd0
        /*0848*/ 	.word	0x00000006
        /*084c*/ 	.word	0x00000000
        /*0850*/ 	.short	0x010a
        /*0852*/ 	.byte	0x3f
	.zero		1


	//   ....[53]....
        /*0854*/ 	.word	0x00011040
        /*0858*/ 	.word	0x00000007
        /*085c*/ 	.word	0x00000000
        /*0860*/ 	.short	0x010a
        /*0862*/ 	.byte	0x3f
	.zero		1


	//   ....[54]....
        /*0864*/ 	.word	0x000110b0
        /*0868*/ 	.word	0x00000004
        /*086c*/ 	.word	0x00000000
        /*0870*/ 	.short	0x010a
        /*0872*/ 	.byte	0x3f
	.zero		1


	//   ....[55]....
        /*0874*/ 	.word	0x000110e0
        /*0878*/ 	.word	0x00000003
        /*087c*/ 	.word	0x00000000
        /*0880*/ 	.short	0x010a
        /*0882*/ 	.byte	0x3f
	.zero		1


	//   ....[56]....
        /*0884*/ 	.word	0x00011150
        /*0888*/ 	.word	0x00000003
        /*088c*/ 	.word	0x00034800
        /*0890*/ 	.short	0x010a
        /*0892*/ 	.byte	0x3f
	.zero		1


	//   ....[57]....
        /*0894*/ 	.word	0x000111a0
        /*0898*/ 	.word	0x00000002
        /*089c*/ 	.word	0x00034830
        /*08a0*/ 	.short	0x010a
        /*08a2*/ 	.byte	0x3f
	.zero		1


	//   ....[58]....
        /*08a4*/ 	.word	0x00011200
        /*08a8*/ 	.word	0x00000007
        /*08ac*/ 	.word	0x00034830
        /*08b0*/ 	.short	0x010a
        /*08b2*/ 	.byte	0x3f
	.zero		1


	//   ....[59]....
        /*08b4*/ 	.word	0x00011260
        /*08b8*/ 	.word	0x00000003
        /*08bc*/ 	.word	0x00034850
        /*08c0*/ 	.short	0x010a
        /*08c2*/ 	.byte	0x3f
	.zero		1


	//   ....[60]....
        /*08c4*/ 	.word	0x000112c0
        /*08c8*/ 	.word	0x00000007
        /*08cc*/ 	.word	0x00034830
        /*08d0*/ 	.short	0x010a
        /*08d2*/ 	.byte	0x3f
	.zero		1


	//   ....[61]....
        /*08d4*/ 	.word	0x00011320
        /*08d8*/ 	.word	0x00000003
        /*08dc*/ 	.word	0x00034850
        /*08e0*/ 	.short	0x010a
        /*08e2*/ 	.byte	0x3f
	.zero		1


	//   ....[62]....
        /*08e4*/ 	.word	0x00011380
        /*08e8*/ 	.word	0x00000003
        /*08ec*/ 	.word	0x00034850
        /*08f0*/ 	.short	0x010a
        /*08f2*/ 	.byte	0x3f
	.zero		1


	//   ....[63]....
        /*08f4*/ 	.word	0x00011520
        /*08f8*/ 	.word	0x00000008
        /*08fc*/ 	.word	0x00034840
        /*0900*/ 	.short	0x010a
        /*0902*/ 	.byte	0x3f
	.zero		1


	//   ....[64]....
        /*0904*/ 	.word	0x000115a0
        /*0908*/ 	.word	0x00000008
        /*090c*/ 	.word	0x00034820
        /*0910*/ 	.short	0x010a
        /*0912*/ 	.byte	0x3f
	.zero		1


	//   ....[65]....
        /*0914*/ 	.word	0x000115f0
        /*0918*/ 	.word	0x00000002
        /*091c*/ 	.word	0x00034840
        /*0920*/ 	.short	0x010a
        /*0922*/ 	.byte	0x3f
	.zero		1


	//   ....[66]....
        /*0924*/ 	.word	0x00011640
        /*0928*/ 	.word	0x00000003
        /*092c*/ 	.word	0x00000060
        /*0930*/ 	.short	0x010a
        /*0932*/ 	.byte	0x3f
	.zero		1


	//   ....[67]....
        /*0934*/ 	.word	0x00011690
        /*0938*/ 	.word	0x00000002
        /*093c*/ 	.word	0x00034840
        /*0940*/ 	.short	0x010a
        /*0942*/ 	.byte	0x3f
	.zero		1


	//   ....[68]....
        /*0944*/ 	.word	0x000116e0
        /*0948*/ 	.word	0x00000003
        /*094c*/ 	.word	0x00000060
        /*0950*/ 	.short	0x010a
        /*0952*/ 	.byte	0x3f
	.zero		1


	//   ....[69]....
        /*0954*/ 	.word	0x00011730
        /*0958*/ 	.word	0x00000002
        /*095c*/ 	.word	0x00034840
        /*0960*/ 	.short	0x010a
        /*0962*/ 	.byte	0x3f
	.zero		1


	//   ....[70]....
        /*0964*/ 	.word	0x00011780
        /*0968*/ 	.word	0x00000002
        /*096c*/ 	.word	0x00000060
        /*0970*/ 	.short	0x010a
        /*0972*/ 	.byte	0x3f
	.zero		1


	//   ....[71]....
        /*0974*/ 	.word	0x000117d0
        /*0978*/ 	.word	0x00000003
        /*097c*/ 	.word	0x00034860
        /*0980*/ 	.short	0x010a
        /*0982*/ 	.byte	0x3f
	.zero		1


	//   ....[72]....
        /*0984*/ 	.word	0x00012190
        /*0988*/ 	.word	0x00000000
        /*098c*/ 	.word	0x00034820
        /*0990*/ 	.short	0x010a
        /*0992*/ 	.byte	0x3f
	.zero		1


	//   ....[73]....
        /*0994*/ 	.word	0x00012330
        /*0998*/ 	.word	0x00000006
        /*099c*/ 	.word	0x00000000
        /*09a0*/ 	.short	0x010a
        /*09a2*/ 	.byte	0x3f
	.zero		1


	//   ....[74]....
        /*09a4*/ 	.word	0x00012380
        /*09a8*/ 	.word	0x00000007
        /*09ac*/ 	.word	0x00000000
        /*09b0*/ 	.short	0x010a
        /*09b2*/ 	.byte	0x3f
	.zero		1


	//   ....[75]....
        /*09b4*/ 	.word	0x000123d0
        /*09b8*/ 	.word	0x00000004
        /*09bc*/ 	.word	0x00000000
        /*09c0*/ 	.short	0x010a
        /*09c2*/ 	.byte	0x3f
	.zero		1


	//----- nvinfo : EIATTR_NUM_MBARRIERS
	.align		4
.L_335:
        /*09c4*/ 	.byte	0x03, 0x38
        /*09c6*/ 	.short	0x0016


	//----- nvinfo : EIATTR_EXIT_INSTR_OFFSETS
	.align		4
        /*09c8*/ 	.byte	0x04, 0x1c
        /*09ca*/ 	.short	(.L_337 - .L_336)


	//   ....[0]....
.L_336:
        /*09cc*/ 	.word	0x00000a80


	//   ....[1]....
        /*09d0*/ 	.word	0x0000be80


	//   ....[2]....
        /*09d4*/ 	.word	0x0000bee0


	//   ....[3]....
        /*09d8*/ 	.word	0x00011130


	//----- nvinfo : EIATTR_MAX_THREADS
	.align		4
.L_337:
        /*09dc*/ 	.byte	0x04, 0x05
        /*09de*/ 	.short	(.L_339 - .L_338)
.L_338:
        /*09e0*/ 	.word	0x00000180
        /*09e4*/ 	.word	0x00000001
        /*09e8*/ 	.word	0x00000001


	//----- nvinfo : EIATTR_CRS_STACK_SIZE
	.align		4
.L_339:
        /*09ec*/ 	.byte	0x04, 0x1e
        /*09ee*/ 	.short	(.L_341 - .L_340)
.L_340:
        /*09f0*/ 	.word	0x00000000


	//----- nvinfo : EIATTR_CBANK_PARAM_SIZE
	.align		4
.L_341:
        /*09f4*/ 	.byte	0x03, 0x19
        /*09f6*/ 	.short	0x0a70


	//----- nvinfo : EIATTR_PARAM_CBANK
	.align		4
        /*09f8*/ 	.byte	0x04, 0x0a
        /*09fa*/ 	.short	(.L_343 - .L_342)
	.align		4
.L_342:
        /*09fc*/ 	.word	index@(.nv.constant0._ZN7cutlass13device_kernelIN5flash11enable_sm90INS1_16FlashAttnFwdSm90INS1_25CollectiveMainloopFwdSm90ILi2EN4cute5tupleIJNS5_1CILi1EEES8_S8_EEENS6_IJNS7_ILi128EEESA_NS7_ILi192EEEEEELi128ENS_10bfloat16_tEfNS_4arch4Sm90ELb1ELb0ELb0ELb1ELb0ELb0ELb0ELb1ELb1ELb0ELb0ELb0EEENS1_21CollectiveEpilogueFwdINS6_IJSA_SA_SA_EEES9_SD_SF_Li256ELb1ELb0ELb0ELb0EEENS1_36VarlenDynamicPersistentTileSchedulerILi128ELi128ELi256ELi32ELb0ELb0ELb1ELb1ELb1ELb1EEEEEEEEEvNT_6ParamsE)
        /*0a00*/ 	.short	0x0210
        /*0a02*/ 	.short	0x0a70


	//----- nvinfo : EIATTR_SW_WAR
	.align		4
.L_343:
        /*0a04*/ 	.byte	0x04, 0x36
        /*0a06*/ 	.short	(.L_345 - .L_344)
.L_344:
        /*0a08*/ 	.word	0x00000008
.L_345:


//--------------------- .nv.info._ZN7cutlass13device_kernelIN5flash11enable_sm90INS1_16FlashAttnFwdSm90INS1_25CollectiveMainloopFwdSm90ILi2EN4cute5tupleIJNS5_1CILi1EEES8_S8_EEENS6_IJNS7_ILi128EEESA_NS7_ILi192EEEEEELi128ENS_10bfloat16_tEfNS_4arch4Sm90ELb1ELb0ELb0ELb1ELb0ELb1ELb0ELb1ELb1ELb0ELb0ELb0EEENS1_21CollectiveEpilogueFwdINS6_IJSA_SA_SA_EEES9_SD_SF_Li256ELb1ELb0ELb0ELb0EEENS1_36VarlenDynamicPersistentTileSchedulerILi128ELi128ELi256ELi32ELb0ELb0ELb1ELb1ELb1ELb1EEEEEEEEEvNT_6ParamsE --------------------------
	.section	.nv.info._ZN7cutlass13device_kernelIN5flash11enable_sm90INS1_16FlashAttnFwdSm90INS1_25CollectiveMainloopFwdSm90ILi2EN4cute5tupleIJNS5_1CILi1EEES8_S8_EEENS6_IJNS7_ILi128EEESA_NS7_ILi192EEEEEELi128ENS_10bfloat16_tEfNS_4arch4Sm90ELb1ELb0ELb0ELb1ELb0ELb1ELb0ELb1ELb1ELb0ELb0ELb0EEENS1_21CollectiveEpilogueFwdINS6_IJSA_SA_SA_EEES9_SD_SF_Li256ELb1ELb0ELb0ELb0EEENS1_36VarlenDynamicPersistentTileSchedulerILi128ELi128ELi256ELi32ELb0ELb0ELb1ELb1ELb1ELb1EEEEEEEEEvNT_6ParamsE,"",@"SHT_CUDA_INFO"
	.sectionflags	@""
	.align	4


	//----- nvinfo : EIATTR_CUDA_API_VERSION
	.align		4
        /*0000*/ 	.byte	0x04, 0x37
        /*0002*/ 	.short	(.L_347 - .L_346)
.L_346:
        /*0004*/ 	.word	0x00000082


	//----- nvinfo : EIATTR_KPARAM_INFO
	.align		4
.L_347:
        /*0008*/ 	.byte	0x04, 0x17
        /*000a*/ 	.short	(.L_349 - .L_348)
.L_348:
        /*000c*/ 	.word	0x00000000
        /*0010*/ 	.short	0x0000
        /*0012*/ 	.short	0x0070
        /*0014*/ 	.byte	0x00, 0xf0, 0x01, 0x28


	//----- nvinfo : EIATTR_SPARSE_MMA_MASK
	.align		4
.L_349:
        /*0018*/ 	.byte	0x03, 0x50
        /*001a*/ 	.short	0x0000


	//----- nvinfo : EIATTR_MAXREG_COUNT
	.align		4
        /*001c*/ 	.byte	0x03, 0x1b
        /*001e*/ 	.short	0x00a8


	//----- nvinfo : EIATTR_NUM_BARRIERS
	.align		4
        /*0020*/ 	.byte	0x02, 0x4c
        /*0022*/ 	.byte	0x10
	.zero		1


	//----- nvinfo : EIATTR_EXTERNS
	.align		4
        /*0024*/ 	.byte	0x04, 0x0f
        /*0026*/ 	.short	(.L_351 - .L_350)


	//   ....[0]....
	.align		4
.L_350:
        /*0028*/ 	.word	index@(__assertfail)


	//----- nvinfo : EIATTR_ANNOTATIONS
	.align		4
.L_351:
        /*002c*/ 	.byte	0x04, 0x55
        /*002e*/ 	.short	(.L_353 - .L_352)


	//   ....[0]....
.L_352:
        /* <DEDUP_REMOVED lines=54> */


	//----- nvinfo : EIATTR_MERCURY_ISA_VERSION
	.align		4
.L_353:
        /*0378*/ 	.byte	0x03, 0x5f
        /*037a*/ 	.short	0x0101


	//----- nvinfo : EIATTR_UNUSED_LOAD_BYTE_OFFSET
	.align		4
        /*037c*/ 	.byte	0x04, 0x44
        /*037e*/ 	.short	(.L_355 - .L_354)


	//   ....[0]....
.L_354:
        /*0380*/ 	.word	0x00000ab0
        /*0384*/ 	.word	0x0000fff0


	//   ....[1]....
        /*0388*/ 	.word	0x0001b120
        /*038c*/ 	.word	0x0000fff0


	//----- nvinfo : EIATTR_INT_WARP_WIDE_INSTR_OFFSETS
	.align		4
.L_355:
        /*0390*/ 	.byte	0x04, 0x31
        /*0392*/ 	.short	(.L_357 - .L_356)


	//   ....[0]....
.L_356:
        /*0394*/ 	.word	0x000001b0


	//   ....[1]....
        /*0398*/ 	.word	0x000001f0


	//   ....[2]....
        /*039c*/ 	.word	0x000002b0


	//   ....[3]....
        /*03a0*/ 	.word	0x0001f050


	//   ....[4]....
        /*03a4*/ 	.word	0x0001f0e0


	//   ....[5]....
        /*03a8*/ 	.word	0x0001f560


	//   ....[6]....
        /*03ac*/ 	.word	0x0001f590


	//   ....[7]....
        /*03b0*/ 	.word	0x0001f7a0


	//   ....[8]....
        /*03b4*/ 	.word	0x0001f890


	//   ....[9]....
        /*03b8*/ 	.word	0x00021b20


	//   ....[10]....
        /*03bc*/ 	.word	0x00021bb0


	//----- nvinfo : EIATTR_COOP_GROUP_MASK_REGIDS
	.align		4
.L_357:
        /*03c0*/ 	.byte	0x04, 0x29
        /*03c2*/ 	.short	(.L_359 - .L_358)


	//   ....[0]....
.L_358:
        /*03c4*/ 	.word	0xffffffff


	//   ....[1]....
        /*03c8*/ 	.word	0xffffffff


	//   ....[2]....
        /*03cc*/ 	.word	0xffffffff


	//   ....[3]....
        /*03d0*/ 	.word	0xffffffff


	//   ....[4]....
        /*03d4*/ 	.word	0xffffffff


	//   ....[5]....
        /*03d8*/ 	.word	0xffffffff


	//   ....[6]....
        /*03dc*/ 	.word	0xffffffff


	//   ....[7]....
        /*03e0*/ 	.word	0xffffffff


	//   ....[8]....
        /*03e4*/ 	.word	0xffffffff


	//   ....[9]....
        /*03e8*/ 	.word	0xffffffff


	//   ....[10]....
        /*03ec*/ 	.word	0xffffffff


	//   ....[11]....
        /*03f0*/ 	.word	0xffffffff


	//   ....[12]....
        /*03f4*/ 	.word	0xffffffff


	//   ....[13]....
        /*03f8*/ 	.word	0xffffffff


	//   ....[14]....
        /*03fc*/ 	.word	0xffffffff


	//   ....[15]....
        /*0400*/ 	.word	0xffffffff


	//   ....[16]....
        /*0404*/ 	.word	0xffffffff


	//   ....[17]....
        /*0408*/ 	.word	0xffffffff


	//   ....[18]....
        /*040c*/ 	.word	0xffffffff


	//   ....[19]....
        /*0410*/ 	.word	0xffffffff


	//   ....[20]....
        /*0414*/ 	.word	0xffffffff


	//   ....[21]....
        /*0418*/ 	.word	0xffffffff


	//   ....[22]....
        /*041c*/ 	.word	0xffffffff


	//   ....[23]....
        /*0420*/ 	.word	0xffffffff


	//   ....[24]....
        /*0424*/ 	.word	0xffffffff


	//   ....[25]....
        /*0428*/ 	.word	0xffffffff


	//   ....[26]....
        /*042c*/ 	.word	0xffffffff


	//   ....[27]....
        /*0430*/ 	.word	0xffffffff


	//   ....[28]....
        /*0434*/ 	.word	0xffffffff


	//   ....[29]....
        /*0438*/ 	.word	0xffffffff


	//   ....[30]....
        /*043c*/ 	.word	0xffffffff


	//   ....[31]....
        /*0440*/ 	.word	0xffffffff


	//   ....[32]....
        /*0444*/ 	.word	0xffffffff


	//   ....[33]....
        /*0448*/ 	.word	0xffffffff


	//   ....[34]....
        /*044c*/ 	.word	0xffffffff


	//   ....[35]....
        /*0450*/ 	.word	0xffffffff


	//   ....[36]....
        /*0454*/ 	.word	0xffffffff


	//   ....[37]....
        /*0458*/ 	.word	0xffffffff


	//   ....[38]....
        /*045c*/ 	.word	0xffffffff


	//   ....[39]....
        /*0460*/ 	.word	0xffffffff


	//   ....[40]....
        /*0464*/ 	.word	0xffffffff


	//   ....[41]....
        /*0468*/ 	.word	0xffffffff


	//   ....[42]....
        /*046c*/ 	.word	0xffffffff


	//   ....[43]....
        /*0470*/ 	.word	0xffffffff


	//   ....[44]....
        /*0474*/ 	.word	0xffffffff


	//   ....[45]....
        /*0478*/ 	.word	0xffffffff


	//   ....[46]....
        /*047c*/ 	.word	0xffffffff


	//   ....[47]....
        /*0480*/ 	.word	0xffffffff


	//   ....[48]....
        /*0484*/ 	.word	0xffffffff


	//   ....[49]....
        /*0488*/ 	.word	0xffffffff


	//   ....[50]....
        /*048c*/ 	.word	0xffffffff


	//   ....[51]....
        /*0490*/ 	.word	0xffffffff


	//   ....[52]....
        /*0494*/ 	.word	0xffffffff


	//   ....[53]....
        /*0498*/ 	.word	0xffffffff


	//   ....[54]....
        /*049c*/ 	.word	0xffffffff


	//   ....[55]....
        /*04a0*/ 	.word	0xffffffff


	//   ....[56]....
        /*04a4*/ 	.word	0xffffffff


	//   ....[57]....
        /*04a8*/ 	.word	0xffffffff


	//   ....[58]....
        /*04ac*/ 	.word	0x0500000f


	//   ....[59]....
        /*04b0*/ 	.word	0x0500000f


	//   ....[60]....
        /*04b4*/ 	.word	0x0500000f


	//   ....[61]....
        /*04b8*/ 	.word	0x0500000f


	//   ....[62]....
        /*04bc*/ 	.word	0x0500000f


	//   ....[63]....
        /*04c0*/ 	.word	0x0500000f


	//   ....[64]....
        /*04c4*/ 	.word	0x0500000f


	//   ....[65]....
        /*04c8*/ 	.word	0x0500000f


	//   ....[66]....
        /*04cc*/ 	.word	0x0500000f


	//   ....[67]....
        /*04d0*/ 	.word	0x0500000f


	//   ....[68]....
        /*04d4*/ 	.word	0x0500000f


	//   ....[69]....
        /*04d8*/ 	.word	0x0500000f


	//   ....[70]....
        /*04dc*/ 	.word	0x0500000f


	//   ....[71]....
        /*04e0*/ 	.word	0x0500000f


	//   ....[72]....
        /*04e4*/ 	.word	0x0500000f


	//   ....[73]....
        /*04e8*/ 	.word	0x0500000f


	//   ....[74]....
        /*04ec*/ 	.word	0x0500000f


	//   ....[75]....
        /*04f0*/ 	.word	0x0500000f


	//   ....[76]....
        /*04f4*/ 	.word	0x0500000f


	//   ....[77]....
        /*04f8*/ 	.word	0x0500000f


	//   ....[78]....
        /*04fc*/ 	.word	0x0500000f


	//   ....[79]....
        /*0500*/ 	.word	0x0500000f


	//   ....[80]....
        /*0504*/ 	.word	0x0500000f


	//   ....[81]....
        /*0508*/ 	.word	0x0500000f


	//   ....[82]....
        /*050c*/ 	.word	0x0500000f


	//   ....[83]....
        /*0510*/ 	.word	0x0500000f


	//   ....[84]....
        /*0514*/ 	.word	0x0500000f


	//   ....[85]....
        /*0518*/ 	.word	0x0500000f


	//   ....[86]....
        /*051c*/ 	.word	0x0500000f


	//   ....[87]....
        /*0520*/ 	.word	0x0500000f


	//   ....[88]....
        /*0524*/ 	.word	0x0500000f


	//   ....[89]....
        /*0528*/ 	.word	0x0500000f


	//   ....[90]....
        /*052c*/ 	.word	0x0500000f


	//   ....[91]....
        /*0530*/ 	.word	0x0500000f


	//   ....[92]....
        /*0534*/ 	.word	0x0500000f


	//   ....[93]....
        /*0538*/ 	.word	0x0500000f


	//----- nvinfo : EIATTR_COOP_GROUP_INSTR_OFFSETS
	.align		4
.L_359:
        /*053c*/ 	.byte	0x04, 0x28
        /*053e*/ 	.short	(.L_361 - .L_360)


	//   ....[0]....
.L_360:
        /*0540*/ 	.word	0x00000060


	//   ....[1]....
        /*0544*/ 	.word	0x000001c0


	//   ....[2]....
        /*0548*/ 	.word	0x000002c0


	//   ....[3]....
        /*054c*/ 	.word	0x00000430


	//   ....[4]....
        /*0550*/ 	.word	0x00000590


	//   ....[5]....
        /*0554*/ 	.word	0x000006b0


	//   ....[6]....
        /*0558*/ 	.word	0x00000810


	//   ....[7]....
        /*055c*/ 	.word	0x0000abb0


	//   ....[8]....
        /*0560*/ 	.word	0x000136e0


	//   ....[9]....
        /*0564*/ 	.word	0x00013760


	//   ....[10]....
        /*0568*/ 	.word	0x000140c0


	//   ....[11]....
        /*056c*/ 	.word	0x00014120


	//   ....[12]....
        /*0570*/ 	.word	0x00016670


	//   ....[13]....
        /*0574*/ 	.word	0x000166d0


	//   ....[14]....
        /*0578*/ 	.word	0x00017000


	//   ....[15]....
        /*057c*/ 	.word	0x00017030


	//   ....[16]....
        /*0580*/ 	.word	0x00018e80


	//   ....[17]....
        /*0584*/ 	.word	0x00018eb0


	//   ....[18]....
        /*0588*/ 	.word	0x000193d0


	//   ....[19]....
        /*058c*/ 	.word	0x00019420


	//   ....[20]....
        /*0590*/ 	.word	0x0001aac0


	//   ....[21]....
        /*0594*/ 	.word	0x0001aad0


	//   ....[22]....
        /*0598*/ 	.word	0x0001ab10


	//   ....[23]....
        /*059c*/ 	.word	0x0001ab20


	//   ....[24]....
        /*05a0*/ 	.word	0x0001cee0


	//   ....[25]....
        /*05a4*/ 	.word	0x0001d050


	//   ....[26]....
        /*05a8*/ 	.word	0x0001d080


	//   ....[27]....
        /*05ac*/ 	.word	0x0001d0c0


	//   ....[28]....
        /*05b0*/ 	.word	0x0001d130


	//   ....[29]....
        /*05b4*/ 	.word	0x0001d190


	//   ....[30]....
        /*05b8*/ 	.word	0x0001d1d0


	//   ....[31]....
        /*05bc*/ 	.word	0x0001d370


	//   ....[32]....
        /*05c0*/ 	.word	0x0001d3d0


	//   ....[33]....
        /*05c4*/ 	.word	0x0001d410


	//   ....[34]....
        /*05c8*/ 	.word	0x0001d450


	//   ....[35]....
        /*05cc*/ 	.word	0x0001d480


	//   ....[36]....
        /*05d0*/ 	.word	0x0001d4b0


	//   ....[37]....
        /*05d4*/ 	.word	0x0001d540


	//   ....[38]....
        /*05d8*/ 	.word	0x0001d5a0


	//   ....[39]....
        /*05dc*/ 	.word	0x0001d630


	//   ....[40]....
        /*05e0*/ 	.word	0x00021fc0


	//   ....[41]....
        /*05e4*/ 	.word	0x00021fd0


	//   ....[42]....
        /*05e8*/ 	.word	0x000220e0


	//   ....[43]....
        /*05ec*/ 	.word	0x00022140


	//   ....[44]....
        /*05f0*/ 	.word	0x00022180


	//   ....[45]....
        /*05f4*/ 	.word	0x000221c0


	//   ....[46]....
        /*05f8*/ 	.word	0x000221f0


	//   ....[47]....
        /*05fc*/ 	.word	0x00022220


	//   ....[48]....
        /*0600*/ 	.word	0x000223b0


	//   ....[49]....
        /*0604*/ 	.word	0x00022410


	//   ....[50]....
        /*0608*/ 	.word	0x00022450


	//   ....[51]....
        /*060c*/ 	.word	0x00022490


	//   ....[52]....
        /*0610*/ 	.word	0x000224c0


	//   ....[53]....
        /*0614*/ 	.word	0x000224f0


	//   ....[54]....
        /*0618*/ 	.word	0x000225b0


	//   ....[55]....
        /*061c*/ 	.word	0x000225d0


	//   ....[56]....
        /*0620*/ 	.word	0x00022640


	//   ....[57]....
        /*0624*/ 	.word	0x00022cd0


	//   ....[58]....
        /*0628*/ 	.word	0x00023110


	//   ....[59]....
        /*062c*/ 	.word	0x000231b0


	//   ....[60]....
        /*0630*/ 	.word	0x00023250


	//   ....[61]....
        /*0634*/ 	.word	0x000232f0


	//   ....[62]....
        /*0638*/ 	.word	0x00023390


	//   ....[63]....
        /*063c*/ 	.word	0x00023430


	//   ....[64]....
        /*0640*/ 	.word	0x000234d0


	//   ....[65]....
        /*0644*/ 	.word	0x00023570


	//   ....[66]....
        /*0648*/ 	.word	0x00023660


	//   ....[67]....
        /*064c*/ 	.word	0x00023700


	//   ....[68]....
        /*0650*/ 	.word	0x000237a0


	//   ....[69]....
        /*0654*/ 	.word	0x00023840


	//   ....[70]....
        /*0658*/ 	.word	0x000238e0


	//   ....[71]....
        /*065c*/ 	.word	0x00023980


	//   ....[72]....
        /*0660*/ 	.word	0x00023a20


	//   ....[73]....
        /*0664*/ 	.word	0x00023ac0


	//   ....[74]....
        /*0668*/ 	.word	0x00023dc0


	//   ....[75]....
        /*066c*/ 	.word	0x000240a0


	//   ....[76]....
        /*0670*/ 	.word	0x000244c0


	//   ....[77]....
        /*0674*/ 	.word	0x00024550


	//   ....[78]....
        /*0678*/ 	.word	0x000245f0


	//   ....[79]....
        /*067c*/ 	.word	0x000246a0


	//   ....[80]....
        /*0680*/ 	.word	0x00024720


	//   ....[81]....
        /*0684*/ 	.word	0x000247a0


	//   ....[82]....
        /*0688*/ 	.word	0x00024820


	//   ....[83]....
        /*068c*/ 	.word	0x000248a0


	//   ....[84]....
        /*0690*/ 	.word	0x00024930


	//   ....[85]....
        /*0694*/ 	.word	0x000249e0


	//   ....[86]....
        /*0698*/ 	.word	0x00024a60


	//   ....[87]....
        /*069c*/ 	.word	0x00024ae0


	//   ....[88]....
        /*06a0*/ 	.word	0x00024b60


	//   ....[89]....
        /*06a4*/ 	.word	0x00024be0


	//   ....[90]....
        /*06a8*/ 	.word	0x00024c50


	//   ....[91]....
        /*06ac*/ 	.word	0x00024cf0


	//   ....[92]....
        /*06b0*/ 	.word	0x00024d80


	//   ....[93]....
        /*06b4*/ 	.word	0x00024eb0


	//----- nvinfo : EIATTR_REG_RECONFIG
	.align		4
.L_361:
        /*06b8*/ 	.byte	0x01, 0x54
	.zero		2


	//----- nvinfo : EIATTR_SYSCALL_OFFSETS
	.align		4
        /*06bc*/ 	.byte	0x04, 0x46
        /*06be*/ 	.short	(.L_363 - .L_362)


	//   ....[0]....
.L_362:
        /*06c0*/ 	.word	0x00001910


	//   ....[1]....
        /*06c4*/ 	.word	0x00001a60


	//   ....[2]....
        /*06c8*/ 	.word	0x0000ad40


	//   ....[3]....
        /*06cc*/ 	.word	0x0000b1b0


	//   ....[4]....
        /*06d0*/ 	.word	0x0001f270


	//   ....[5]....
        /*06d4*/ 	.word	0x0001f3b0


	//   ....[6]....
        /*06d8*/ 	.word	0x0001f4b0


	//----- nvinfo : EIATTR_MBARRIER_INSTR_OFFSETS
	.align		4
.L_363:
        /*06dc*/ 	.byte	0x04, 0x39
        /*06de*/ 	.short	(.L_365 - .L_364)


	//   ....[0]....
.L_364:
        /*06e0*/ 	.word	0x000002e0
        /*06e4*/ 	.word	0x000000ff
        /*06e8*/ 	.word	0x00034800
        /*06ec*/ 	.short	0x0100
        /*06ee*/ 	.byte	0x08
	.zero		1


	//   ....[1]....
        /*06f0*/ 	.word	0x000002f0
        /*06f4*/ 	.word	0x000000ff
        /*06f8*/ 	.word	0x00034820
        /*06fc*/ 	.short	0x0100
        /*06fe*/ 	.byte	0x08
	.zero		1


	//   ....[2]....
        /*0700*/ 	.word	0x000003e0
        /*0704*/ 	.word	0x000000ff
        /*0708*/ 	.word	0x00034830
        /*070c*/ 	.short	0x0100
        /*070e*/ 	.byte	0x08
	.zero		1


	//   ....[3]....
        /*0710*/ 	.word	0x000003f0
        /*0714*/ 	.word	0x000000ff
        /*0718*/ 	.word	0x00034840
        /*071c*/ 	.short	0x0100
        /*071e*/ 	.byte	0x08
	.zero		1


	//   ....[4]....
        /*0720*/ 	.word	0x00000400
        /*0724*/ 	.word	0x000000ff
        /*0728*/ 	.word	0x00034838
        /*072c*/ 	.short	0x0100
        /*072e*/ 	.byte	0x08
	.zero		1


	//   ....[5]....
        /*0730*/ 	.word	0x00000410
        /*0734*/ 	.word	0x000000ff
        /*0738*/ 	.word	0x00034848
        /*073c*/ 	.short	0x0100
        /*073e*/ 	.byte	0x08
	.zero		1


	//   ....[6]....
        /*0740*/ 	.word	0x00000540
        /*0744*/ 	.word	0x000000ff
        /*0748*/ 	.word	0x00034850
        /*074c*/ 	.short	0x0100
        /*074e*/ 	.byte	0x08
	.zero		1


	//   ....[7]....
        /*0750*/ 	.word	0x00000550
        /*0754*/ 	.word	0x000000ff
        /*0758*/ 	.word	0x00034860
        /*075c*/ 	.short	0x0100
        /*075e*/ 	.byte	0x08
	.zero		1


	//   ....[8]....
        /*0760*/ 	.word	0x00000560
        /*0764*/ 	.word	0x000000ff
        /*0768*/ 	.word	0x00034858
        /*076c*/ 	.short	0x0100
        /*076e*/ 	.byte	0x08
	.zero		1


	//   ....[9]....
        /*0770*/ 	.word	0x00000570
        /*0774*/ 	.word	0x000000ff
        /*0778*/ 	.word	0x00034868
        /*077c*/ 	.short	0x0100
        /*077e*/ 	.byte	0x08
	.zero		1


	//   ....[10]....
        /*0780*/ 	.word	0x00000660
        /*0784*/ 	.word	0x000000ff
        /*0788*/ 	.word	0x00034870
        /*078c*/ 	.short	0x0100
        /*078e*/ 	.byte	0x06
	.zero		1


	//   ....[11]....
        /*0790*/ 	.word	0x00000670
        /*0794*/ 	.word	0x000000ff
        /*0798*/ 	.word	0x00034880
        /*079c*/ 	.short	0x0100
        /*079e*/ 	.byte	0x06
	.zero		1


	//   ....[12]....
        /*07a0*/ 	.word	0x00000680
        /*07a4*/ 	.word	0x000000ff
        /*07a8*/ 	.word	0x00034878
        /*07ac*/ 	.short	0x0100
        /*07ae*/ 	.byte	0x06
	.zero		1


	//   ....[13]....
        /*07b0*/ 	.word	0x00000690
        /*07b4*/ 	.word	0x000000ff
        /*07b8*/ 	.word	0x00034888
        /*07bc*/ 	.short	0x0100
        /*07be*/ 	.byte	0x06
	.zero		1


	//   ....[14]....
        /*07c0*/ 	.word	0x000007c0
        /*07c4*/ 	.word	0x000000ff
        /*07c8*/ 	.word	0x00034890
        /*07cc*/ 	.short	0x0100
        /*07ce*/ 	.byte	0x08
	.zero		1


	//   ....[15]....
        /*07d0*/ 	.word	0x000007d0
        /*07d4*/ 	.word	0x000000ff
        /*07d8*/ 	.word	0x000348a0
        /*07dc*/ 	.short	0x0100
        /*07de*/ 	.byte	0x08
	.zero		1


	//   ....[16]....
        /*07e0*/ 	.word	0x000007e0
        /*07e4*/ 	.word	0x000000ff
        /*07e8*/ 	.word	0x00034898
        /*07ec*/ 	.short	0x0100
        /*07ee*/ 	.byte	0x08
	.zero		1


	//   ....[17]....
        /*07f0*/ 	.word	0x000007f0
        /*07f4*/ 	.word	0x000000ff
        /*07f8*/ 	.word	0x000348a8
        /*07fc*/ 	.short	0x0100
        /*07fe*/ 	.byte	0x08
	.zero		1


	//   ....[18]....
        /*0800*/ 	.word	0x00000920
        /*0804*/ 	.word	0x000000ff
        /*0808*/ 	.word	0x000348b0
        /*080c*/ 	.short	0x0100
        /*080e*/ 	.byte	0x08
	.zero		1


	//   ....[19]....
        /*0810*/ 	.word	0x00000930
        /*0814*/ 	.word	0x000000ff
        /*0818*/ 	.word	0x000348c0
        /*081c*/ 	.short	0x0100
        /*081e*/ 	.byte	0x08
	.zero		1


	//   ....[20]....
        /*0820*/ 	.word	0x00000940
        /*0824*/ 	.word	0x000000ff
        /*0828*/ 	.word	0x000348b8
        /*082c*/ 	.short	0x0100
        /*082e*/ 	.byte	0x08
	.zero		1


	//   ....[21]....
        /*0830*/ 	.word	0x00000950
        /*0834*/ 	.word	0x000000ff
        /*0838*/ 	.word	0x000348c8
        /*083c*/ 	.short	0x0100
        /*083e*/ 	.byte	0x08
	.zero		1


	//   ....[22]....
        /*0840*/ 	.word	0x000036c0
        /*0844*/ 	.word	0x00000003
        /*0848*/ 	.word	0x00034890
        /*084c*/ 	.short	0x010a
        /*084e*/ 	.byte	0x3f
	.zero		1


	//   ....[23]....
        /*0850*/ 	.word	0x00006da0
        /*0854*/ 	.word	0x00000003
        /*0858*/ 	.word	0x00034890
        /*085c*/ 	.short	0x010a
        /*085e*/ 	.byte	0x3f
	.zero		1


	//   ....[24]....
        /*0860*/ 	.word	0x00009fb0
        /*0864*/ 	.word	0x00000003
        /*0868*/ 	.word	0x00034890
        /*086c*/ 	.short	0x010a
        /*086e*/ 	.byte	0x3f
	.zero		1


	//   ....[25]....
        /*0870*/ 	.word	0x0000a380
        /*0874*/ 	.word	0x00000024
        /*0878*/ 	.word	0x00000000
        /*087c*/ 	.short	0x0101
        /*087e*/ 	.byte	0x3f
	.zero		1


	//   ....[26]....
        /*0880*/ 	.word	0x0000a3c0
        /*0884*/ 	.word	0x00000003
        /*0888*/ 	.word	0x000348b0
        /*088c*/ 	.short	0x010a
        /*088e*/ 	.byte	0x3f
	.zero		1


	//   ....[27]....
        /*0890*/ 	.word	0x0000a890
        /*0894*/ 	.word	0x00000003
        /*0898*/ 	.word	0x00000000
        /*089c*/ 	.short	0x0101
        /*089e*/ 	.byte	0x3f
	.zero		1


	//   ....[28]....
        /*08a0*/ 	.word	0x0000adc0
        /*08a4*/ 	.word	0x00000012
        /*08a8*/ 	.word	0x00034800
        /*08ac*/ 	.short	0x010a
        /*08ae*/ 	.byte	0x3f
	.zero		1


	//   ....[29]....
        /*08b0*/ 	.word	0x0000ae10
        /*08b4*/ 	.word	0x00000012
        /*08b8*/ 	.word	0x00034800
        /*08bc*/ 	.short	0x010a
        /*08be*/ 	.byte	0x3f
	.zero		1


	//   ....[30]....
        /*08c0*/ 	.word	0x0000c200
        /*08c4*/ 	.word	0x00000012
        /*08c8*/ 	.word	0x00034800
        /*08cc*/ 	.short	0x010a
        /*08ce*/ 	.byte	0x3f
	.zero		1


	//   ....[31]....
        /*08d0*/ 	.word	0x0000f760
        /*08d4*/ 	.word	0x00000012
        /*08d8*/ 	.word	0x00034800
        /*08dc*/ 	.short	0x010a
        /*08de*/ 	.byte	0x3f
	.zero		1


	//   ....[32]....
        /*08e0*/ 	.word	0x00012300
        /*08e4*/ 	.word	0x00000002
        /*08e8*/ 	.word	0x00034830
        /*08ec*/ 	.short	0x010a
        /*08ee*/ 	.byte	0x3f
	.zero		1


	//   ....[33]....
        /*08f0*/ 	.word	0x00012380
        /*08f4*/ 	.word	0x00000002
        /*08f8*/ 	.word	0x00034830
        /*08fc*/ 	.short	0x010a
        /*08fe*/ 	.byte	0x3f
	.zero		1


	//   ....[34]....
        /*0900*/ 	.word	0x000130e0
        /*0904*/ 	.word	0x00000002
        /*0908*/ 	.word	0x00000000
        /*090c*/ 	.short	0x0101
        /*090e*/ 	.byte	0x3f
	.zero		1


	//   ....[35]....
        /*0910*/ 	.word	0x00014fd0
        /*0914*/ 	.word	0x0000000f
        /*0918*/ 	.word	0x00034830
        /*091c*/ 	.short	0x010a
        /*091e*/ 	.byte	0x3f
	.zero		1


	//   ....[36]....
        /*0920*/ 	.word	0x00015040
        /*0924*/ 	.word	0x0000000f
        /*0928*/ 	.word	0x00034830
        /*092c*/ 	.short	0x010a
        /*092e*/ 	.byte	0x3f
	.zero		1


	//   ....[37]....
        /*0930*/ 	.word	0x00015bc0
        /*0934*/ 	.word	0x00000014
        /*0938*/ 	.word	0x00034850
        /*093c*/ 	.short	0x010a
        /*093e*/ 	.byte	0x3f
	.zero		1


	//   ....[38]....
        /*0940*/ 	.word	0x00015c10
        /*0944*/ 	.word	0x00000014
        /*0948*/ 	.word	0x00034850
        /*094c*/ 	.short	0x010a
        /*094e*/ 	.byte	0x3f
	.zero		1


	//   ....[39]....
        /*0950*/ 	.word	0x00017860
        /*0954*/ 	.word	0x0000000f
        /*0958*/ 	.word	0x00000000
        /*095c*/ 	.short	0x0101
        /*095e*/ 	.byte	0x3f
	.zero		1


	//   ....[40]....
        /*0960*/ 	.word	0x000178b0
        /*0964*/ 	.word	0x00000021
        /*0968*/ 	.word	0x00000000
        /*096c*/ 	.short	0x0101
        /*096e*/ 	.byte	0x3f
	.zero		1


	//   ....[41]....
        /*0970*/ 	.word	0x00017de0
        /*0974*/ 	.word	0x00000000
        /*0978*/ 	.word	0x00034830
        /*097c*/ 	.short	0x010a
        /*097e*/ 	.byte	0x3f
	.zero		1


	//   ....[42]....
        /*0980*/ 	.word	0x00017e50
        /*0984*/ 	.word	0x00000000
        /*0988*/ 	.word	0x00034830
        /*098c*/ 	.short	0x010a
        /*098e*/ 	.byte	0x3f
	.zero		1


	//   ....[43]....
        /*0990*/ 	.word	0x000189d0
        /*0994*/ 	.word	0x0000000f
        /*0998*/ 	.word	0x00034850
        /*099c*/ 	.short	0x010a
        /*099e*/ 	.byte	0x3f
	.zero		1


	//   ....[44]....
        /*09a0*/ 	.word	0x00018a20
        /*09a4*/ 	.word	0x0000000f
        /*09a8*/ 	.word	0x00034850
        /*09ac*/ 	.short	0x010a
        /*09ae*/ 	.byte	0x3f
	.zero		1


	//   ....[45]....
        /*09b0*/ 	.word	0x00019bb0
        /*09b4*/ 	.word	0x0000000b
        /*09b8*/ 	.word	0x00000000
        /*09bc*/ 	.short	0x0101
        /*09be*/ 	.byte	0x3f
	.zero		1


	//   ....[46]....
        /*09c0*/ 	.word	0x00019c20
        /*09c4*/ 	.word	0x0000000f
        /*09c8*/ 	.word	0x00000000
        /*09cc*/ 	.short	0x0101
        /*09ce*/ 	.byte	0x3f
	.zero		1


	//   ....[47]....
        /*09d0*/ 	.word	0x0001a660
        /*09d4*/ 	.word	0x0000000c
        /*09d8*/ 	.word	0x00034850
        /*09dc*/ 	.short	0x010a
        /*09de*/ 	.byte	0x3f
	.zero		1


	//   ....[48]....
        /*09e0*/ 	.word	0x0001a700
        /*09e4*/ 	.word	0x0000000c
        /*09e8*/ 	.word	0x00034850
        /*09ec*/ 	.short	0x010a
        /*09ee*/ 	.byte	0x3f
	.zero		1


	//   ....[49]....
        /*09f0*/ 	.word	0x0001acc0
        /*09f4*/ 	.word	0x0000000b
        /*09f8*/ 	.word	0x00000000
        /*09fc*/ 	.short	0x0101
        /*09fe*/ 	.byte	0x3f
	.zero		1


	//   ....[50]....
        /*0a00*/ 	.word	0x0001bef0
        /*0a04*/ 	.word	0x00000000
        /*0a08*/ 	.word	0x00000000
        /*0a0c*/ 	.short	0x0101
        /*0a0e*/ 	.byte	0x3f
	.zero		1


	//   ....[51]....
        /*0a10*/ 	.word	0x0001e360
        /*0a14*/ 	.word	0x00000005
        /*0a18*/ 	.word	0x00034820
        /*0a1c*/ 	.short	0x010a
        /*0a1e*/ 	.byte	0x3f
	.zero		1


	//   ....[52]....
        /*0a20*/ 	.word	0x0001e3f0
        /*0a24*/ 	.word	0x00000006
        /*0a28*/ 	.word	0x000348a0
        /*0a2c*/ 	.short	0x010a
        /*0a2e*/ 	.byte	0x3f
	.zero		1


	//   ....[53]....
        /*0a30*/ 	.word	0x0001e680
        /*0a34*/ 	.word	0x00000006
        /*0a38*/ 	.word	0x000348c0
        /*0a3c*/ 	.short	0x010a
        /*0a3e*/ 	.byte	0x3f
	.zero		1


	//   ....[54]....
        /*0a40*/ 	.word	0x0001ea40
        /*0a44*/ 	.word	0x00000007
        /*0a48*/ 	.word	0x000348a0
        /*0a4c*/ 	.short	0x010a
        /*0a4e*/ 	.byte	0x3f
	.zero		1


	//   ....[55]....
        /*0a50*/ 	.word	0x0001ecb0
        /*0a54*/ 	.word	0x00000007
        /*0a58*/ 	.word	0x000348c0
        /*0a5c*/ 	.short	0x010a
        /*0a5e*/ 	.byte	0x3f
	.zero		1


	//   ....[56]....
        /*0a60*/ 	.word	0x0001fbc0
        /*0a64*/ 	.word	0x00000007
        /*0a68*/ 	.word	0x00034840
        /*0a6c*/ 	.short	0x010a
        /*0a6e*/ 	.byte	0x3f
	.zero		1


	//   ....[57]....
        /*0a70*/ 	.word	0x00020170
        /*0a74*/ 	.word	0x0000000a
        /*0a78*/ 	.word	0x00034820
        /*0a7c*/ 	.short	0x010a
        /*0a7e*/ 	.byte	0x3f
	.zero		1


	//   ....[58]....
        /*0a80*/ 	.word	0x00020480
        /*0a84*/ 	.word	0x00000007
        /*0a88*/ 	.word	0x00034840
        /*0a8c*/ 	.short	0x010a
        /*0a8e*/ 	.byte	0x3f
	.zero		1


	//   ....[59]....
        /*0a90*/ 	.word	0x00020780
        /*0a94*/ 	.word	0x00000008
        /*0a98*/ 	.word	0x00000060
        /*0a9c*/ 	.short	0x010a
        /*0a9e*/ 	.byte	0x3f
	.zero		1


	//   ....[60]....
        /*0aa0*/ 	.word	0x00020d40
        /*0aa4*/ 	.word	0x00000002
        /*0aa8*/ 	.word	0x00034840
        /*0aac*/ 	.short	0x010a
        /*0aae*/ 	.byte	0x3f
	.zero		1


	//   ....[61]....
        /*0ab0*/ 	.word	0x00021040
        /*0ab4*/ 	.word	0x00000003
        /*0ab8*/ 	.word	0x00000060
        /*0abc*/ 	.short	0x010a
        /*0abe*/ 	.byte	0x3f
	.zero		1


	//   ....[62]....
        /*0ac0*/ 	.word	0x00021500
        /*0ac4*/ 	.word	0x00000002
        /*0ac8*/ 	.word	0x00034840
        /*0acc*/ 	.short	0x010a
        /*0ace*/ 	.byte	0x3f
	.zero		1


	//   ....[63]....
        /*0ad0*/ 	.word	0x00021810
        /*0ad4*/ 	.word	0x00000002
        /*0ad8*/ 	.word	0x00000060
        /*0adc*/ 	.short	0x010a
        /*0ade*/ 	.byte	0x3f
	.zero		1


	//   ....[64]....
        /*0ae0*/ 	.word	0x00021c70
        /*0ae4*/ 	.word	0x00000003
        /*0ae8*/ 	.word	0x00034860
        /*0aec*/ 	.short	0x010a
        /*0aee*/ 	.byte	0x3f
	.zero		1


	//   ....[65]....
        /*0af0*/ 	.word	0x00022c50
        /*0af4*/ 	.word	0x00000000
        /*0af8*/ 	.word	0x00034820
        /*0afc*/ 	.short	0x010a
        /*0afe*/ 	.byte	0x3f
	.zero		1


	//   ....[66]....
        /*0b00*/ 	.word	0x00022e00
        /*0b04*/ 	.word	0x00000006
        /*0b08*/ 	.word	0x00000000
        /*0b0c*/ 	.short	0x010a
        /*0b0e*/ 	.byte	0x3f
	.zero		1


	//   ....[67]....
        /*0b10*/ 	.word	0x00022e70
        /*0b14*/ 	.word	0x00000007
        /*0b18*/ 	.word	0x00000000
        /*0b1c*/ 	.short	0x010a
        /*0b1e*/ 	.byte	0x3f
	.zero		1


	//   ....[68]....
        /*0b20*/ 	.word	0x00022ee0
        /*0b24*/ 	.word	0x00000004
        /*0b28*/ 	.word	0x00000000
        /*0b2c*/ 	.short	0x010a
        /*0b2e*/ 	.byte	0x3f
	.zero		1


	//   ....[69]....
        /*0b30*/ 	.word	0x00022f10
        /*0b34*/ 	.word	0x00000003
        /*0b38*/ 	.word	0x00000000
        /*0b3c*/ 	.short	0x010a
        /*0b3e*/ 	.byte	0x3f
	.zero		1


	//   ....[70]....
        /*0b40*/ 	.word	0x00022f70
        /*0b44*/ 	.word	0x00000003
        /*0b48*/ 	.word	0x00034890
        /*0b4c*/ 	.short	0x010a
        /*0b4e*/ 	.byte	0x3f
	.zero		1


	//   ....[71]....
        /*0b50*/ 	.word	0x00022fc0
        /*0b54*/ 	.word	0x00000003
        /*0b58*/ 	.word	0x00034890
        /*0b5c*/ 	.short	0x010a
        /*0b5e*/ 	.byte	0x3f
	.zero		1


	//   ....[72]....
        /*0b60*/ 	.word	0x00023010
        /*0b64*/ 	.word	0x00000003
        /*0b68*/ 	.word	0x00034890
        /*0b6c*/ 	.short	0x010a
        /*0b6e*/ 	.byte	0x3f
	.zero		1


	//   ....[73]....
        /*0b70*/ 	.word	0x00023060
        /*0b74*/ 	.word	0x00000003
        /*0b78*/ 	.word	0x000348b0
        /*0b7c*/ 	.short	0x010a
        /*0b7e*/ 	.byte	0x3f
	.zero		1


	//   ....[74]....
        /*0b80*/ 	.word	0x000235b0
        /*0b84*/ 	.word	0x00000012
        /*0b88*/ 	.word	0x00034800
        /*0b8c*/ 	.short	0x010a
        /*0b8e*/ 	.byte	0x3f
	.zero		1


	//   ....[75]....
        /*0b90*/ 	.word	0x00023b00
        /*0b94*/ 	.word	0x00000012
        /*0b98*/ 	.word	0x00034800
        /*0b9c*/ 	.short	0x010a
        /*0b9e*/ 	.byte	0x3f
	.zero		1


	//   ....[76]....
        /*0ba0*/ 	.word	0x00023b50
        /*0ba4*/ 	.word	0x00000002
        /*0ba8*/ 	.word	0x00034830
        /*0bac*/ 	.short	0x010a
        /*0bae*/ 	.byte	0x3f
	.zero		1


	//   ....[77]....
        /*0bb0*/ 	.word	0x00023ba0
        /*0bb4*/ 	.word	0x0000000f
        /*0bb8*/ 	.word	0x00034830
        /*0bbc*/ 	.short	0x010a
        /*0bbe*/ 	.byte	0x3f
	.zero		1


	//   ....[78]....
        /*0bc0*/ 	.word	0x00023bf0
        /*0bc4*/ 	.word	0x00000014
        /*0bc8*/ 	.word	0x00034850
        /*0bcc*/ 	.short	0x010a
        /*0bce*/ 	.byte	0x3f
	.zero		1


	//   ....[79]....
        /*0bd0*/ 	.word	0x00023c40
        /*0bd4*/ 	.word	0x00000000
        /*0bd8*/ 	.word	0x00034830
        /*0bdc*/ 	.short	0x010a
        /*0bde*/ 	.byte	0x3f
	.zero		1


	//   ....[80]....
        /*0be0*/ 	.word	0x00023c90
        /*0be4*/ 	.word	0x0000000f
        /*0be8*/ 	.word	0x00034850
        /*0bec*/ 	.short	0x010a
        /*0bee*/ 	.byte	0x3f
	.zero		1


	//   ....[81]....
        /*0bf0*/ 	.word	0x00023ce0
        /*0bf4*/ 	.word	0x0000000c
        /*0bf8*/ 	.word	0x00034850
        /*0bfc*/ 	.short	0x010a
        /*0bfe*/ 	.byte	0x3f
	.zero		1


	//   ....[82]....
        /*0c00*/ 	.word	0x00023e80
        /*0c04*/ 	.word	0x00000005
        /*0c08*/ 	.word	0x00034820
        /*0c0c*/ 	.short	0x010a
        /*0c0e*/ 	.byte	0x3f
	.zero		1


	//   ....[83]....
        /*0c10*/ 	.word	0x00023ed0
        /*0c14*/ 	.word	0x00000006
        /*0c18*/ 	.word	0x000348a0
        /*0c1c*/ 	.short	0x010a
        /*0c1e*/ 	.byte	0x3f
	.zero		1


	//   ....[84]....
        /*0c20*/ 	.word	0x00023f20
        /*0c24*/ 	.word	0x00000006
        /*0c28*/ 	.word	0x000348c0
        /*0c2c*/ 	.short	0x010a
        /*0c2e*/ 	.byte	0x3f
	.zero		1


	//   ....[85]....
        /*0c30*/ 	.word	0x00023f70
        /*0c34*/ 	.word	0x00000007
        /*0c38*/ 	.word	0x000348a0
        /*0c3c*/ 	.short	0x010a
        /*0c3e*/ 	.byte	0x3f
	.zero		1


	//   ....[86]....
        /*0c40*/ 	.word	0x00023fc0
        /*0c44*/ 	.word	0x00000007
        /*0c48*/ 	.word	0x000348c0
        /*0c4c*/ 	.short	0x010a
        /*0c4e*/ 	.byte	0x3f
	.zero		1


	//   ....[87]....
        /*0c50*/ 	.word	0x00024160
        /*0c54*/ 	.word	0x00000007
        /*0c58*/ 	.word	0x00034840
        /*0c5c*/ 	.short	0x010a
        /*0c5e*/ 	.byte	0x3f
	.zero		1


	//   ....[88]....
        /*0c60*/ 	.word	0x000241e0
        /*0c64*/ 	.word	0x00000003
        /*0c68*/ 	.word	0x00034820
        /*0c6c*/ 	.short	0x010a
        /*0c6e*/ 	.byte	0x3f
	.zero		1


	//   ....[89]....
        /*0c70*/ 	.word	0x00024230
        /*0c74*/ 	.word	0x00000007
        /*0c78*/ 	.word	0x00034840
        /*0c7c*/ 	.short	0x010a
        /*0c7e*/ 	.byte	0x3f
	.zero		1


	//   ....[90]....
        /*0c80*/ 	.word	0x00024280
        /*0c84*/ 	.word	0x00000008
        /*0c88*/ 	.word	0x00000060
        /*0c8c*/ 	.short	0x010a
        /*0c8e*/ 	.byte	0x3f
	.zero		1


	//   ....[91]....
        /*0c90*/ 	.word	0x000242d0
        /*0c94*/ 	.word	0x00000002
        /*0c98*/ 	.word	0x00034840
        /*0c9c*/ 	.short	0x010a
        /*0c9e*/ 	.byte	0x3f
	.zero		1


	//   ....[92]....
        /*0ca0*/ 	.word	0x00024320
        /*0ca4*/ 	.word	0x00000003
        /*0ca8*/ 	.word	0x00000060
        /*0cac*/ 	.short	0x010a
        /*0cae*/ 	.byte	0x3f
	.zero		1


	//   ....[93]....
        /*0cb0*/ 	.word	0x00024370
        /*0cb4*/ 	.word	0x00000002
        /*0cb8*/ 	.word	0x00034840
        /*0cbc*/ 	.short	0x010a
        /*0cbe*/ 	.byte	0x3f
	.zero		1


	//   ....[94]....
        /*0cc0*/ 	.word	0x000243c0
        /*0cc4*/ 	.word	0x00000002
        /*0cc8*/ 	.word	0x00000060
        /*0ccc*/ 	.short	0x010a
        /*0cce*/ 	.byte	0x3f
	.zero		1


	//   ....[95]....
        /*0cd0*/ 	.word	0x00024410
        /*0cd4*/ 	.word	0x00000003
        /*0cd8*/ 	.word	0x00034860
        /*0cdc*/ 	.short	0x010a
        /*0cde*/ 	.byte	0x3f
	.zero		1


	//   ....[96]....
        /*0ce0*/ 	.word	0x00024dd0
        /*0ce4*/ 	.word	0x00000000
        /*0ce8*/ 	.word	0x00034820
        /*0cec*/ 	.short	0x010a
        /*0cee*/ 	.byte	0x3f
	.zero		1


	//   ....[97]....
        /*0cf0*/ 	.word	0x00024f70
        /*0cf4*/ 	.word	0x00000006
        /*0cf8*/ 	.word	0x00000000
        /*0cfc*/ 	.short	0x010a
        /*0cfe*/ 	.byte	0x3f
	.zero		1


	//   ....[98]....
        /*0d00*/ 	.word	0x00024fc0
        /*0d04*/ 	.word	0x00000007
        /*0d08*/ 	.word	0x00000000
        /*0d0c*/ 	.short	0x010a
        /*0d0e*/ 	.byte	0x3f
	.zero		1


	//   ....[99]....
        /*0d10*/ 	.word	0x00025010
        /*0d14*/ 	.word	0x00000004
        /*0d18*/ 	.word	0x00000000
        /*0d1c*/ 	.short	0x010a
        /*0d1e*/ 	.byte	0x3f
	.zero		1


	//----- nvinfo : EIATTR_NUM_MBARRIERS
	.align		4
.L_365:
        /*0d20*/ 	.byte	0x03, 0x38
        /*0d22*/ 	.short	0x0016


	//----- nvinfo : EIATTR_EXIT_INSTR_OFFSETS
	.align		4
        /*0d24*/ 	.byte	0x04, 0x1c
        /*0d26*/ 	.short	(.L_367 - .L_366)


	//   ....[0]....
.L_366:
        /*0d28*/ 	.word	0x00022f60


	//----- nvinfo : EIATTR_MAX_THREADS
	.align		4
.L_367:
        /*0d2c*/ 	.byte	0x04, 0x05
        /*0d2e*/ 	.short	(.L_369 - .L_368)
.L_368:
        /*0d30*/ 	.word	0x00000180
        /*0d34*/ 	.word	0x00000001
        /*0d38*/ 	.word	0x00000001


	//----- nvinfo : EIATTR_CRS_STACK_SIZE
	.align		4
.L_369:
        /*0d3c*/ 	.byte	0x04, 0x1e
        /*0d3e*/ 	.short	(.L_371 - .L_370)
.L_370:
        /*0d40*/ 	.word	0x00000000


	//----- nvinfo : EIATTR_CBANK_PARAM_SIZE
	.align		4
.L_371:
        /*0d44*/ 	.byte	0x03, 0x19
        /*0d46*/ 	.short	0x0a70


	//----- nvinfo : EIATTR_PARAM_CBANK
	.align		4
        /*0d48*/ 	.byte	0x04, 0x0a
        /*0d4a*/ 	.short	(.L_373 - .L_372)
	.align		4
.L_372:
        /*0d4c*/ 	.word	index@(.nv.constant0._ZN7cutlass13device_kernelIN5flash11enable_sm90INS1_16FlashAttnFwdSm90INS1_25CollectiveMainloopFwdSm90ILi2EN4cute5tupleIJNS5_1CILi1EEES8_S8_EEENS6_IJNS7_ILi128EEESA_NS7_ILi192EEEEEELi128ENS_10bfloat16_tEfNS_4arch4Sm90ELb1ELb0ELb0ELb1ELb0ELb1ELb0ELb1ELb1ELb0ELb0ELb0EEENS1_21CollectiveEpilogueFwdINS6_IJSA_SA_SA_EEES9_SD_SF_Li256ELb1ELb0ELb0ELb0EEENS1_36VarlenDynamicPersistentTileSchedulerILi128ELi128ELi256ELi32ELb0ELb0ELb1ELb1ELb1ELb1EEEEEEEEEvNT_6ParamsE)
        /*0d50*/ 	.short	0x0210
        /*0d52*/ 	.short	0x0a70


	//----- nvinfo : EIATTR_SW_WAR
	.align		4
.L_373:
        /*0d54*/ 	.byte	0x04, 0x36
        /*0d56*/ 	.short	(.L_375 - .L_374)
.L_374:
        /*0d58*/ 	.word	0x00000008
.L_375:


//--------------------- .nv.callgraph             --------------------------
	.section	.nv.callgraph,"",@"SHT_CUDA_CALLGRAPH"
	.align	4
	.sectionentsize	8
	.align		4
        /*0000*/ 	.word	0x00000000
	.align		4
        /*0004*/ 	.word	0xffffffff
	.align		4
        /*0008*/ 	.word	index@(_ZN7cutlass13device_kernelIN5flash11enable_sm90INS1_16FlashAttnFwdSm90INS1_25CollectiveMainloopFwdSm90ILi2EN4cute5tupleIJNS5_1CILi1EEES8_S8_EEENS6_IJNS7_ILi128EEESA_NS7_ILi192EEEEEELi128ENS_10bfloat16_tEfNS_4arch4Sm90ELb0ELb0ELb0ELb0ELb0ELb0ELb0ELb1ELb1ELb0ELb0ELb0EEENS1_21CollectiveEpilogueFwdINS6_IJSA_SA_SA_EEES9_SD_SF_Li256ELb0ELb0ELb0ELb0EEENS1_29StaticPersistentTileSchedulerILb0EEEEEEEEEvNT_6ParamsE)
	.align		4
        /*000c*/ 	.word	index@(__assertfail)
	.align		4
        /*0010*/ 	.word	index@(_ZN7cutlass13device_kernelIN5flash11enable_sm90INS1_16FlashAttnFwdSm90INS1_25CollectiveMainloopFwdSm90ILi2EN4cute5tupleIJNS5_1CILi2EEENS7_ILi1EEES9_EEENS6_IJNS7_ILi128EEESB_NS7_ILi192EEEEEELi128ENS_10bfloat16_tEfNS_4arch4Sm90ELb0ELb0ELb0ELb0ELb0ELb0ELb0ELb1ELb1ELb0ELb0ELb0EEENS1_21CollectiveEpilogueFwdINS6_IJSB_SB_SB_EEESA_SE_SG_Li256ELb0ELb0ELb0ELb0EEENS1_29StaticPersistentTileSchedulerILb0EEEEEEEEEvNT_6ParamsE)
	.align		4
        /*0014*/ 	.word	index@(__assertfail)
	.align		4
        /*0018*/ 	.word	index@(_ZN7cutlass13device_kernelIN5flash11enable_sm90INS1_16FlashAttnFwdSm90INS1_25CollectiveMainloopFwdSm90ILi2EN4cute5tupleIJNS5_1CILi1EEES8_S8_EEENS6_IJNS7_ILi128EEESA_NS7_ILi192EEEEEELi128ENS_10bfloat16_tEfNS_4arch4Sm90ELb0ELb0ELb0ELb1ELb0ELb0ELb0ELb1ELb1ELb0ELb0ELb0EEENS1_21CollectiveEpilogueFwdINS6_IJSA_SA_SA_EEES9_SD_SF_Li256ELb1ELb0ELb0ELb0EEENS1_36VarlenDynamicPersistentTileSchedulerILi128ELi128ELi256ELi32ELb0ELb0ELb1ELb0ELb1ELb1EEEEEEEEEvNT_6ParamsE)
	.align		4
        /*001c*/ 	.word	index@(__assertfail)
	.align		4
        /*0020*/ 	.word	index@(_ZN7cutlass13device_kernelIN5flash11enable_sm90INS1_16FlashAttnFwdSm90INS1_25CollectiveMainloopFwdSm90ILi2EN4cute5tupleIJNS5_1CILi1EEES8_S8_EEENS6_IJNS7_ILi128EEESA_NS7_ILi192EEEEEELi128ENS_10bfloat16_tEfNS_4arch4Sm90ELb0ELb0ELb0ELb1ELb0ELb1ELb0ELb1ELb1ELb0ELb0ELb0EEENS1_21CollectiveEpilogueFwdINS6_IJSA_SA_SA_EEES9_SD_SF_Li256ELb1ELb0ELb0ELb0EEENS1_36VarlenDynamicPersistentTileSchedulerILi128ELi128ELi256ELi32ELb0ELb0ELb1ELb0ELb1ELb1EEEEEEEEEvNT_6ParamsE)
	.align		4
        /*0024*/ 	.word	index@(__assertfail)
	.align		4
        /*0028*/ 	.word	index@(_ZN7cutlass13device_kernelIN5flash11enable_sm90INS1_16FlashAttnFwdSm90INS1_25CollectiveMainloopFwdSm90ILi2EN4cute5tupleIJNS5_1CILi1EEES8_S8_EEENS6_IJNS7_ILi128EEENS7_ILi96EEENS7_ILi192EEEEEELi128ENS_10bfloat16_tEfNS_4arch4Sm90ELb0ELb1ELb0ELb0ELb0ELb0ELb0ELb1ELb1ELb0ELb0ELb0EEENS1_21CollectiveEpilogueFwdINS6_IJSA_SA_SB_EEES9_SE_SG_Li256ELb0ELb0ELb0ELb0EEENS1_30DynamicPersistentTileSchedulerILi256ELi32ELb0ELb0ELb1EEEEEEEEEvNT_6ParamsE)
	.align		4
        /*002c*/ 	.word	index@(__assertfail)
	.align		4
        /*0030*/ 	.word	index@(_ZN7cutlass13device_kernelIN5flash11enable_sm90INS1_16FlashAttnFwdSm90INS1_25CollectiveMainloopFwdSm90ILi2EN4cute5tupleIJNS5_1CILi1EEES8_S8_EEENS6_IJNS7_ILi128EEENS7_ILi96EEENS7_ILi192EEEEEELi128ENS_10bfloat16_tEfNS_4arch4Sm90ELb0ELb1ELb0ELb1ELb0ELb0ELb0ELb1ELb1ELb0ELb0ELb0EEENS1_21CollectiveEpilogueFwdINS6_IJSA_SA_SB_EEES9_SE_SG_Li256ELb1ELb0ELb0ELb0EEENS1_36VarlenDynamicPersistentTileSchedulerILi128ELi96ELi256ELi32ELb0ELb0ELb1ELb1ELb0ELb1EEEEEEEEEvNT_6ParamsE)
	.align		4
        /*0034*/ 	.word	index@(__assertfail)
	.align		4
        /*0038*/ 	.word	index@(_ZN7cutlass13device_kernelIN5flash11enable_sm90INS1_16FlashAttnFwdSm90INS1_25CollectiveMainloopFwdSm90ILi2EN4cute5tupleIJNS5_1CILi1EEES8_S8_EEENS6_IJNS7_ILi128EEENS7_ILi96EEENS7_ILi192EEEEEELi128ENS_10bfloat16_tEfNS_4arch4Sm90ELb0ELb1ELb0ELb1ELb0ELb1ELb0ELb1ELb1ELb0ELb0ELb0EEENS1_21CollectiveEpilogueFwdINS6_IJSA_SA_SB_EEES9_SE_SG_Li256ELb1ELb0ELb0ELb0EEENS1_36VarlenDynamicPersistentTileSchedulerILi128ELi96ELi256ELi32ELb0ELb0ELb1ELb1ELb0ELb1EEEEEEEEEvNT_6ParamsE)
	.align		4
        /*003c*/ 	.word	index@(__assertfail)
	.align		4
        /*0040*/ 	.word	index@(_ZN7cutlass13device_kernelIN5flash11enable_sm90INS1_16FlashAttnFwdSm90INS1_25CollectiveMainloopFwdSm90ILi2EN4cute5tupleIJNS5_1CILi1EEES8_S8_EEENS6_IJNS7_ILi128EEESA_NS7_ILi192EEEEEELi128ENS_10bfloat16_tEfNS_4arch4Sm90ELb1ELb0ELb0ELb0ELb0ELb0ELb0ELb1ELb1ELb0ELb0ELb0EEENS1_21CollectiveEpilogueFwdINS6_IJSA_SA_SA_EEES9_SD_SF_Li256ELb0ELb0ELb0ELb0EEENS1_30DynamicPersistentTileSchedulerILi256ELi32ELb0ELb0ELb1EEEEEEEEEvNT_6ParamsE)
	.align		4
        /*0044*/ 	.word	index@(__assertfail)
	.align		4
        /*0048*/ 	.word	index@(_ZN7cutlass13device_kernelIN5flash11enable_sm90INS1_16FlashAttnFwdSm90INS1_25CollectiveMainloopFwdSm90ILi2EN4cute5tupleIJNS5_1CILi1EEES8_S8_EEENS6_IJNS7_ILi128EEESA_NS7_ILi192EEEEEELi128ENS_10bfloat16_tEfNS_4arch4Sm90ELb1ELb0ELb0ELb1ELb0ELb0ELb0ELb1ELb1ELb0ELb0ELb0EEENS1_21CollectiveEpilogueFwdINS6_IJSA_SA_SA_EEES9_SD_SF_Li256ELb1ELb0ELb0ELb0EEENS1_36VarlenDynamicPersistentTileSchedulerILi128ELi128ELi256ELi32ELb0ELb0ELb1ELb1ELb1ELb1EEEEEEEEEvNT_6ParamsE)
	.align		4
        /*004c*/ 	.word	index@(__assertfail)
	.align		4
        /*0050*/ 	.word	index@(_ZN7cutlass13device_kernelIN5flash11enable_sm90INS1_16FlashAttnFwdSm90INS1_25CollectiveMainloopFwdSm90ILi2EN4cute5tupleIJNS5_1CILi1EEES8_S8_EEENS6_IJNS7_ILi128EEESA_NS7_ILi192EEEEEELi128ENS_10bfloat16_tEfNS_4arch4Sm90ELb1ELb0ELb0ELb1ELb0ELb1ELb0ELb1ELb1ELb0ELb0ELb0EEENS1_21CollectiveEpilogueFwdINS6_IJSA_SA_SA_EEES9_SD_SF_Li256ELb1ELb0ELb0ELb0EEENS1_36VarlenDynamicPersistentTileSchedulerILi128ELi128ELi256ELi32ELb0ELb0ELb1ELb1ELb1ELb1EEEEEEEEEvNT_6ParamsE)
	.align		4
        /*0054*/ 	.word	index@(__assertfail)
	.align		4
        /*0058*/ 	.word	0x00000000
	.align		4
        /*005c*/ 	.word	0xfffffffe
	.align		4
        /*0060*/ 	.word	0x00000000
	.align		4
        /*0064*/ 	.word	0xfffffffd
	.align		4
        /*0068*/ 	.word	0x00000000
	.align		4
        /*006c*/ 	.word	0xfffffffc


//--------------------- .nv.constant4             --------------------------
	.section	.nv.constant4,"a",@progbits
	.align	8
	.align		8
.nv.constant4:
        /*0000*/ 	.dword	__assertfail
	.align		8
        /*0008*/ 	.dword	__unnamed_1
	.align		8
        /*0010*/ 	.dword	__unnamed_2
	.align		8
        /*0018*/ 	.dword	__unnamed_3
	.align		8
        /*0020*/ 	.dword	__unnamed_4
	.align		8
        /*0028*/ 	.dword	__unnamed_5
	.align		8
        /*0030*/ 	.dword	__unnamed_6
	.align		8
        /*0038*/ 	.dword	__unnamed_7
	.align		8
        /*0040*/ 	.dword	__unnamed_8
	.align		8
        /*0048*/ 	.dword	__unnamed_9
	.align		8
        /*0050*/ 	.dword	__unnamed_10
	.align		8
        /*0058*/ 	.dword	__unnamed_11
	.align		8
        /*0060*/ 	.dword	_ZN70_INTERNAL_0df01427_34_flash_fwd_hdim192_128_bf16_sm90_cu_18e39b8a_31504cuda3std3__45__cpo5beginE
	.align		8
        /*0068*/ 	.dword	_ZN70_INTERNAL_0df01427_34_flash_fwd_hdim192_128_bf16_sm90_cu_18e39b8a_31504cuda3std3__45__cpo3endE
	.align		8
        /*0070*/ 	.dword	_ZN70_INTERNAL_0df01427_34_flash_fwd_hdim192_128_bf16_sm90_cu_18e39b8a_31504cuda3std3__45__cpo6cbeginE
	.align		8
        /*0078*/ 	.dword	_ZN70_INTERNAL_0df01427_34_flash_fwd_hdim192_128_bf16_sm90_cu_18e39b8a_31504cuda3std3__45__cpo4cendE
	.align		8
        /*0080*/ 	.dword	_ZN70_INTERNAL_0df01427_34_flash_fwd_hdim192_128_bf16_sm90_cu_18e39b8a_31504cuda3std3__472_GLOBAL__N__0df01427_34_flash_fwd_hdim192_128_bf16_sm90_cu_18e39b8a_31506ignoreE
	.align		8
        /*0088*/ 	.dword	_ZN70_INTERNAL_0df01427_34_flash_fwd_hdim192_128_bf16_sm90_cu_18e39b8a_31504cuda3std3__419piecewise_constructE
	.align		8
        /*0090*/ 	.dword	_ZN70_INTERNAL_0df01427_34_flash_fwd_hdim192_128_bf16_sm90_cu_18e39b8a_31504cuda3std3__48in_placeE
	.align		8
        /*0098*/ 	.dword	_ZN70_INTERNAL_0df01427_34_flash_fwd_hdim192_128_bf16_sm90_cu_18e39b8a_31504cuda3std6ranges3__45__cpo4swapE
	.align		8
        /*00a0*/ 	.dword	_ZN70_INTERNAL_0df01427_34_flash_fwd_hdim192_128_bf16_sm90_cu_18e39b8a_31504cuda3std6ranges3__45__cpo9iter_moveE
	.align		8
        /*00a8*/ 	.dword	_ZN70_INTERNAL_0df01427_34_flash_fwd_hdim192_128_bf16_sm90_cu_18e39b8a_31504cute7productE
	.align		8
        /*00b0*/ 	.dword	_ZN70_INTERNAL_0df01427_34_flash_fwd_hdim192_128_bf16_sm90_cu_18e39b8a_31504cute1_E
	.align		8
        /*00b8*/ 	.dword	$str$23
	.align		8
        /*00c0*/ 	.dword	$str$24


//--------------------- .text._ZN7cutlass13device_kernelIN5flash11enable_sm90INS1_16FlashAttnFwdSm90INS1_25CollectiveMainloopFwdSm90ILi2EN4cute5tupleIJNS5_1CILi1EEES8_S8_EEENS6_IJNS7_ILi128EEESA_NS7_ILi192EEEEEELi128ENS_10bfloat16_tEfNS_4arch4Sm90ELb0ELb0ELb0ELb0ELb0ELb0ELb0ELb1ELb1ELb0ELb0ELb0EEENS1_21CollectiveEpilogueFwdINS6_IJSA_SA_SA_EEES9_SD_SF_Li256ELb0ELb0ELb0ELb0EEENS1_29StaticPersistentTileSchedulerILb0EEEEEEEEEvNT_6ParamsE --------------------------
	.section	.text._ZN7cutlass13device_kernelIN5flash11enable_sm90INS1_16FlashAttnFwdSm90INS1_25CollectiveMainloopFwdSm90ILi2EN4cute5tupleIJNS5_1CILi1EEES8_S8_EEENS6_IJNS7_ILi128EEESA_NS7_ILi192EEEEEELi128ENS_10bfloat16_tEfNS_4arch4Sm90ELb0ELb0ELb0ELb0ELb0ELb0ELb0ELb1ELb1ELb0ELb0ELb0EEENS1_21CollectiveEpilogueFwdINS6_IJSA_SA_SA_EEES9_SD_SF_Li256ELb0ELb0ELb0ELb0EEENS1_29StaticPersistentTileSchedulerILb0EEEEEEEEEvNT_6ParamsE,"ax",@progbits
	.align	128
.text._ZN7cutlass13device_kernelIN5flash11enable_sm90INS1_16FlashAttnFwdSm90INS1_25CollectiveMainloopFwdSm90ILi2EN4cute5tupleIJNS5_1CILi1EEES8_S8_EEENS6_IJNS7_ILi128EEESA_NS7_ILi192EEEEEELi128ENS_10bfloat16_tEfNS_4arch4Sm90ELb0ELb0ELb0ELb0ELb0ELb0ELb0ELb1ELb1ELb0ELb0ELb0EEENS1_21CollectiveEpilogueFwdINS6_IJSA_SA_SA_EEES9_SD_SF_Li256ELb0ELb0ELb0ELb0EEENS1_29StaticPersistentTileSchedulerILb0EEEEEEEEEvNT_6ParamsE:
        .type           _ZN7cutlass13device_kernelIN5flash11enable_sm90INS1_16FlashAttnFwdSm90INS1_25CollectiveMainloopFwdSm90ILi2EN4cute5tupleIJNS5_1CILi1EEES8_S8_EEENS6_IJNS7_ILi128EEESA_NS7_ILi192EEEEEELi128ENS_10bfloat16_tEfNS_4arch4Sm90ELb0ELb0ELb0ELb0ELb0ELb0ELb0ELb1ELb1ELb0ELb0ELb0EEENS1_21CollectiveEpilogueFwdINS6_IJSA_SA_SA_EEES9_SD_SF_Li256ELb0ELb0ELb0ELb0EEENS1_29StaticPersistentTileSchedulerILb0EEEEEEEEEvNT_6ParamsE,@function
        .size           _ZN7cutlass13device_kernelIN5flash11enable_sm90INS1_16FlashAttnFwdSm90INS1_25CollectiveMainloopFwdSm90ILi2EN4cute5tupleIJNS5_1CILi1EEES8_S8_EEENS6_IJNS7_ILi128EEESA_NS7_ILi192EEEEEELi128ENS_10bfloat16_tEfNS_4arch4Sm90ELb0ELb0ELb0ELb0ELb0ELb0ELb0ELb1ELb1ELb0ELb0ELb0EEENS1_21CollectiveEpilogueFwdINS6_IJSA_SA_SA_EEES9_SD_SF_Li256ELb0ELb0ELb0ELb0EEENS1_29StaticPersistentTileSchedulerILb0EEEEEEEEEvNT_6ParamsE,(.L_x_2655 - _ZN7cutlass13device_kernelIN5flash11enable_sm90INS1_16FlashAttnFwdSm90INS1_25CollectiveMainloopFwdSm90ILi2EN4cute5tupleIJNS5_1CILi1EEES8_S8_EEENS6_IJNS7_ILi128EEESA_NS7_ILi192EEEEEELi128ENS_10bfloat16_tEfNS_4arch4Sm90ELb0ELb0ELb0ELb0ELb0ELb0ELb0ELb1ELb1ELb0ELb0ELb0EEENS1_21CollectiveEpilogueFwdINS6_IJSA_SA_SA_EEES9_SD_SF_Li256ELb0ELb0ELb0ELb0EEENS1_29StaticPersistentTileSchedulerILb0EEEEEEEEEvNT_6ParamsE)
        .other          _ZN7cutlass13device_kernelIN5flash11enable_sm90INS1_16FlashAttnFwdSm90INS1_25CollectiveMainloopFwdSm90ILi2EN4cute5tupleIJNS5_1CILi1EEES8_S8_EEENS6_IJNS7_ILi128EEESA_NS7_ILi192EEEEEELi128ENS_10bfloat16_tEfNS_4arch4Sm90ELb0ELb0ELb0ELb0ELb0ELb0ELb0ELb1ELb1ELb0ELb0ELb0EEENS1_21CollectiveEpilogueFwdINS6_IJSA_SA_SA_EEES9_SD_SF_Li256ELb0ELb0ELb0ELb0EEENS1_29StaticPersistentTileSchedulerILb0EEEEEEEEEvNT_6ParamsE,@"STO_CUDA_ENTRY STV_DEFAULT"
_ZN7cutlass13device_kernelIN5flash11enable_sm90INS1_16FlashAttnFwdSm90INS1_25CollectiveMainloopFwdSm90ILi2EN4cute5tupleIJNS5_1CILi1EEES8_S8_EEENS6_IJNS7_ILi128EEESA_NS7_ILi192EEEEEELi128ENS_10bfloat16_tEfNS_4arch4Sm90ELb0ELb0ELb0ELb0ELb0ELb0ELb0ELb1ELb1ELb0ELb0ELb0EEENS1_21CollectiveEpilogueFwdINS6_IJSA_SA_SA_EEES9_SD_SF_Li256ELb0ELb0ELb0ELb0EEENS1_29StaticPersistentTileSchedulerILb0EEEEEEEEEvNT_6ParamsE:
[----:B------:R-:W1:Y:S02]  /*0000*/  LDC R1, c[0x0][0x28] ;  /* 0x00000a00ff017b82 */ /* 0x000e640000000800 */
[----:B-1----:R-:W-:Y:S01]  /*0010*/  VIADD R1, R1, 0xffffffe0 ;  /* 0xffffffe001017836 */ /* 0x002fe20000000000 */
[----:B------:R-:W1:Y:S01]  /*0020*/  S2R R3, SR_TID.X ;  /* 0x0000000000037919 */ /* 0x000e620000002100 */
[----:B------:R-:W-:Y:S01]  /*0030*/  ELECT P0, URZ, PT ;  /* 0x00000000003f782f */ /* 0x000fe20003800000 */
[----:B------:R-:W-:Y:S01]  /*0040*/  BSSY B0, `(.L_x_0) ;  /* 0x0000013000007945 */ /* 0x000fe20003800000 */
[----:B-1----:R-:W-:-:S05]  /*0050*/  SHF.R.U32.HI R0, RZ, 0x5, R3 ;  /* 0x00000005ff007819 */ /* 0x002fca0000011603 */
[----:B------:R-:W1:Y:S02]  /*0060*/  SHFL.IDX PT, R2, R0, RZ, 0x1f ;  /* 0x00001fff00027589 */ /* 0x000e6400000e0000 */
[----:B-1----:R-:W-:-:S13]  /*0070*/  ISETP.EQ.AND P0, PT, R2, RZ, P0 ;  /* 0x000000ff0200720c */ /* 0x002fda0000702270 */
[----:B------:R-:W-:Y:S05]  /*0080*/  @!P0 BRA `(.L_x_1) ;  /* 0x0000000000388947 */ /* 0x000fea0003800000 */
[----:B------:R-:W-:Y:S02]  /*0090*/  ULDC.64 UR4, c[0x0][0x198] ;  /* 0x0000660000047ab9 */ /* 0x000fe40000000a00 */
[----:B------:R-:W-:Y:S02]  /*00a0*/  UIADD3 UR6, UP0, UR4, 0x270, URZ ;  /* 0x0000027004067890 */ /* 0x000fe4000ff1e03f */
[----:B------:R-:W-:Y:S02]  /*00b0*/  UIADD3 UR8, UP1, UR4, 0x370, URZ ;  /* 0x0000037004087890 */ /* 0x000fe4000ff3e03f */
[----:B------:R-:W-:Y:S02]  /*00c0*/  UIADD3 UR10, UP2, UR4, 0x470, URZ ;  /* 0x00000470040a7890 */ /* 0x000fe4000ff5e03f */
[----:B------:R-:W-:Y:S02]  /*00d0*/  UIADD3 UR4, UP3, UR4, 0x9f0, URZ ;  /* 0x000009f004047890 */ /* 0x000fe4000ff7e03f */
[----:B------:R-:W-:-:S02]  /*00e0*/  UIADD3.X UR7, URZ, UR5, URZ, UP0, !UPT ;  /* 0x000000053f077290 */ /* 0x000fc400087fe43f */
[----:B------:R-:W-:Y:S02]  /*00f0*/  UIADD3.X UR9, URZ, UR5, URZ, UP1, !UPT ;  /* 0x000000053f097290 */ /* 0x000fe40008ffe43f */
[----:B------:R-:W-:Y:S02]  /*0100*/  UIADD3.X UR11, URZ, UR5, URZ, UP2, !UPT ;  /* 0x000000053f0b7290 */ /* 0x000fe400097fe43f */
[----:B------:R-:W-:-:S03]  /*0110*/  UIADD3.X UR5, URZ, UR5, URZ, UP3, !UPT ;  /* 0x000000053f057290 */ /* 0x000fc60009ffe43f */
[----:B------:R1:W-:Y:S02]  /*0120*/  UTMACCTL.PF [UR6] ;  /* 0x00000000060079b9 */ /* 0x0003e40008040000 */
[----:B------:R1:W-:Y:S02]  /*0130*/  UTMACCTL.PF [UR8] ;  /* 0x00000000080079b9 */ /* 0x0003e40008040000 */
[----:B------:R1:W-:Y:S02]  /*0140*/  UTMACCTL.PF [UR10] ;  /* 0x000000000a0079b9 */ /* 0x0003e40008040000 */
[----:B------:R1:W-:Y:S02]  /*0150*/  UTMACCTL.PF [UR4] ;  /* 0x00000000040079b9 */ /* 0x0003e40008040000 */
[----:B-1----:R-:W-:Y:S01]  /*0160*/  NOP ;  /* 0x0000000000007918 */ /* 0x002fe20000000000 */
.L_x_1:
[----:B------:R-:W-:Y:S05]  /*0170*/  BSYNC B0 ;  /* 0x0000000000007941 */ /* 0x000fea0003800000 */
.L_x_0:
[----:B------:R-:W-:Y:S01]  /*0180*/  VOTEU.ANY UP0, P0 ;  /* 0x00000000003f7886 */ /* 0x000fe20000000100 */
[----:B------:R-:W1:Y:S01]  /*0190*/  SHFL.IDX PT, R2, R0, RZ, 0x1f ;  /* 0x00001fff00027589 */ /* 0x000e6200000e0000 */
[----:B------:R-:W-:Y:S01]  /*01a0*/  UMOV UR4, 0x1 ;  /* 0x0000000100047882 */ /* 0x000fe20000000000 */
[----:B------:R-:W-:Y:S02]  /*01b0*/  VOTEU.ANY UP1, P0 ;  /* 0x00000000003f7886 */ /* 0x000fe40000020100 */
[----:B------:R-:W2:Y:S01]  /*01c0*/  @UP0 S2UR UR7, SR_CgaCtaId ;  /* 0x00000000000709c3 */ /* 0x000ea20000008800 */
[----:B------:R-:W-:Y:S01]  /*01d0*/  @UP0 UMOV UR6, 0x400 ;  /* 0x0000040000060882 */ /* 0x000fe20000000000 */
[----:B------:R-:W-:-:S04]  /*01e0*/  @UP0 UIADD3 UR4, -UR4, 0x100000, URZ ;  /* 0x0010000004040890 */ /* 0x000fc8000fffe13f */
[----:B------:R-:W-:Y:S02]  /*01f0*/  @UP0 USHF.L.U32 UR5, UR4, 0xb, URZ ;  /* 0x0000000b04050899 */ /* 0x000fe4000800063f */
[----:B------:R-:W-:Y:S01]  /*0200*/  @UP0 USHF.L.U32 UR4, UR4, 0x1, URZ ;  /* 0x0000000104040899 */ /* 0x000fe2000800063f */
[----:B-1----:R-:W-:Y:S02]  /*0210*/  ISETP.NE.AND P1, PT, R2, RZ, PT ;  /* 0x000000ff0200720c */ /* 0x002fe40003f25270 */
[----:B------:R-:W-:Y:S01]  /*0220*/  SHF.R.U32.HI R2, RZ, 0x7, R3 ;  /* 0x00000007ff027819 */ /* 0x000fe20000011603 */
[----:B--2---:R-:W-:Y:S01]  /*0230*/  @UP0 ULEA UR6, UR7, UR6, 0x18 ;  /* 0x0000000607060291 */ /* 0x004fe2000f8ec03f */
[----:B------:R-:W-:-:S04]  /*0240*/  VOTEU.ANY UP0, P0 ;  /* 0x00000000003f7886 */ /* 0x000fc80000000100 */
[----:B------:R-:W1:Y:S04]  /*0250*/  SHFL.IDX PT, R2, R2, RZ, 0x1f ;  /* 0x00001fff02027589 */ /* 0x000e6800000e0000 */
[----:B------:R-:W2:Y:S03]  /*0260*/  FENCE.VIEW.ASYNC.S ;  /* 0x00000000000073c6 */ /* 0x000ea60000000000 */
[----:B--2---:R2:W3:Y:S01]  /*0270*/  @UP0 SYNCS.EXCH.64 URZ, [UR6+0x34800], UR4 ;  /* 0x03480004063f05b2 */ /* 0x0044e20008000100 */
[----:B------:R2:W4:Y:S01]  /*0280*/  @UP1 SYNCS.EXCH.64 URZ, [UR6+0x34820], UR4 ;  /* 0x03482004063f15b2 */ /* 0x0005220008000100 */
[----:B------:R-:W-:Y:S05]  /*0290*/  @P1 BRA `(.L_x_2) ;  /* 0x0000000000481947 */ /* 0x000fea0003800000 */
[----:B--2---:R-:W2:Y:S01]  /*02a0*/  S2UR UR5, SR_CgaCtaId ;  /* 0x00000000000579c3 */ /* 0x004ea20000008800 */
[----:B------:R-:W-:Y:S01]  /*02b0*/  UMOV UR4, 0x400 ;  /* 0x0000040000047882 */ /* 0x000fe20000000000 */
[----:B------:R-:W-:Y:S01]  /*02c0*/  UMOV UR6, 0x1 ;  /* 0x0000000100067882 */ /* 0x000fe20000000000 */
[----:B------:R-:W-:Y:S01]  /*02d0*/  UMOV UR9, 0x2 ;  /* 0x0000000200097882 */ /* 0x000fe20000000000 */
[----:B------:R-:W-:-:S04]  /*02e0*/  UIADD3 UR6, -UR6, 0x100000, URZ ;  /* 0x0010000006067890 */ /* 0x000fc8000fffe13f */
[----:B------:R-:W-:Y:S02]  /*02f0*/  USHF.L.U32 UR7, UR6, 0xb, URZ ;  /* 0x0000000b06077899 */ /* 0x000fe4000800063f */
[----:B------:R-:W-:Y:S01]  /*0300*/  USHF.L.U32 UR6, UR6, 0x1, URZ ;  /* 0x0000000106067899 */ /* 0x000fe2000800063f */
[----:B------:R-:W-:Y:S01]  /*0310*/  ELECT P0, URZ, PT ;  /* 0x00000000003f782f */ /* 0x000fe20003800000 */
[----:B--2---:R-:W-:Y:S02]  /*0320*/  ULEA UR8, UR5, UR4, 0x18 ;  /* 0x0000000405087291 */ /* 0x004fe4000f8ec03f */
[----:B------:R-:W-:-:S04]  /*0330*/  UIADD3 UR4, -UR9, 0x100000, URZ ;  /* 0x0010000009047890 */ /* 0x000fc8000fffe13f */
[----:B------:R-:W-:Y:S02]  /*0340*/  USHF.L.U32 UR5, UR4, 0xb, URZ ;  /* 0x0000000b04057899 */ /* 0x000fe4000800063f */
[----:B------:R-:W-:Y:S01]  /*0350*/  USHF.L.U32 UR4, UR4, 0x1, URZ ;  /* 0x0000000104047899 */ /* 0x000fe2000800063f */
[----:B------:R-:W2:Y:S03]  /*0360*/  FENCE.VIEW.ASYNC.S ;  /* 0x00000000000073c6 */ /* 0x000ea60000000000 */
[----:B--2---:R2:W1:Y:S08]  /*0370*/  SYNCS.EXCH.64 URZ, [UR8+0x34830], UR6 ;  /* 0x03483006083f75b2 */ /* 0x0044700008000100 */
[----:B------:R2:W1:Y:S01]  /*0380*/  SYNCS.EXCH.64 URZ, [UR8+0x34840], UR4 ;  /* 0x03484004083f75b2 */ /* 0x0004620008000100 */
[----:B------:R2:W1:Y:S01]  /*0390*/  SYNCS.EXCH.64 URZ, [UR8+0x34838], UR6 ;  /* 0x03483806083f75b2 */ /* 0x0004620008000100 */
[----:B------:R2:W1:Y:S01]  /*03a0*/  SYNCS.EXCH.64 URZ, [UR8+0x34848], UR4 ;  /* 0x03484804083f75b2 */ /* 0x0004620008000100 */
[----:B------:R-:W-:Y:S01]  /*03b0*/  NOP ;  /* 0x0000000000007918 */ /* 0x000fe20000000000 */
.L_x_2:
[----:B------:R-:W5:Y:S01]  /*03c0*/  SHFL.IDX PT, R4, R0, RZ, 0x1f ;  /* 0x00001fff00047589 */ /* 0x000f6200000e0000 */
[----:B------:R-:W-:Y:S01]  /*03d0*/  NOP ;  /* 0x0000000000007918 */ /* 0x000fe20000000000 */
[----:B-----5:R-:W-:-:S13]  /*03e0*/  ISETP.NE.AND P0, PT, R4, RZ, PT ;  /* 0x000000ff0400720c */ /* 0x020fda0003f05270 */
[----:B------:R-:W-:Y:S05]  /*03f0*/  @P0 BRA `(.L_x_3) ;  /* 0x0000000000480947 */ /* 0x000fea0003800000 */
[----:B--2---:R-:W2:Y:S01]  /*0400*/  S2UR UR5, SR_CgaCtaId ;  /* 0x00000000000579c3 */ /* 0x004ea20000008800 */
[----:B------:R-:W-:Y:S01]  /*0410*/  UMOV UR4, 0x400 ;  /* 0x0000040000047882 */ /* 0x000fe20000000000 */
[----:B------:R-:W-:Y:S01]  /*0420*/  UMOV UR6, 0x1 ;  /* 0x0000000100067882 */ /* 0x000fe20000000000 */
[----:B------:R-:W-:Y:S01]  /*0430*/  UMOV UR7, 0x2 ;  /* 0x0000000200077882 */ /* 0x000fe20000000000 */
[----:B------:R-:W-:Y:S01]  /*0440*/  ELECT P0, URZ, PT ;  /* 0x00000000003f782f */ /* 0x000fe20003800000 */
[----:B--2---:R-:W-:Y:S02]  /*0450*/  ULEA UR8, UR5, UR4, 0x18 ;  /* 0x0000000405087291 */ /* 0x004fe4000f8ec03f */
[----:B------:R-:W-:-:S04]  /*0460*/  UIADD3 UR4, -UR6, 0x100000, URZ ;  /* 0x0010000006047890 */ /* 0x000fc8000fffe13f */
[----:B------:R-:W-:Y:S02]  /*0470*/  USHF.L.U32 UR5, UR4, 0xb, URZ ;  /* 0x0000000b04057899 */ /* 0x000fe4000800063f */
[----:B------:R-:W-:Y:S02]  /*0480*/  USHF.L.U32 UR4, UR4, 0x1, URZ ;  /* 0x0000000104047899 */ /* 0x000fe4000800063f */
        /* <DEDUP_REMOVED lines=9> */
.L_x_3:
[----:B------:R-:W5:Y:S01]  /*0520*/  SHFL.IDX PT, R4, R0, RZ, 0x1f ;  /* 0x00001fff00047589 */ /* 0x000f6200000e0000 */
[----:B------:R-:W-:Y:S01]  /*0530*/  NOP ;  /* 0x0000000000007918 */ /* 0x000fe20000000000 */
[----:B-----5:R-:W-:-:S13]  /*0540*/  ISETP.NE.AND P0, PT, R4, RZ, PT ;  /* 0x000000ff0400720c */ /* 0x020fda0003f05270 */
[----:B------:R-:W-:Y:S05]  /*0550*/  @P0 BRA `(.L_x_4) ;  /* 0x0000000000380947 */ /* 0x000fea0003800000 */
[----:B--2---:R-:W2:Y:S01]  /*0560*/  S2UR UR5, SR_CgaCtaId ;  /* 0x00000000000579c3 */ /* 0x004ea20000008800 */
[----:B------:R-:W-:Y:S01]  /*0570*/  UMOV UR4, 0x400 ;  /* 0x0000040000047882 */ /* 0x000fe20000000000 */
[----:B------:R-:W-:Y:S01]  /*0580*/  UMOV UR7, 0x1 ;  /* 0x0000000100077882 */ /* 0x000fe20000000000 */
[----:B------:R-:W-:Y:S01]  /*0590*/  ELECT P0, URZ, PT ;  /* 0x00000000003f782f */ /* 0x000fe20003800000 */
[----:B--2---:R-:W-:Y:S02]  /*05a0*/  ULEA UR6, UR5, UR4, 0x18 ;  /* 0x0000000405067291 */ /* 0x004fe4000f8ec03f */
[----:B------:R-:W-:-:S04]  /*05b0*/  UIADD3 UR4, -UR7, 0x100000, URZ ;  /* 0x0010000007047890 */ /* 0x000fc8000fffe13f */
[----:B------:R-:W-:Y:S02]  /*05c0*/  USHF.L.U32 UR5, UR4, 0xb, URZ ;  /* 0x0000000b04057899 */ /* 0x000fe4000800063f */
[----:B------:R-:W-:Y:S01]  /*05d0*/  USHF.L.U32 UR4, UR4, 0x1, URZ ;  /* 0x0000000104047899 */ /* 0x000fe2000800063f */
[----:B------:R-:W2:Y:S11]  /*05e0*/  FENCE.VIEW.ASYNC.S ;  /* 0x00000000000073c6 */ /* 0x000eb60000000000 */
[----:B--2---:R2:W1:Y:S01]  /*05f0*/  SYNCS.EXCH.64 URZ, [UR6+0x34870], UR4 ;  /* 0x03487004063f75b2 */ /* 0x0044620008000100 */
[----:B------:R2:W1:Y:S01]  /*0600*/  SYNCS.EXCH.64 URZ, [UR6+0x34880], UR4 ;  /* 0x03488004063f75b2 */ /* 0x0004620008000100 */
[----:B------:R2:W1:Y:S01]  /*0610*/  SYNCS.EXCH.64 URZ, [UR6+0x34878], UR4 ;  /* 0x03487804063f75b2 */ /* 0x0004620008000100 */
[----:B------:R2:W1:Y:S01]  /*0620*/  SYNCS.EXCH.64 URZ, [UR6+0x34888], UR4 ;  /* 0x03488804063f75b2 */ /* 0x0004620008000100 */
[----:B------:R-:W-:Y:S01]  /*0630*/  NOP ;  /* 0x0000000000007918 */ /* 0x000fe20000000000 */
.L_x_4:
        /* <DEDUP_REMOVED lines=22> */
.L_x_5:
        /* <DEDUP_REMOVED lines=22> */
.L_x_6:
[----:B-1----:R-:W-:Y:S01]  /*0900*/  ISETP.NE.AND P0, PT, R2, RZ, PT ;  /* 0x000000ff0200720c */ /* 0x002fe20003f05270 */
[----:B------:R-:W-:Y:S01]  /*0910*/  IMAD.MOV.U32 R2, RZ, RZ, 0x1 ;  /* 0x00000001ff027424 */ /* 0x000fe200078e00ff */
[----:B------:R-:W-:-:S04]  /*0920*/  NOP ;  /* 0x0000000000007918 */ /* 0x000fc80000000000 */
[----:B------:R-:W-:-:S05]  /*0930*/  SEL R2, R2, 0x2, !P0 ;  /* 0x0000000202027807 */ /* 0x000fca0004000000 */
[----:B------:R1:W-:Y:S01]  /*0940*/  STL [R1+0x1c], R2 ;  /* 0x00001c0201007387 */ /* 0x0003e20000100800 */
[----:B---34-:R-:W-:Y:S06]  /*0950*/  BAR.SYNC.DEFER_BLOCKING 0x0 ;  /* 0x0000000000007b1d */ /* 0x018fec0000010000 */
[----:B------:R-:W-:Y:S05]  /*0960*/  @!P0 BRA `(.L_x_7) ;  /* 0x0000006800088947 */ /* 0x000fea0003800000 */
.L_x_8:
[----:B------:R-:W-:-:S08]  /*0970*/  NOP ;  /* 0x0000000000007918 */ /* 0x000fd00000000000 */
[----:B------:R-:W3:Y:S02]  /*0980*/  USETMAXREG.TRY_ALLOC.CTAPOOL UP0, 0xf0 ;  /* 0x000000f0000079c8 */ /* 0x000ee40008000600 */
[----:B---3--:R-:W-:-:S13]  /*0990*/  PLOP3.LUT P0, PT, PT, PT, UP0, 0x80, 0x0 ;  /* 0x000000000000781c */ /* 0x008fda0003f0f008 */
[----:B------:R-:W-:Y:S05]  /*09a0*/  @!P0 BRA `(.L_x_8) ;  /* 0xfffffffc00f08947 */ /* 0x000fea000383ffff */
[----:B--2---:R-:W2:Y:S08]  /*09b0*/  S2UR UR7, SR_CTAID.X ;  /* 0x00000000000779c3 */ /* 0x004eb00000002500 */
[----:B------:R-:W-:Y:S08]  /*09c0*/  BAR.ARV 0x8, 0x120 ;  /* 0x0204800000007b1d */ /* 0x000ff00000002000 */
[----:B------:R-:W2:Y:S02]  /*09d0*/  LDC R0, c[0x0][0xda4] ;  /* 0x00036900ff007b82 */ /* 0x000ea40000000800 */
[----:B--2---:R-:W-:-:S13]  /*09e0*/  ISETP.LE.AND P0, PT, R0, UR7, PT ;  /* 0x0000000700007c0c */ /* 0x004fda000bf03270 */
[----:B------:R-:W-:Y:S05]  /*09f0*/  @P0 EXIT ;  /* 0x000000000000094d */ /* 0x000fea0003800000 */
[----:B------:R-:W2:Y:S01]  /*0a00*/  LDL.LU R8, [R1+0x1c] ;  /* 0x00001c0001087983 */ /* 0x000ea20000300800 */
[----:B------:R-:W-:Y:S01]  /*0a10*/  VIADD R0, R3, 0xffffff80 ;  /* 0xffffff8003007836 */ /* 0x000fe20000000000 */
[----:B------:R-:W3:Y:S01]  /*0a20*/  S2UR UR4, SR_CgaCtaId ;  /* 0x00000000000479c3 */ /* 0x000ee20000008800 */
[----:B------:R-:W-:Y:S01]  /*0a30*/  UMOV UR60, 0x400 ;  /* 0x00000400003c7882 */ /* 0x000fe20000000000 */
[----:B------:R-:W-:Y:S01]  /*0a40*/  IMAD.U32 R19, RZ, RZ, UR7 ;  /* 0x00000007ff137e24 */ /* 0x000fe2000f8e00ff */
[----:B------:R-:W-:Y:S01]  /*0a50*/  UMOV UR39, URZ ;  /* 0x0000003f00277c82 */ /* 0x000fe20008000000 */
[----:B------:R-:W-:Y:S01]  /*0a60*/  SHF.R.S32.HI R3, RZ, 0x1f, R0 ;  /* 0x0000001fff037819 */ /* 0x000fe20000011400 */
[----:B------:R-:W-:Y:S01]  /*0a70*/  IMAD.MOV.U32 R22, RZ, RZ, RZ ;  /* 0x000000ffff167224 */ /* 0x000fe200078e00ff */
[----:B------:R-:W-:Y:S02]  /*0a80*/  UMOV UR38, URZ ;  /* 0x0000003f00267c82 */ /* 0x000fe40008000000 */
[CC--:B-1----:R-:W-:Y:S01]  /*0a90*/  LEA.HI R2, R3.reuse, R0.reuse, RZ, 0x7 ;  /* 0x0000000003027211 */ /* 0x0c2fe200078f38ff */
[----:B------:R-:W1:Y:S01]  /*0aa0*/  S2UR UR6, SR_SWINHI ;  /* 0x00000000000679c3 */ /* 0x000e620000002f00 */
[----:B------:R-:W-:-:S02]  /*0ab0*/  LEA.HI R6, R3, R0, RZ, 0x4 ;  /* 0x0000000003067211 */ /* 0x000fc400078f20ff */
[----:B------:R-:W-:Y:S02]  /*0ac0*/  LOP3.LUT R23, R2, 0xffffff80, RZ, 0xc0, !PT ;  /* 0xffffff8002177812 */ /* 0x000fe400078ec0ff */
[----:B------:R-:W-:Y:S02]  /*0ad0*/  LOP3.LUT R7, R6, 0x3fffff0, RZ, 0xc0, !PT ;  /* 0x03fffff006077812 */ /* 0x000fe400078ec0ff */
[----:B------:R-:W-:Y:S01]  /*0ae0*/  SHF.R.S32.HI R9, RZ, 0x4, R6 ;  /* 0x00000004ff097819 */ /* 0x000fe20000011406 */
[C---:B------:R-:W-:Y:S01]  /*0af0*/  IMAD.IADD R23, R0.reuse, 0x1, -R23 ;  /* 0x0000000100177824 */ /* 0x040fe200078e0a17 */
[----:B------:R-:W-:Y:S01]  /*0b00*/  LEA.HI R186, R3, R0, RZ, 0x5 ;  /* 0x0000000003ba7211 */ /* 0x000fe200078f28ff */
[----:B------:R-:W-:Y:S01]  /*0b10*/  IMAD.IADD R7, R0, 0x1, -R7 ;  /* 0x0000000100077824 */ /* 0x000fe200078e0a07 */
[----:B------:R-:W-:Y:S02]  /*0b20*/  LEA.HI R6, R6, R9, RZ, 0x1 ;  /* 0x0000000906067211 */ /* 0x000fe400078f08ff */
[----:B------:R-:W-:-:S02]  /*0b30*/  SHF.R.S32.HI R4, RZ, 0x1f, R23 ;  /* 0x0000001fff047819 */ /* 0x000fc40000011417 */
[----:B------:R-:W-:Y:S01]  /*0b40*/  LOP3.LUT R6, R6, 0x1ffffffe, RZ, 0xc0, !PT ;  /* 0x1ffffffe06067812 */ /* 0x000fe200078ec0ff */
[----:B---3--:R-:W-:Y:S01]  /*0b50*/  ULEA UR60, UR4, UR60, 0x18 ;  /* 0x0000003c043c7291 */ /* 0x008fe2000f8ec03f */
[-C--:B------:R-:W-:Y:S02]  /*0b60*/  LEA.HI R5, R4, R23.reuse, RZ, 0x2 ;  /* 0x0000001704057211 */ /* 0x080fe400078f10ff */
[----:B------:R-:W-:Y:S01]  /*0b70*/  SHF.R.S32.HI R186, RZ, 0x5, R186 ;  /* 0x00000005ffba7819 */ /* 0x000fe200000114ba */
[----:B------:R-:W-:Y:S01]  /*0b80*/  IMAD.IADD R6, R9, 0x1, -R6 ;  /* 0x0000000109067824 */ /* 0x000fe200078e0a06 */
[--C-:B------:R-:W-:Y:S01]  /*0b90*/  SHF.R.S32.HI R0, RZ, 0x2, R5.reuse ;  /* 0x00000002ff007819 */ /* 0x100fe20000011405 */
[----:B------:R-:W-:Y:S01]  /*0ba0*/  IMAD.MOV.U32 R9, RZ, RZ, -0x2 ;  /* 0xfffffffeff097424 */ /* 0x000fe200078e00ff */
[----:B------:R-:W-:Y:S01]  /*0bb0*/  SHF.R.S32.HI R3, RZ, 0x1f, R5 ;  /* 0x0000001fff037819 */ /* 0x000fe20000011405 */
[----:B------:R-:W-:Y:S01]  /*0bc0*/  IMAD R7, R186, 0x10, R7 ;  /* 0x00000010ba077824 */ /* 0x000fe200078e0207 */
[----:B------:R-:W-:Y:S01]  /*0bd0*/  SHF.R.S32.HI R185, RZ, 0x7, R2 ;  /* 0x00000007ffb97819 */ /* 0x000fe20000011402 */
[----:B------:R-:W-:Y:S01]  /*0be0*/  UMOV UR4, UR60 ;  /* 0x0000003c00047c82 */ /* 0x000fe20008000000 */
[----:B-1----:R-:W-:Y:S01]  /*0bf0*/  UMOV UR5, UR6 ;  /* 0x0000000600057c82 */ /* 0x002fe20008000000 */
[----:B------:R-:W-:Y:S01]  /*0c00*/  LEA.HI R3, R3, R0, RZ, 0x3 ;  /* 0x0000000003037211 */ /* 0x000fe200078f18ff */
[----:B------:R-:W-:Y:S01]  /*0c10*/  IMAD R6, R7, 0x8, R6 ;  /* 0x0000000807067824 */ /* 0x000fe200078e0206 */
[----:B------:R-:W-:Y:S01]  /*0c20*/  LEA.HI R4, R4, R23, RZ, 0x5 ;  /* 0x0000001704047211 */ /* 0x000fe200078f28ff */
[----:B------:R-:W-:Y:S01]  /*0c30*/  IMAD.U32 R16, RZ, RZ, UR4 ;  /* 0x00000004ff107e24 */ /* 0x000fe2000f8e00ff */
[----:B------:R-:W-:-:S02]  /*0c40*/  LOP3.LUT R3, R3, 0xfffffff8, RZ, 0xc0, !PT ;  /* 0xfffffff803037812 */ /* 0x000fc400078ec0ff */
[----:B------:R-:W-:Y:S02]  /*0c50*/  LEA.HI R2, R2, R185, RZ, 0x1 ;  /* 0x000000b902027211 */ /* 0x000fe400078f08ff */
[----:B------:R-:W-:Y:S01]  /*0c60*/  SHF.R.S32.HI R4, RZ, 0x5, R4 ;  /* 0x00000005ff047819 */ /* 0x000fe20000011404 */
[----:B------:R-:W-:Y:S01]  /*0c70*/  IMAD.IADD R7, R0, 0x1, -R3 ;  /* 0x0000000100077824 */ /* 0x000fe200078e0a03 */
[----:B------:R-:W-:Y:S01]  /*0c80*/  LOP3.LUT R0, R5, 0x7ffffffc, RZ, 0xc0, !PT ;  /* 0x7ffffffc05007812 */ /* 0x000fe200078ec0ff */
[----:B------:R-:W-:Y:S01]  /*0c90*/  IMAD.SHL.U32 R3, R6, 0x8, RZ ;  /* 0x0000000806037824 */ /* 0x000fe200078e00ff */
[----:B------:R-:W-:Y:S01]  /*0ca0*/  LOP3.LUT R2, R2, 0x3fffffe, RZ, 0xc0, !PT ;  /* 0x03fffffe02027812 */ /* 0x000fe200078ec0ff */
[----:B------:R-:W-:Y:S01]  /*0cb0*/  IMAD R7, R4, 0x10, R7 ;  /* 0x0000001004077824 */ /* 0x000fe200078e0207 */
[----:B------:R-:W-:Y:S01]  /*0cc0*/  MOV R17, UR5 ;  /* 0x0000000500117c02 */ /* 0x000fe20008000f00 */
[----:B------:R-:W-:Y:S02]  /*0cd0*/  IMAD.IADD R0, R23, 0x1, -R0 ;  /* 0x0000000117007824 */ /* 0x000fe400078e0a00 */
[----:B------:R-:W-:-:S02]  /*0ce0*/  IMAD.IADD R2, R185, 0x1, -R2 ;  /* 0x00000001b9027824 */ /* 0x000fc400078e0a02 */
[----:B------:R-:W-:Y:S02]  /*0cf0*/  IMAD R188, R0, R9, 0x80 ;  /* 0x0000008000bc7424 */ /* 0x000fe400078e0209 */
[----:B------:R-:W-:-:S04]  /*0d00*/  IMAD.WIDE R16, R3, 0x2, R16 ;  /* 0x0000000203107825 */ /* 0x000fc800078e0210 */
[----:B------:R-:W-:Y:S01]  /*0d10*/  IMAD R187, R2, 0x40, R7 ;  /* 0x0000004002bb7824 */ /* 0x000fe200078e0207 */
[----:B--2---:R-:W-:-:S07]  /*0d20*/  LOP3.LUT R18, R8, 0x1, RZ, 0xfc, !PT ;  /* 0x0000000108127812 */ /* 0x004fce00078efcff */
.L_x_31:
[----:B-1----:R-:W1:Y:S01]  /*0d30*/  SHFL.IDX PT, R0, R185, RZ, 0x1f ;  /* 0x00001fffb9007589 */ /* 0x002e6200000e0000 */
[----:B------:R-:W2:Y:S01]  /*0d40*/  LDC R89, c[0x0][0x2e0] ;  /* 0x0000b800ff597b82 */ /* 0x000ea20000000800 */
[----:B------:R-:W-:Y:S01]  /*0d50*/  ULDC UR4, c[0x0][0xda8] ;  /* 0x00036a0000047ab9 */ /* 0x000fe20000000800 */
[----:B------:R-:W-:Y:S01]  /*0d60*/  R2UR UR13, R19 ;  /* 0x00000000130d72ca */ /* 0x000fe200000e0000 */
[----:B------:R-:W-:Y:S01]  /*0d70*/  ULDC.64 UR8, c[0x0][0x3f8] ;  /* 0x0000fe0000087ab9 */ /* 0x000fe20000000a00 */
[----:B------:R-:W-:Y:S02]  /*0d80*/  UISETP.NE.AND UP1, UPT, UR4, 0x1, UPT ;  /* 0x000000010400788c */ /* 0x000fe4000bf25270 */
[----:B------:R-:W-:Y:S01]  /*0d90*/  UISETP.NE.U32.AND UP0, UPT, UR8, URZ, UPT ;  /* 0x0000003f0800728c */ /* 0x000fe2000bf05070 */
[----:B------:R-:W-:Y:S01]  /*0da0*/  ULDC UR4, c[0x0][0xdb4] ;  /* 0x00036d0000047ab9 */ /* 0x000fe20000000800 */
[----:B------:R-:W-:Y:S02]  /*0db0*/  ULDC UR6, c[0x0][0x404] ;  /* 0x0001010000067ab9 */ /* 0x000fe40000000800 */
[----:B------:R-:W-:-:S02]  /*0dc0*/  UISETP.NE.AND.EX UP0, UPT, UR9, URZ, UPT, UP0 ;  /* 0x0000003f0900728c */ /* 0x000fc4000bf05300 */
[----:B------:R-:W-:Y:S02]  /*0dd0*/  UIADD3 UR9, UR60, 0x10400, URZ ;  /* 0x000104003c097890 */ /* 0x000fe4000fffe03f */
[----:B------:R-:W-:Y:S02]  /*0de0*/  UISETP.NE.AND UP2, UPT, UR4, 0x1, UPT ;  /* 0x000000010400788c */ /* 0x000fe4000bf45270 */
[----:B------:R-:W-:Y:S01]  /*0df0*/  USEL UR6, UR6, 0x1, UP0 ;  /* 0x0000000106067887 */ /* 0x000fe20008000000 */
[----:B------:R-:W-:Y:S01]  /*0e00*/  @UP1 ULDC UR4, c[0x0][0xdac] ;  /* 0x00036b0000041ab9 */ /* 0x000fe20000000800 */
[----:B------:R-:W-:Y:S02]  /*0e10*/  ULOP3.LUT UP3, URZ, UR9, 0x3ff, URZ, 0xc0, !UPT ;  /* 0x000003ff093f7892 */ /* 0x000fe4000f86c03f */
[----:B------:R-:W-:Y:S01]  /*0e20*/  UIMAD.WIDE.U32 UR4, UR13, UR4, URZ ;  /* 0x000000040d0472a5 */ /* 0x000fe2000f8e003f */
[----:B-1----:R-:W-:Y:S01]  /*0e30*/  R2UR UR7, R0 ;  /* 0x00000000000772ca */ /* 0x002fe200000e0000 */
[----:B------:R-:W-:Y:S01]  /*0e40*/  @UP1 ULDC UR12, c[0x0][0xdb0] ;  /* 0x00036c00000c1ab9 */ /* 0x000fe20000000800 */
[----:B------:R-:W-:Y:S01]  /*0e50*/  UMOV UR61, UR13 ;  /* 0x0000000d003d7c82 */ /* 0x000fe20008000000 */
[----:B--2---:R-:W-:Y:S01]  /*0e60*/  IMAD R89, R89, UR6, RZ ;  /* 0x0000000659597c24 */ /* 0x004fe2000f8e02ff */
[----:B------:R-:W-:Y:S01]  /*0e70*/  @UP1 USHF.R.U32.HI UR61, URZ, UR12, UR5 ;  /* 0x0000000c3f3d1299 */ /* 0x000fe20008011605 */
[----:B------:R-:W-:Y:S01]  /*0e80*/  PLOP3.LUT P0, PT, PT, PT, UP3, 0x80, 0x0 ;  /* 0x000000000000781c */ /* 0x000fe20003f0f038 */
[----:B------:R-:W-:Y:S01]  /*0e90*/  @UP2 ULDC.64 UR10, c[0x0][0xdb8] ;  /* 0x00036e00000a2ab9 */ /* 0x000fe20000000a00 */
[----:B------:R-:W-:Y:S01]  /*0ea0*/  VIADD R0, R89, 0x7f ;  /* 0x0000007f59007836 */ /* 0x000fe20000000000 */
[----:B------:R-:W-:-:S03]  /*0eb0*/  UIMAD.WIDE.U32 UR4, UR61, UR10, URZ ;  /* 0x0000000a3d0472a5 */ /* 0x000fc6000f8e003f */
[----:B------:R-:W-:Y:S01]  /*0ec0*/  UMOV UR36, UR61 ;  /* 0x0000003d00247c82 */ /* 0x000fe20008000000 */
[----:B------:R-:W-:Y:S01]  /*0ed0*/  SHF.R.S32.HI R3, RZ, 0x1f, R0 ;  /* 0x0000001fff037819 */ /* 0x000fe20000011400 */
[----:B------:R-:W-:Y:S02]  /*0ee0*/  ULEA.HI UR8, UR7, UR7, URZ, 0x1 ;  /* 0x0000000707087291 */ /* 0x000fe4000f8f083f */
[----:B------:R-:W-:Y:S01]  /*0ef0*/  UMOV UR4, UR13 ;  /* 0x0000000d00047c82 */ /* 0x000fe20008000000 */
[----:B------:R-:W-:Y:S01]  /*0f00*/  LEA.HI R3, R3, R0, RZ, 0x7 ;  /* 0x0000000003037211 */ /* 0x000fe200078f38ff */
[----:B------:R-:W-:Y:S01]  /*0f10*/  ULOP3.LUT UR8, UR8, 0x1e, URZ, 0xc0, !UPT ;  /* 0x0000001e08087892 */ /* 0x000fe2000f8ec03f */
[----:B------:R-:W-:Y:S01]  /*0f20*/  IMAD.U32 R184, RZ, RZ, UR4 ;  /* 0x00000004ffb87e24 */ /* 0x000fe2000f8e00ff */
[----:B------:R-:W-:Y:S01]  /*0f30*/  @UP2 USHF.R.U32.HI UR36, URZ, UR11, UR5 ;  /* 0x0000000b3f242299 */ /* 0x000fe20008011605 */
[----:B------:R-:W-:Y:S01]  /*0f40*/  SHF.R.S32.HI R189, RZ, 0x7, R3 ;  /* 0x00000007ffbd7819 */ /* 0x000fe20000011403 */
[----:B------:R-:W-:-:S04]  /*0f50*/  UIADD3 UR8, UR7, -UR8, URZ ;  /* 0x8000000807087290 */ /* 0x000fc8000fffe03f */
[----:B------:R-:W-:-:S04]  /*0f60*/  ULEA UR8, UR8, UR9, 0xd ;  /* 0x0000000908087291 */ /* 0x000fc8000f8e683f */
[----:B------:R-:W-:-:S04]  /*0f70*/  USHF.R.U32.HI UR8, URZ, 0x4, UR8 ;  /* 0x000000043f087899 */ /* 0x000fc80008011608 */
[----:B------:R-:W-:Y:S01]  /*0f80*/  ULOP3.LUT UR40, UR8, 0x3fff, URZ, 0xc0, !UPT ;  /* 0x00003fff08287892 */ /* 0x000fe2000f8ec03f */
[----:B------:R-:W-:Y:S11]  /*0f90*/  @!P0 BRA `(.L_x_9) ;  /* 0x0000000000408947 */ /* 0x000ff60003800000 */
[----:B------:R-:W-:Y:S01]  /*0fa0*/  MOV R0, 0x0 ;  /* 0x0000000000007802 */ /* 0x000fe20000000f00 */
[----:B------:R-:W-:Y:S01]  /*0fb0*/  ULDC.64 UR4, c[0x4][0xb8] ;  /* 0x01002e0000047ab9 */ /* 0x000fe20000000a00 */
[----:B------:R-:W-:Y:S01]  /*0fc0*/  ULDC.64 UR6, c[0x4][0x28] ;  /* 0x01000a0000067ab9 */ /* 0x000fe20000000a00 */
[----:B------:R-:W-:Y:S01]  /*0fd0*/  IMAD.U32 R4, RZ, RZ, UR4 ;  /* 0x00000004ff047e24 */ /* 0x000fe2000f8e00ff */
[----:B------:R1:W2:Y:S01]  /*0fe0*/  LDC.64 R2, c[0x4][R0] ;  /* 0x0100000000027b82 */ /* 0x0002a20000000a00 */
[----:B------:R-:W-:Y:S01]  /*0ff0*/  MOV R5, UR5 ;  /* 0x0000000500057c02 */ /* 0x000fe20008000f00 */
[----:B------:R-:W-:Y:S01]  /*1000*/  ULDC.64 UR4, c[0x4][0xc0] ;  /* 0x0100300000047ab9 */ /* 0x000fe20000000a00 */
[----:B------:R-:W-:Y:S02]  /*1010*/  IMAD.U32 R10, RZ, RZ, UR6 ;  /* 0x00000006ff0a7e24 */ /* 0x000fe4000f8e00ff */
[----:B------:R-:W-:Y:S02]  /*1020*/  IMAD.U32 R6, RZ, RZ, UR4 ;  /* 0x00000004ff067e24 */ /* 0x000fe4000f8e00ff */
[----:B------:R-:W-:-:S02]  /*1030*/  IMAD.U32 R7, RZ, RZ, UR5 ;  /* 0x00000005ff077e24 */ /* 0x000fc4000f8e00ff */
[----:B------:R-:W-:Y:S02]  /*1040*/  IMAD.U32 R11, RZ, RZ, UR7 ;  /* 0x00000007ff0b7e24 */ /* 0x000fe4000f8e00ff */
[----:B------:R-:W-:Y:S02]  /*1050*/  IMAD.MOV.U32 R8, RZ, RZ, 0x70 ;  /* 0x00000070ff087424 */ /* 0x000fe400078e00ff */
[----:B------:R-:W-:Y:S02]  /*1060*/  IMAD.MOV.U32 R12, RZ, RZ, 0x1 ;  /* 0x00000001ff0c7424 */ /* 0x000fe400078e00ff */
[----:B-1----:R-:W-:-:S07]  /*1070*/  IMAD.MOV.U32 R13, RZ, RZ, RZ ;  /* 0x000000ffff0d7224 */ /* 0x002fce00078e00ff */
[----:B------:R-:W-:-:S07]  /*1080*/  LEPC R20, `(.L_x_9) ;  /* 0x000000001014794e */ /* 0x000fce0000000000 */
[----:B--2---:R-:W-:Y:S05]  /*1090*/  CALL.ABS.NOINC R2 ;  /* 0x0000000002007343 */ /* 0x004fea0003c00000 */
.L_x_9:
[----:B------:R-:W-:Y:S02]  /*10a0*/  LOP3.LUT R0, R22, 0x1, RZ, 0xc0, !PT ;  /* 0x0000000116007812 */ /* 0x000fe400078ec0ff */
[----:B------:R-:W-:Y:S02]  /*10b0*/  ISETP.NE.AND P0, PT, R18, 0x3, PT ;  /* 0x000000031200780c */ /* 0x000fe40003f05270 */
[----:B------:R-:W-:-:S04]  /*10c0*/  SHF.L.U32 R0, R0, 0x1f, RZ ;  /* 0x0000001f00007819 */ /* 0x000fc800000006ff */
[----:B------:R-:W1:Y:S02]  /*10d0*/  SYNCS.PHASECHK.TRANS64.TRYWAIT P1, [UR60+0x34800], R0 ;  /* 0x03480000ff0075a7 */ /* 0x000e64000802017c */
[----:B-1----:R-:W-:Y:S05]  /*10e0*/  @!P1 BRA `(.L_x_10) ;  /* 0x0000009000849947 */ /* 0x002fea0003800000 */
.L_x_89:
[----:B------:R-:W-:Y:S05]  /*10f0*/  @!P0 BRA `(.L_x_11) ;  /* 0x0000000000048947 */ /* 0x000fea0003800000 */
[----:B------:R-:W-:Y:S01]  /*1100*/  BPT.TRAP 0x1 ;  /* 0x000000040000795c */ /* 0x000fe20000300000 */
.L_x_11:
[----:B-1----:R-:W-:Y:S02]  /*1110*/  IMAD.U32 R3, RZ, RZ, UR38 ;  /* 0x00000026ff037e24 */ /* 0x002fe4000f8e00ff */
[----:B------:R-:W-:-:S03]  /*1120*/  IMAD.U32 R0, RZ, RZ, UR39 ;  /* 0x00000027ff007e24 */ /* 0x000fc6000f8e00ff */
[----:B------:R-:W-:Y:S02]  /*1130*/  LEA R3, R3, UR60, 0x3 ;  /* 0x0000003c03037c11 */ /* 0x000fe4000f8e18ff */
[----:B------:R-:W-:-:S04]  /*1140*/  SHF.L.U32 R0, R0, 0x1f, RZ ;  /* 0x0000001f00007819 */ /* 0x000fc800000006ff */
[----:B------:R1:W2:Y:S01]  /*1150*/  SYNCS.PHASECHK.TRANS64.TRYWAIT P2, [R3+URZ+0x34830], R0 ;  /* 0x03483000030075a7 */ /* 0x0002a2000804017f */
[----:B------:R-:W-:Y:S05]  /*1160*/  @!P0 BRA `(.L_x_12) ;  /* 0x0000000000048947 */ /* 0x000fea0003800000 */
[----:B------:R-:W-:Y:S01]  /*1170*/  BPT.TRAP 0x1 ;  /* 0x000000040000795c */ /* 0x000fe20000300000 */
.L_x_12:
[----:B------:R-:W3:Y:S01]  /*1180*/  S2R R2, SR_TID.X ;  /* 0x0000000000027919 */ /* 0x000ee20000002100 */
[----:B------:R-:W-:Y:S01]  /*1190*/  IMAD.MOV.U32 R151, RZ, RZ, RZ ;  /* 0x000000ffff977224 */ /* 0x000fe200078e00ff */
[----:B---3--:R-:W-:-:S04]  /*11a0*/  LOP3.LUT R2, R2, 0x7f, RZ, 0xc0, !PT ;  /* 0x0000007f02027812 */ /* 0x008fc800078ec0ff */
[----:B------:R-:W-:Y:S01]  /*11b0*/  ISETP.NE.AND P1, PT, R2, RZ, PT ;  /* 0x000000ff0200720c */ /* 0x000fe20003f25270 */
[----:B--2---:R-:W-:-:S12]  /*11c0*/  @P2 BRA `(.L_x_13) ;  /* 0x0000000000082947 */ /* 0x004fd80003800000 */
[----:B------:R-:W2:Y:S02]  /*11d0*/  SYNCS.PHASECHK.TRANS64.TRYWAIT P2, [R3+URZ+0x34830], R0 ;  /* 0x03483000030075a7 */ /* 0x000ea4000804017f */
[----:B--2---:R-:W-:Y:S05]  /*11e0*/  @!P2 BRA `(.L_x_14) ;  /* 0x00000090005ca947 */ /* 0x004fea0003800000 */
.L_x_13:
[----:B------:R-:W-:Y:S05]  /*11f0*/  WARPSYNC.ALL ;  /* 0x0000000000007948 */ /* 0x000fea0003800000 */
[----:B------:R-:W-:Y:S01]  /*1200*/  UIADD3 UR4, UR60, 0x1c400, URZ ;  /* 0x0001c4003c047890 */ /* 0x000fe2000fffe03f */
[----:B------:R-:W-:Y:S01]  /*1210*/  WARPGROUP.ARRIVE ;  /* 0x00000000000079c5 */ /* 0x000fe20000000000 */
[----:B------:R-:W-:Y:S01]  /*1220*/  UMOV UR9, 0x40000040 ;  /* 0x4000004000097882 */ /* 0x000fe20000000000 */
[----:B------:R-:W-:Y:S01]  /*1230*/  UMOV UR11, 0x40000040 ;  /* 0x40000040000b7882 */ /* 0x000fe20000000000 */
[----:B------:R-:W-:Y:S01]  /*1240*/  USHF.R.U32.HI UR4, URZ, 0x4, UR4 ;  /* 0x000000043f047899 */ /* 0x000fe20008011604 */
[----:B------:R-:W-:Y:S01]  /*1250*/  IMAD.U32 R5, RZ, RZ, UR9 ;  /* 0x00000009ff057e24 */ /* 0x000fe2000f8e00ff */
[----:B------:R-:W-:Y:S01]  /*1260*/  UMOV UR57, 0x40000040 ;  /* 0x4000004000397882 */ /* 0x000fe20000000000 */
[----:B------:R-:W-:Y:S01]  /*1270*/  UMOV UR59, 0x40000040 ;  /* 0x40000040003b7882 */ /* 0x000fe20000000000 */
[----:B------:R-:W-:Y:S01]  /*1280*/  ULOP3.LUT UR4, UR4, 0x3fff, URZ, 0xc0, !UPT ;  /* 0x00003fff04047892 */ /* 0x000fe2000f8ec03f */
[----:B-12---:R-:W-:Y:S01]  /*1290*/  IMAD.IADD R0, R188, 0x1, R89 ;  /* 0x00000001bc007824 */ /* 0x006fe200078e0259 */
[----:B------:R-:W-:Y:S01]  /*12a0*/  UMOV UR53, 0x40000040 ;  /* 0x4000004000357882 */ /* 0x000fe20000000000 */
[----:B------:R-:W-:Y:S01]  /*12b0*/  UMOV UR55, 0x40000040 ;  /* 0x4000004000377882 */ /* 0x000fe20000000000 */
[----:B------:R-:W-:Y:S01]  /*12c0*/  ULOP3.LUT UR37, UR4, 0x10000, URZ, 0xfc, !UPT ;  /* 0x0001000004257892 */ /* 0x000fe2000f8efc3f */
[----:B------:R-:W-:Y:S01]  /*12d0*/  IMAD R6, R189, -0x80, R0 ;  /* 0xffffff80bd067824 */ /* 0x000fe200078e0200 */
[----:B------:R-:W-:Y:S01]  /*12e0*/  ULOP3.LUT UR4, UR40, 0x10000, URZ, 0xfc, !UPT ;  /* 0x0001000028047892 */ /* 0x000fe2000f8efc3f */
[----:B------:R-:W-:Y:S01]  /*12f0*/  P2R R88, PR, RZ, 0x2 ;  /* 0x00000002ff587803 */ /* 0x000fe20000000000 */
[----:B------:R-:W-:Y:S01]  /*1300*/  UIMAD UR5, UR38, 0xc00, UR37 ;  /* 0x00000c00260578a4 */ /* 0x000fe2000f8e0225 */
[----:B------:R-:W-:Y:S01]  /*1310*/  P2R R90, PR, RZ, 0x1 ;  /* 0x00000001ff5a7803 */ /* 0x000fe20000000000 */
[----:B------:R-:W-:Y:S01]  /*1320*/  UIADD3 UR56, UR4, 0x2, URZ ;  /* 0x0000000204387890 */ /* 0x000fe2000fffe03f */
[C---:B------:R-:W-:Y:S01]  /*1330*/  ISETP.GT.AND P4, PT, R6.reuse, RZ, PT ;  /* 0x000000ff0600720c */ /* 0x040fe20003f84270 */
[----:B------:R-:W-:Y:S01]  /*1340*/  UIADD3 UR58, UR5, 0x2, URZ ;  /* 0x00000002053a7890 */ /* 0x000fe2000fffe03f */
[C---:B------:R-:W-:Y:S01]  /*1350*/  ISETP.GT.AND P3, PT, R6.reuse, 0x1, PT ;  /* 0x000000010600780c */ /* 0x040fe20003f64270 */
[----:B------:R-:W-:Y:S01]  /*1360*/  UMOV UR8, UR4 ;  /* 0x0000000400087c82 */ /* 0x000fe20008000000 */
[----:B------:R-:W-:Y:S01]  /*1370*/  UMOV UR10, UR5 ;  /* 0x00000005000a7c82 */ /* 0x000fe20008000000 */
[----:B------:R-:W-:Y:S01]  /*1380*/  UIADD3 UR52, UR4, 0x4, URZ ;  /* 0x0000000404347890 */ /* 0x000fe2000fffe03f */
[----:B------:R-:W-:Y:S01]  /*1390*/  HGMMA.64x128x16.F32.BF16 R24, gdesc[UR8], RZ, !UPT, gsb0 ;  /* 0x01e00000081879f0 */ /* 0x000fe2000c0018ff */
[----:B------:R-:W-:Y:S01]  /*13a0*/  UIADD3 UR54, UR5, 0x4, URZ ;  /* 0x0000000405367890 */ /* 0x000fe2000fffe03f */
[----:B------:R-:W-:Y:S01]  /*13b0*/  MOV R4, UR8 ;  /* 0x0000000800047c02 */ /* 0x000fe20008000f00 */
[----:B------:R-:W-:Y:S01]  /*13c0*/  UIADD3 UR8, UR4, 0x6, URZ ;  /* 0x0000000604087890 */ /* 0x000fe2000fffe03f */
[C---:B------:R-:W-:Y:S01]  /*13d0*/  ISETP.GT.AND P2, PT, R6.reuse, 0x8, PT ;  /* 0x000000080600780c */ /* 0x040fe20003f44270 */
[----:B------:R-:W-:Y:S01]  /*13e0*/  UIADD3 UR10, UR5, 0x6, URZ ;  /* 0x00000006050a7890 */ /* 0x000fe2000fffe03f */
[C---:B------:R-:W-:Y:S01]  /*13f0*/  ISETP.GT.AND P6, PT, R6.reuse, 0x9, PT ;  /* 0x000000090600780c */ /* 0x040fe20003fc4270 */
[----:B------:R-:W-:Y:S01]  /*1400*/  UMOV UR9, 0x40000040 ;  /* 0x4000004000097882 */ /* 0x000fe20000000000 */
[----:B------:R-:W-:Y:S01]  /*1410*/  UMOV UR11, 0x40000040 ;  /* 0x40000040000b7882 */ /* 0x000fe20000000000 */
[----:B------:R-:W-:Y:S01]  /*1420*/  UIADD3 UR12, UR4, 0x400, URZ ;  /* 0x00000400040c7890 */ /* 0x000fe2000fffe03f */
[C---:B------:R-:W-:Y:S01]  /*1430*/  ISETP.GT.AND P5, PT, R6.reuse, 0x10, PT ;  /* 0x000000100600780c */ /* 0x040fe20003fa4270 */
[----:B------:R-:W-:Y:S01]  /*1440*/  UIADD3 UR14, UR5, 0x400, URZ ;  /* 0x00000400050e7890 */ /* 0x000fe2000fffe03f */
[C---:B------:R-:W-:Y:S01]  /*1450*/  ISETP.GT.AND P1, PT, R6.reuse, 0x59, PT ;  /* 0x000000590600780c */ /* 0x040fe20003f24270 */
[----:B------:R-:W-:Y:S01]  /*1460*/  UMOV UR13, 0x40000040 ;  /* 0x40000040000d7882 */ /* 0x000fe20000000000 */
[----:B------:R-:W-:Y:S01]  /*1470*/  UMOV UR15, 0x40000040 ;  /* 0x40000040000f7882 */ /* 0x000fe20000000000 */
[----:B------:R-:W-:Y:S01]  /*1480*/  UIADD3 UR16, UR4, 0x402, URZ ;  /* 0x0000040204107890 */ /* 0x000fe2000fffe03f */
[----:B------:R-:W-:Y:S01]  /*1490*/  ISETP.GT.AND P0, PT, R6, 0x60, PT ;  /* 0x000000600600780c */ /* 0x000fe20003f04270 */
[----:B------:R-:W-:Y:S01]  /*14a0*/  UIADD3 UR18, UR5, 0x402, URZ ;  /* 0x0000040205127890 */ /* 0x000fe2000fffe03f */
[--C-:B------:R-:W-:Y:S01]  /*14b0*/  IMAD.MOV.U32 R150, RZ, RZ, R151.reuse ;  /* 0x000000ffff967224 */ /* 0x100fe200078e0097 */
[----:B------:R-:W-:Y:S01]  /*14c0*/  UMOV UR17, 0x40000040 ;  /* 0x4000004000117882 */ /* 0x000fe20000000000 */
[----:B------:R-:W-:Y:S01]  /*14d0*/  UMOV UR19, 0x40000040 ;  /* 0x4000004000137882 */ /* 0x000fe20000000000 */
[----:B------:R-:W-:Y:S01]  /*14e0*/  UIADD3 UR20, UR4, 0x404, URZ ;  /* 0x0000040404147890 */ /* 0x000fe2000fffe03f */
[--C-:B------:R-:W-:Y:S01]  /*14f0*/  IMAD.MOV.U32 R148, RZ, RZ, R151.reuse ;  /* 0x000000ffff947224 */ /* 0x100fe200078e0097 */
[----:B------:R-:W-:Y:S01]  /*1500*/  UIADD3 UR22, UR5, 0x404, URZ ;  /* 0x0000040405167890 */ /* 0x000fe2000fffe03f */
[-C--:B------:R-:W-:Y:S01]  /*1510*/  MOV R146, R151.reuse ;  /* 0x0000009700927202 */ /* 0x080fe20000000f00 */
[----:B------:R-:W-:Y:S01]  /*1520*/  UMOV UR21, 0x40000040 ;  /* 0x4000004000157882 */ /* 0x000fe20000000000 */
[----:B------:R-:W-:Y:S01]  /*1530*/  UMOV UR23, 0x40000040 ;  /* 0x4000004000177882 */ /* 0x000fe20000000000 */
[----:B------:R-:W-:Y:S01]  /*1540*/  UIADD3 UR24, UR4, 0x406, URZ ;  /* 0x0000040604187890 */ /* 0x000fe2000fffe03f */
[--C-:B------:R-:W-:Y:S01]  /*1550*/  IMAD.MOV.U32 R144, RZ, RZ, R151.reuse ;  /* 0x000000ffff907224 */ /* 0x100fe200078e0097 */
[----:B------:R-:W-:Y:S01]  /*1560*/  UIADD3 UR26, UR5, 0x406, URZ ;  /* 0x00000406051a7890 */ /* 0x000fe2000fffe03f */
[--C-:B------:R-:W-:Y:S01]  /*1570*/  IMAD.MOV.U32 R142, RZ, RZ, R151.reuse ;  /* 0x000000ffff8e7224 */ /* 0x100fe200078e0097 */
        /* <DEDUP_REMOVED lines=26> */
[----:B------:R-:W-:Y:S01]  /*1720*/  ULDC UR4, c[0x0][0x988] ;  /* 0x0002620000047ab9 */ /* 0x000fe20000000800 */
[-C--:B------:R-:W-:Y:S01]  /*1730*/  MOV R124, R151.reuse ;  /* 0x00000097007c7202 */ /* 0x080fe20000000f00 */
[----:B------:R-:W-:Y:S01]  /*1740*/  IMAD.U32 R2, RZ, RZ, UR4 ;  /* 0x00000004ff027e24 */ /* 0x000fe2000f8e00ff */
[----:B------:R-:W-:Y:S01]  /*1750*/  MOV R102, R151 ;  /* 0x0000009700667202 */ /* 0x000fe20000000f00 */
[----:B------:R-:W-:-:S02]  /*1760*/  IMAD.MOV.U32 R122, RZ, RZ, R151 ;  /* 0x000000ffff7a7224 */ /* 0x000fc400078e0097 */
[--C-:B------:R-:W-:Y:S02]  /*1770*/  IMAD.MOV.U32 R120, RZ, RZ, R151.reuse ;  /* 0x000000ffff787224 */ /* 0x100fe400078e0097 */
[--C-:B------:R-:W-:Y:S02]  /*1780*/  IMAD.MOV.U32 R118, RZ, RZ, R151.reuse ;  /* 0x000000ffff767224 */ /* 0x100fe400078e0097 */
[--C-:B------:R-:W-:Y:S02]  /*1790*/  IMAD.MOV.U32 R116, RZ, RZ, R151.reuse ;  /* 0x000000ffff747224 */ /* 0x100fe400078e0097 */
[--C-:B------:R-:W-:Y:S02]  /*17a0*/  IMAD.MOV.U32 R114, RZ, RZ, R151.reuse ;  /* 0x000000ffff727224 */ /* 0x100fe400078e0097 */
[--C-:B------:R-:W-:Y:S02]  /*17b0*/  IMAD.MOV.U32 R112, RZ, RZ, R151.reuse ;  /* 0x000000ffff707224 */ /* 0x100fe400078e0097 */
        /* <DEDUP_REMOVED lines=8> */
[----:B------:R-:W-:Y:S01]  /*1840*/  IMAD.MOV.U32 R92, RZ, RZ, R151 ;  /* 0x000000ffff5c7224 */ /* 0x000fe200078e0097 */
[----:B------:R-:W-:Y:S02]  /*1850*/  WARPGROUP.DEPBAR.LE gsb0, 0x0 ;  /* 0x00008000000079c5 */ /* 0x000fe40000010000 */
[----:B------:R-:W-:-:S06]  /*1860*/  WARPGROUP.ARRIVE ;  /* 0x00000000000079c5 */ /* 0x000fcc0000000000 */
[----:B------:R-:W-:Y:S03]  /*1870*/  HGMMA.64x128x16.F32.BF16 R24, gdesc[UR56], R24, gsb0 ;  /* 0x01e00000381879f0 */ /* 0x000fe60008001818 */
[----:B------:R-:W-:Y:S02]  /*1880*/  WARPGROUP.DEPBAR.LE gsb0, 0x0 ;  /* 0x00008000000079c5 */ /* 0x000fe40000010000 */
[----:B------:R-:W-:-:S07]  /*1890*/  WARPGROUP.ARRIVE ;  /* 0x00000000000079c5 */ /* 0x000fce0000000000 */
        /* <DEDUP_REMOVED lines=29> */
[----:B------:R-:W-:Y:S02]  /*1a70*/  FSEL R9, R24, -INF , P4 ;  /* 0xff80000018097808 */ /* 0x000fe40002000000 */
[----:B------:R-:W-:Y:S02]  /*1a80*/  FSEL R8, R25, -INF , P3 ;  /* 0xff80000019087808 */ /* 0x000fe40001800000 */
[----:B------:R-:W-:Y:S02]  /*1a90*/  FSEL R91, R28, -INF , P2 ;  /* 0xff8000001c5b7808 */ /* 0x000fe40001000000 */
[----:B------:R-:W-:-:S02]  /*1aa0*/  FMNMX.FTZ R0, R9, R8, !PT ;  /* 0x0000000809007209 */ /* 0x000fc40007810000 */
[----:B------:R-:W-:Y:S02]  /*1ab0*/  FSEL R93, R29, -INF , P6 ;  /* 0xff8000001d5d7808 */ /* 0x000fe40003000000 */
[----:B------:R-:W-:Y:S02]  /*1ac0*/  FMNMX.FTZ R0, R91, R0, !PT ;  /* 0x000000005b007209 */ /* 0x000fe40007810000 */
[----:B------:R-:W-:Y:S02]  /*1ad0*/  FSEL R7, R26, -INF , P4 ;  /* 0xff8000001a077808 */ /* 0x000fe40002000000 */
[----:B------:R-:W-:Y:S02]  /*1ae0*/  ISETP.GT.AND P4, PT, R6, 0x11, PT ;  /* 0x000000110600780c */ /* 0x000fe40003f84270 */
[----:B------:R-:W-:Y:S02]  /*1af0*/  FSEL R95, R32, -INF , P5 ;  /* 0xff800000205f7808 */ /* 0x000fe40002800000 */
[----:B------:R-:W-:-:S02]  /*1b00*/  FMNMX.FTZ R0, R93, R0, !PT ;  /* 0x000000005d007209 */ /* 0x000fc40007810000 */
[----:B------:R-:W-:Y:S02]  /*1b10*/  FSEL R27, R27, -INF , P3 ;  /* 0xff8000001b1b7808 */ /* 0x000fe40001800000 */
[----:B------:R-:W-:Y:S02]  /*1b20*/  ISETP.GT.AND P3, PT, R6, 0x18, PT ;  /* 0x000000180600780c */ /* 0x000fe40003f64270 */
[----:B------:R-:W-:Y:S02]  /*1b30*/  FSEL R97, R33, -INF , P4 ;  /* 0xff80000021617808 */ /* 0x000fe40002000000 */
[----:B------:R-:W-:Y:S02]  /*1b40*/  FMNMX.FTZ R0, R95, R0, !PT ;  /* 0x000000005f007209 */ /* 0x000fe40007810000 */
[----:B------:R-:W-:Y:S02]  /*1b50*/  FSEL R11, R30, -INF , P2 ;  /* 0xff8000001e0b7808 */ /* 0x000fe40001000000 */
[----:B------:R-:W-:-:S02]  /*1b60*/  ISETP.GT.AND P2, PT, R6, 0x19, PT ;  /* 0x000000190600780c */ /* 0x000fc40003f44270 */
        /* <DEDUP_REMOVED lines=63> */
[----:B------:R-:W-:Y:S02]  /*1f60*/  FMNMX.FTZ R0, R129, R0, !PT ;  /* 0x0000000081007209 */ /* 0x000fe40007810000 */
[----:B------:R-:W-:Y:S02]  /*1f70*/  FSEL R133, R69, -INF , P1 ;  /* 0xff80000045857808 */ /* 0x000fe40000800000 */
[----:B------:R-:W-:-:S02]  /*1f80*/  FMNMX.FTZ R0, R131, R0, !PT ;  /* 0x0000000083007209 */ /* 0x000fc40007810000 */
[----:B------:R-:W-:Y:S02]  /*1f90*/  FSEL R135, R72, -INF , P0 ;  /* 0xff80000048877808 */ /* 0x000fe40000000000 */
[C---:B------:R-:W-:Y:S02]  /*1fa0*/  ISETP.GT.AND P1, PT, R6.reuse, 0x61, PT ;  /* 0x000000610600780c */ /* 0x040fe40003f24270 */
[----:B------:R-:W-:Y:S02]  /*1fb0*/  FMNMX.FTZ R0, R133, R0, !PT ;  /* 0x0000000085007209 */ /* 0x000fe40007810000 */
[----:B------:R-:W-:Y:S02]  /*1fc0*/  ISETP.GT.AND P0, PT, R6, 0x68, PT ;  /* 0x000000680600780c */ /* 0x000fe40003f04270 */
[----:B------:R-:W-:Y:S02]  /*1fd0*/  FSEL R41, R62, -INF , P6 ;  /* 0xff8000003e297808 */ /* 0x000fe40003000000 */
[----:B------:R-:W-:-:S02]  /*1fe0*/  FSEL R63, R63, -INF , P5 ;  /* 0xff8000003f3f7808 */ /* 0x000fc40002800000 */
[----:B------:R-:W-:Y:S02]  /*1ff0*/  FSEL R45, R66, -INF , P4 ;  /* 0xff800000422d7808 */ /* 0x000fe40002000000 */
[----:B------:R-:W-:Y:S02]  /*2000*/  FSEL R67, R67, -INF , P3 ;  /* 0xff80000043437808 */ /* 0x000fe40001800000 */
[----:B------:R-:W-:Y:S02]  /*2010*/  FSEL R137, R73, -INF , P1 ;  /* 0xff80000049897808 */ /* 0x000fe40000800000 */
[----:B------:R-:W-:Y:S02]  /*2020*/  P2R R26, PR, RZ, 0x2 ;  /* 0x00000002ff1a7803 */ /* 0x000fe40000000000 */
[----:B------:R-:W-:Y:S02]  /*2030*/  FMNMX.FTZ R0, R135, R0, !PT ;  /* 0x0000000087007209 */ /* 0x000fe40007810000 */
[----:B------:R-:W-:-:S02]  /*2040*/  FSEL R49, R70, -INF , P2 ;  /* 0xff80000046317808 */ /* 0x000fc40001000000 */
[----:B------:R-:W-:Y:S02]  /*2050*/  FSEL R139, R76, -INF , P0 ;  /* 0xff8000004c8b7808 */ /* 0x000fe40000000000 */
[----:B------:R-:W-:Y:S02]  /*2060*/  P2R R24, PR, RZ, 0x1 ;  /* 0x00000001ff187803 */ /* 0x000fe40000000000 */
[C---:B------:R-:W-:Y:S02]  /*2070*/  ISETP.GT.AND P2, PT, R6.reuse, 0x69, PT ;  /* 0x000000690600780c */ /* 0x040fe40003f44270 */
[C---:B------:R-:W-:Y:S02]  /*2080*/  ISETP.GT.AND P3, PT, R6.reuse, 0x70, PT ;  /* 0x000000700600780c */ /* 0x040fe40003f64270 */
[C---:B------:R-:W-:Y:S02]  /*2090*/  ISETP.GT.AND P4, PT, R6.reuse, 0x71, PT ;  /* 0x000000710600780c */ /* 0x040fe40003f84270 */
[----:B------:R-:W-:-:S02]  /*20a0*/  ISETP.GT.AND P5, PT, R6, 0x78, PT ;  /* 0x000000780600780c */ /* 0x000fc40003fa4270 */
[C---:B------:R-:W-:Y:S02]  /*20b0*/  ISETP.GT.AND P6, PT, R6.reuse, 0x79, PT ;  /* 0x000000790600780c */ /* 0x040fe40003fc4270 */
[C---:B------:R-:W-:Y:S02]  /*20c0*/  ISETP.GT.AND P0, PT, R6.reuse, 0x59, PT ;  /* 0x000000590600780c */ /* 0x040fe40003f04270 */
[----:B------:R-:W-:Y:S02]  /*20d0*/  ISETP.GT.AND P1, PT, R6, 0x60, PT ;  /* 0x000000600600780c */ /* 0x000fe40003f24270 */
[----:B------:R-:W-:Y:S02]  /*20e0*/  FMNMX.FTZ R6, R7, R27, !PT ;  /* 0x0000001b07067209 */ /* 0x000fe40007810000 */
[----:B------:R-:W-:Y:S02]  /*20f0*/  FMNMX.FTZ R0, R137, R0, !PT ;  /* 0x0000000089007209 */ /* 0x000fe40007810000 */
[----:B------:R-:W-:-:S02]  /*2100*/  FMNMX.FTZ R6, R11, R6, !PT ;  /* 0x000000060b067209 */ /* 0x000fc40007810000 */
[----:B------:R-:W-:Y:S02]  /*2110*/  FSEL R141, R77, -INF , P2 ;  /* 0xff8000004d8d7808 */ /* 0x000fe40001000000 */
[----:B------:R-:W-:Y:S02]  /*2120*/  FMNMX.FTZ R0, R139, R0, !PT ;  /* 0x000000008b007209 */ /* 0x000fe40007810000 */
[----:B------:R-:W-:Y:S02]  /*2130*/  FMNMX.FTZ R6, R31, R6, !PT ;  /* 0x000000061f067209 */ /* 0x000fe40007810000 */
[----:B------:R-:W-:Y:S02]  /*2140*/  FSEL R143, R80, -INF , P3 ;  /* 0xff800000508f7808 */ /* 0x000fe40001800000 */
        /* <DEDUP_REMOVED lines=11> */
[----:B------:R-:W-:Y:S02]  /*2200*/  FMNMX.FTZ R10, R149, R0, !PT ;  /* 0x00000000950a7209 */ /* 0x000fe40007810000 */
[----:B------:R-:W-:Y:S02]  /*2210*/  FMNMX.FTZ R6, R21, R6, !PT ;  /* 0x0000000615067209 */ /* 0x000fe40007810000 */
[----:B------:R-:W-:Y:S01]  /*2220*/  FSEL R71, R71, -INF , P0 ;  /* 0xff80000047477808 */ /* 0x000fe20000000000 */
[----:B------:R-:W1:Y:S01]  /*2230*/  SHFL.BFLY PT, R53, R10, 0x2, 0x1f ;  /* 0x0c401f000a357f89 */ /* 0x000e6200000e0000 */
[----:B------:R-:W-:-:S02]  /*2240*/  FMNMX.FTZ R6, R43, R6, !PT ;  /* 0x000000062b067209 */ /* 0x000fc40007810000 */
[----:B------:R-:W-:Y:S02]  /*2250*/  P2R R20, PR, RZ, 0x4 ;  /* 0x00000004ff147803 */ /* 0x000fe40000000000 */
[----:B------:R-:W-:Y:S02]  /*2260*/  FMNMX.FTZ R6, R25, R6, !PT ;  /* 0x0000000619067209 */ /* 0x000fe40007810000 */
[----:B------:R-:W-:Y:S02]  /*2270*/  ISETP.NE.AND P0, PT, R24, RZ, PT ;  /* 0x000000ff1800720c */ /* 0x000fe40003f05270 */
[----:B------:R-:W-:Y:S02]  /*2280*/  FMNMX.FTZ R6, R47, R6, !PT ;  /* 0x000000062f067209 */ /* 0x000fe40007810000 */
[----:B------:R-:W-:Y:S02]  /*2290*/  FSEL R57, R78, -INF , P0 ;  /* 0xff8000004e397808 */ /* 0x000fe40000000000 */
[----:B------:R-:W-:-:S02]  /*22a0*/  FMNMX.FTZ R6, R29, R6, !PT ;  /* 0x000000061d067209 */ /* 0x000fc40007810000 */
[----:B------:R-:W-:Y:S02]  /*22b0*/  FSEL R87, R87, -INF , P6 ;  /* 0xff80000057577808 */ /* 0x000fe40003000000 */
[----:B------:R-:W-:Y:S02]  /*22c0*/  FMNMX.FTZ R6, R51, R6, !PT ;  /* 0x0000000633067209 */ /* 0x000fe40007810000 */
[----:B------:R-:W-:Y:S01]  /*22d0*/  ISETP.NE.AND P0, PT, R90, RZ, PT ;  /* 0x000000ff5a00720c */ /* 0x000fe20003f05270 */
[----:B------:R-:W-:Y:S01]  /*22e0*/  IMAD.MOV.U32 R90, RZ, RZ, R151 ;  /* 0x000000ffff5a7224 */ /* 0x000fe200078e0097 */
[----:B------:R-:W-:Y:S02]  /*22f0*/  FMNMX.FTZ R6, R33, R6, !PT ;  /* 0x0000000621067209 */ /* 0x000fe40007810000 */
[----:B-1----:R-:W-:Y:S02]  /*2300*/  FMNMX.FTZ R12, R10, R53, !PT ;  /* 0x000000350a0c7209 */ /* 0x002fe40007810000 */
[----:B------:R-:W-:-:S03]  /*2310*/  FMNMX.FTZ R6, R55, R6, !PT ;  /* 0x0000000637067209 */ /* 0x000fc60007810000 */
[----:B------:R-:W1:Y:S01]  /*2320*/  SHFL.BFLY PT, R53, R12, 0x1, 0x1f ;  /* 0x0c201f000c357f89 */ /* 0x000e6200000e0000 */
[----:B------:R-:W-:-:S04]  /*2330*/  FMNMX.FTZ R6, R37, R6, !PT ;  /* 0x0000000625067209 */ /* 0x000fc80007810000 */
[----:B------:R-:W-:-:S04]  /*2340*/  FMNMX.FTZ R6, R59, R6, !PT ;  /* 0x000000063b067209 */ /* 0x000fc80007810000 */
[----:B------:R-:W-:-:S04]  /*2350*/  FMNMX.FTZ R6, R41, R6, !PT ;  /* 0x0000000629067209 */ /* 0x000fc80007810000 */
[----:B------:R-:W-:-:S04]  /*2360*/  FMNMX.FTZ R6, R63, R6, !PT ;  /* 0x000000063f067209 */ /* 0x000fc80007810000 */
[----:B------:R-:W-:-:S04]  /*2370*/  FMNMX.FTZ R6, R45, R6, !PT ;  /* 0x000000062d067209 */ /* 0x000fc80007810000 */
[----:B------:R-:W-:Y:S02]  /*2380*/  FMNMX.FTZ R6, R67, R6, !PT ;  /* 0x0000000643067209 */ /* 0x000fe40007810000 */
[----:B-1----:R-:W-:Y:S02]  /*2390*/  FMNMX.FTZ R0, R12, R53, !PT ;  /* 0x000000350c007209 */ /* 0x002fe40007810000 */
[----:B------:R-:W-:Y:S02]  /*23a0*/  FMNMX.FTZ R6, R49, R6, !PT ;  /* 0x0000000631067209 */ /* 0x000fe40007810000 */
[----:B------:R-:W-:Y:S01]  /*23b0*/  FSEL R53, R74, -INF , P1 ;  /* 0xff8000004a357808 */ /* 0x000fe20000800000 */
[----:B------:R-:W-:Y:S01]  /*23c0*/  FMUL.FTZ R14, R0, R2 ;  /* 0x00000002000e7220 */ /* 0x000fe20000410000 */
[----:B------:R-:W-:Y:S02]  /*23d0*/  ISETP.NE.AND P1, PT, R26, RZ, PT ;  /* 0x000000ff1a00720c */ /* 0x000fe40003f25270 */
[----:B------:R-:W-:-:S02]  /*23e0*/  FMNMX.FTZ R6, R71, R6, !PT ;  /* 0x0000000647067209 */ /* 0x000fc40007810000 */
[----:B------:R-:W-:Y:S02]  /*23f0*/  FSETP.NEU.FTZ.AND P2, PT, R0, -INF , PT ;  /* 0xff8000000000780b */ /* 0x000fe40003f5d000 */
[----:B------:R-:W-:Y:S02]  /*2400*/  FSEL R75, R75, -INF , P1 ;  /* 0xff8000004b4b7808 */ /* 0x000fe40000800000 */
[----:B------:R-:W-:Y:S02]  /*2410*/  FMNMX.FTZ R6, R53, R6, !PT ;  /* 0x0000000635067209 */ /* 0x000fe40007810000 */
[----:B------:R-:W-:Y:S02]  /*2420*/  FSEL R14, R14, RZ, P2 ;  /* 0x000000ff0e0e7208 */ /* 0x000fe40001000000 */
[----:B------:R-:W-:Y:S02]  /*2430*/  ISETP.NE.AND P2, PT, R20, RZ, PT ;  /* 0x000000ff1400720c */ /* 0x000fe40003f45270 */
[----:B------:R-:W-:Y:S01]  /*2440*/  FMNMX.FTZ R6, R75, R6, !PT ;  /* 0x000000064b067209 */ /* 0x000fe20007810000 */
[-CC-:B------:R-:W-:Y:S01]  /*2450*/  FFMA.FTZ R182, R91, R2.reuse, -R14.reuse ;  /* 0x000000025bb67223 */ /* 0x180fe2000001080e */
[----:B------:R-:W-:Y:S01]  /*2460*/  FSEL R91, R79, -INF , P2 ;  /* 0xff8000004f5b7808 */ /* 0x000fe20001000000 */
[--C-:B------:R-:W-:Y:S01]  /*2470*/  FFMA.FTZ R65, R93, R2, -R14.reuse ;  /* 0x000000025d417223 */ /* 0x100fe2000001080e */
        /* <DEDUP_REMOVED lines=9> */
[----:B------:R-:W-:Y:S01]  /*2510*/  MUFU.EX2 R182, R182 ;  /* 0x000000b600b67308 */ /* 0x000fe20000000800 */
[----:B------:R-:W-:Y:S01]  /*2520*/  FSEL R97, R86, -INF , P5 ;  /* 0xff80000056617808 */ /* 0x000fe20002800000 */
[--C-:B------:R-:W-:Y:S01]  /*2530*/  FFMA.FTZ R178, R99, R2, -R14.reuse ;  /* 0x0000000263b27223 */ /* 0x100fe2000001080e */
[----:B------:R-:W-:Y:S01]  /*2540*/  FMNMX.FTZ R6, R95, R6, !PT ;  /* 0x000000065f067209 */ /* 0x000fe20007810000 */
[-CC-:B------:R-:W-:Y:S01]  /*2550*/  FFMA.FTZ R73, R101, R2.reuse, -R14.reuse ;  /* 0x0000000265497223 */ /* 0x180fe2000001080e */
[-CC-:B------:R-:W-:Y:S01]  /*2560*/  FFMA.FTZ R172, R103, R2.reuse, -R14.reuse ;  /* 0x0000000267ac7223 */ /* 0x180fe2000001080e */
[--C-:B------:R-:W-:Y:S01]  /*2570*/  FFMA.FTZ R77, R105, R2, -R14.reuse ;  /* 0x00000002694d7223 */ /* 0x100fe2000001080e */
[----:B------:R-:W-:Y:S01]  /*2580*/  FMNMX.FTZ R6, R97, R6, !PT ;  /* 0x0000000661067209 */ /* 0x000fe20007810000 */
[----:B------:R-:W-:Y:S01]  /*2590*/  MUFU.EX2 R180, R180 ;  /* 0x000000b400b47308 */ /* 0x000fe20000000800 */
[-CC-:B------:R-:W-:Y:S01]  /*25a0*/  FFMA.FTZ R174, R107, R2.reuse, -R14.reuse ;  /* 0x000000026bae7223 */ /* 0x180fe2000001080e */
[--C-:B------:R-:W-:Y:S01]  /*25b0*/  FFMA.FTZ R81, R109, R2, -R14.reuse ;  /* 0x000000026d517223 */ /* 0x100fe2000001080e */
[----:B------:R-:W-:Y:S01]  /*25c0*/  FMNMX.FTZ R6, R87, R6, !PT ;  /* 0x0000000657067209 */ /* 0x000fe20007810000 */
[-CC-:B------:R-:W-:Y:S01]  /*25d0*/  FFMA.FTZ R168, R111, R2.reuse, -R14.reuse ;  /* 0x000000026fa87223 */ /* 0x180fe2000001080e */
[-CC-:B------:R-:W-:Y:S01]  /*25e0*/  FFMA.FTZ R85, R113, R2.reuse, -R14.reuse ;  /* 0x0000000271557223 */ /* 0x180fe2000001080e */
[-CC-:B------:R-:W-:Y:S01]  /*25f0*/  FFMA.FTZ R170, R115, R2.reuse, -R14.reuse ;  /* 0x0000000273aa7223 */ /* 0x180fe2000001080e */
[----:B------:R-:W-:Y:S01]  /*2600*/  ISETP.NE.AND P1, PT, R88, RZ, PT ;  /* 0x000000ff5800720c */ /* 0x000fe20003f25270 */
[----:B------:R-:W1:Y:S01]  /*2610*/  SHFL.BFLY PT, R9, R6, 0x2, 0x1f ;  /* 0x0c401f0006097f89 */ /* 0x000e6200000e0000 */
[----:B------:R-:W2:Y:S01]  /*2620*/  MUFU.EX2 R61, R61 ;  /* 0x0000003d003d7308 */ /* 0x000ea20000000800 */
[-CC-:B------:R-:W-:Y:S01]  /*2630*/  FFMA.FTZ R117, R117, R2.reuse, -R14.reuse ;  /* 0x0000000275757223 */ /* 0x180fe2000001080e */
[-CC-:B------:R-:W-:Y:S01]  /*2640*/  FFMA.FTZ R152, R119, R2.reuse, -R14.reuse ;  /* 0x0000000277987223 */ /* 0x180fe2000001080e */
[-CC-:B------:R-:W-:Y:S01]  /*2650*/  FFMA.FTZ R83, R121, R2.reuse, -R14.reuse ;  /* 0x0000000279537223 */ /* 0x180fe2000001080e */
[-CC-:B------:R-:W-:Y:S01]  /*2660*/  FFMA.FTZ R154, R123, R2.reuse, -R14.reuse ;  /* 0x000000027b9a7223 */ /* 0x180fe2000001080e */
[-CC-:B------:R-:W-:Y:S01]  /*2670*/  FFMA.FTZ R125, R125, R2.reuse, -R14.reuse ;  /* 0x000000027d7d7223 */ /* 0x180fe2000001080e */
[-CC-:B------:R-:W-:Y:S01]  /*2680*/  FFMA.FTZ R127, R127, R2.reuse, -R14.reuse ;  /* 0x000000027f7f7223 */ /* 0x180fe2000001080e */
[-CC-:B------:R-:W-:Y:S01]  /*2690*/  FFMA.FTZ R129, R129, R2.reuse, -R14.reuse ;  /* 0x0000000281817223 */ /* 0x180fe2000001080e */
[----:B------:R-:W3:Y:S01]  /*26a0*/  MUFU.EX2 R65, R65 ;  /* 0x0000004100417308 */ /* 0x000ee20000000800 */
[-CC-:B------:R-:W-:Y:S01]  /*26b0*/  FFMA.FTZ R131, R131, R2.reuse, -R14.reuse ;  /* 0x0000000283837223 */ /* 0x180fe2000001080e */
[----:B------:R-:W-:Y:S01]  /*26c0*/  FFMA.FTZ R133, R133, R2, -R14 ;  /* 0x0000000285857223 */ /* 0x000fe2000001080e */
[----:B------:R-:W-:-:S02]  /*26d0*/  @!P1 VIADD R3, R3, 0x34840 ;  /* 0x0003484003039836 */ /* 0x000fc40000000000 */
[-CC-:B------:R-:W-:Y:S01]  /*26e0*/  FFMA.FTZ R135, R135, R2.reuse, -R14.reuse ;  /* 0x0000000287877223 */ /* 0x180fe2000001080e */
[-CC-:B------:R-:W-:Y:S01]  /*26f0*/  FFMA.FTZ R137, R137, R2.reuse, -R14.reuse ;  /* 0x0000000289897223 */ /* 0x180fe2000001080e */
[-CC-:B------:R-:W-:Y:S01]  /*2700*/  FFMA.FTZ R139, R139, R2.reuse, -R14.reuse ;  /* 0x000000028b8b7223 */ /* 0x180fe2000001080e */
[-CC-:B------:R-:W-:Y:S01]  /*2710*/  FFMA.FTZ R141, R141, R2.reuse, -R14.reuse ;  /* 0x000000028d8d7223 */ /* 0x180fe2000001080e */
[----:B------:R-:W4:Y:S01]  /*2720*/  MUFU.EX2 R176, R176 ;  /* 0x000000b000b07308 */ /* 0x000f220000000800 */
[----:B------:R-:W-:Y:S01]  /*2730*/  @!P1 PRMT R3, RZ, 0x654, R3 ;  /* 0x00000654ff039816 */ /* 0x000fe20000000003 */
[-CC-:B------:R-:W-:Y:S01]  /*2740*/  FFMA.FTZ R143, R143, R2.reuse, -R14.reuse ;  /* 0x000000028f8f7223 */ /* 0x180fe2000001080e */
[-CC-:B------:R-:W-:Y:S01]  /*2750*/  FFMA.FTZ R145, R145, R2.reuse, -R14.reuse ;  /* 0x0000000291917223 */ /* 0x180fe2000001080e */
[-CC-:B------:R-:W-:Y:S01]  /*2760*/  FFMA.FTZ R147, R147, R2.reuse, -R14.reuse ;  /* 0x0000000293937223 */ /* 0x180fe2000001080e */
[----:B------:R5:W-:Y:S01]  /*2770*/  @!P1 SYNCS.ARRIVE.TRANS64.RED.A1T0 RZ, [R3+URZ], RZ ;  /* 0x000000ff03ff99a7 */ /* 0x000be2000810043f */
[----:B------:R-:W-:Y:S01]  /*2780*/  FFMA.FTZ R14, R149, R2, -R14 ;  /* 0x00000002950e7223 */ /* 0x000fe2000001080e */
[----:B-1----:R-:W-:Y:S01]  /*2790*/  FMNMX.FTZ R8, R6, R9, !PT ;  /* 0x0000000906087209 */ /* 0x002fe20007810000 */
[----:B------:R-:W1:Y:S01]  /*27a0*/  MUFU.EX2 R69, R69 ;  /* 0x0000004500457308 */ /* 0x000e620000000800 */
[--C-:B------:R-:W-:Y:S01]  /*27b0*/  IMAD.MOV.U32 R149, RZ, RZ, R151.reuse ;  /* 0x000000ffff957224 */ /* 0x100fe200078e0097 */
[----:B------:R-:W-:Y:S01]  /*27c0*/  MOV R113, R151 ;  /* 0x0000009700717202 */ /* 0x000fe20000000f00 */
[--C-:B------:R-:W-:Y:S01]  /*27d0*/  IMAD.MOV.U32 R123, RZ, RZ, R151.reuse ;  /* 0x000000ffff7b7224 */ /* 0x100fe200078e0097 */
[----:B------:R-:W2:Y:S01]  /*27e0*/  SHFL.BFLY PT, R9, R8, 0x1, 0x1f ;  /* 0x0c201f0008097f89 */ /* 0x000ea200000e0000 */
[----:B------:R-:W-:-:S02]  /*27f0*/  IMAD.MOV.U32 R121, RZ, RZ, R151 ;  /* 0x000000ffff797224 */ /* 0x000fc400078e0097 */
[--C-:B------:R-:W-:Y:S01]  /*2800*/  IMAD.MOV.U32 R119, RZ, RZ, R151.reuse ;  /* 0x000000ffff777224 */ /* 0x100fe200078e0097 */
[----:B------:R-:W-:Y:S01]  /*2810*/  MUFU.EX2 R178, R178 ;  /* 0x000000b200b27308 */ /* 0x000fe20000000800 */
[--C-:B------:R-:W-:Y:S02]  /*2820*/  IMAD.MOV.U32 R115, RZ, RZ, R151.reuse ;  /* 0x000000ffff737224 */ /* 0x100fe400078e0097 */
[--C-:B------:R-:W-:Y:S02]  /*2830*/  IMAD.MOV.U32 R111, RZ, RZ, R151.reuse ;  /* 0x000000ffff6f7224 */ /* 0x100fe400078e0097 */
[--C-:B------:R-:W-:Y:S02]  /*2840*/  IMAD.MOV.U32 R109, RZ, RZ, R151.reuse ;  /* 0x000000ffff6d7224 */ /* 0x100fe400078e0097 */
[--C-:B------:R-:W-:Y:S01]  /*2850*/  IMAD.MOV.U32 R107, RZ, RZ, R151.reuse ;  /* 0x000000ffff6b7224 */ /* 0x100fe200078e0097 */
[----:B------:R-:W-:Y:S01]  /*2860*/  MUFU.EX2 R73, R73 ;  /* 0x0000004900497308 */ /* 0x000fe20000000800 */
[----:B------:R-:W-:-:S02]  /*2870*/  IMAD.MOV.U32 R105, RZ, RZ, R151 ;  /* 0x000000ffff697224 */ /* 0x000fc400078e0097 */
[--C-:B------:R-:W-:Y:S02]  /*2880*/  IMAD.MOV.U32 R103, RZ, RZ, R151.reuse ;  /* 0x000000ffff677224 */ /* 0x100fe400078e0097 */
[--C-:B------:R-:W-:Y:S02]  /*2890*/  IMAD.MOV.U32 R101, RZ, RZ, R151.reuse ;  /* 0x000000ffff657224 */ /* 0x100fe400078e0097 */
[--C-:B------:R-:W-:Y:S01]  /*28a0*/  IMAD.MOV.U32 R99, RZ, RZ, R151.reuse ;  /* 0x000000ffff637224 */ /* 0x100fe200078e0097 */
[----:B------:R-:W-:Y:S01]  /*28b0*/  MUFU.EX2 R172, R172 ;  /* 0x000000ac00ac7308 */ /* 0x000fe20000000800 */
[----:B------:R-:W-:Y:S01]  /*28c0*/  IMAD.MOV.U32 R88, RZ, RZ, R151 ;  /* 0x000000ffff587224 */ /* 0x000fe200078e0097 */
[----:B--2---:R-:W-:-:S04]  /*28d0*/  FMNMX.FTZ R9, R8, R9, !PT ;  /* 0x0000000908097209 */ /* 0x004fc80007810000 */
[C---:B------:R-:W-:Y:S01]  /*28e0*/  FSETP.NEU.FTZ.AND P2, PT, R9.reuse, -INF , PT ;  /* 0xff8000000900780b */ /* 0x040fe20003f5d000 */
[-C--:B------:R-:W-:Y:S01]  /*28f0*/  FMUL.FTZ R6, R9, R2.reuse ;  /* 0x0000000209067220 */ /* 0x080fe20000410000 */
[----:B------:R-:W-:Y:S04]  /*2900*/  MUFU.EX2 R77, R77 ;  /* 0x0000004d004d7308 */ /* 0x000fe80000000800 */
[----:B------:R-:W-:Y:S02]  /*2910*/  FSEL R6, R6, RZ, P2 ;  /* 0x000000ff06067208 */ /* 0x000fe40001000000 */
[----:B------:R-:W-:Y:S01]  /*2920*/  ISETP.GE.AND P2, PT, R89, 0x81, PT ;  /* 0x000000815900780c */ /* 0x000fe20003f46270 */
[----:B------:R-:W-:Y:S01]  /*2930*/  IMAD.MOV.U32 R89, RZ, RZ, R151 ;  /* 0x000000ffff597224 */ /* 0x000fe200078e0097 */
[----:B------:R-:W-:Y:S01]  /*2940*/  MUFU.EX2 R174, R174 ;  /* 0x000000ae00ae7308 */ /* 0x000fe20000000800 */
[-CC-:B------:R-:W-:Y:S01]  /*2950*/  FFMA.FTZ R27, R27, R2.reuse, -R6.reuse ;  /* 0x000000021b1b7223 */ /* 0x180fe20000010806 */
[-CC-:B------:R-:W-:Y:S01]  /*2960*/  FFMA.FTZ R7, R7, R2.reuse, -R6.reuse ;  /* 0x0000000207077223 */ /* 0x180fe20000010806 */
[-CC-:B------:R-:W-:Y:S01]  /*2970*/  FFMA.FTZ R11, R11, R2.reuse, -R6.reuse ;  /* 0x000000020b0b7223 */ /* 0x180fe20000010806 */
[-CC-:B------:R-:W-:Y:S01]  /*2980*/  FFMA.FTZ R31, R31, R2.reuse, -R6.reuse ;  /* 0x000000021f1f7223 */ /* 0x180fe20000010806 */
[-CC-:B------:R-:W-:Y:S01]  /*2990*/  FFMA.FTZ R13, R13, R2.reuse, -R6.reuse ;  /* 0x000000020d0d7223 */ /* 0x180fe20000010806 */
[-CC-:B------:R-:W-:Y:S01]  /*29a0*/  FFMA.FTZ R35, R35, R2.reuse, -R6.reuse ;  /* 0x0000000223237223 */ /* 0x180fe20000010806 */
[-CC-:B------:R-:W-:Y:S01]  /*29b0*/  FFMA.FTZ R15, R15, R2.reuse, -R6.reuse ;  /* 0x000000020f0f7223 */ /* 0x180fe20000010806 */
[----:B------:R2:W-:Y:S01]  /*29c0*/  MUFU.EX2 R8, R27 ;  /* 0x0000001b00087308 */ /* 0x0005e20000000800 */
[-CC-:B------:R-:W-:Y:S01]  /*29d0*/  FFMA.FTZ R39, R39, R2.reuse, -R6.reuse ;  /* 0x0000000227277223 */ /* 0x180fe20000010806 */
[-CC-:B------:R-:W-:Y:S01]  /*29e0*/  FFMA.FTZ R21, R21, R2.reuse, -R6.reuse ;  /* 0x0000000215157223 */ /* 0x180fe20000010806 */
[-CC-:B------:R-:W-:Y:S01]  /*29f0*/  FFMA.FTZ R43, R43, R2.reuse, -R6.reuse ;  /* 0x000000022b2b7223 */ /* 0x180fe20000010806 */
[-CC-:B------:R-:W-:Y:S01]  /*2a00*/  FFMA.FTZ R25, R25, R2.reuse, -R6.reuse ;  /* 0x0000000219197223 */ /* 0x180fe20000010806 */
[-CC-:B------:R-:W-:Y:S01]  /*2a10*/  FFMA.FTZ R47, R47, R2.reuse, -R6.reuse ;  /* 0x000000022f2f7223 */ /* 0x180fe20000010806 */
[-CC-:B------:R-:W-:Y:S01]  /*2a20*/  FFMA.FTZ R29, R29, R2.reuse, -R6.reuse ;  /* 0x000000021d1d7223 */ /* 0x180fe20000010806 */
[-CC-:B------:R-:W-:Y:S01]  /*2a30*/  FFMA.FTZ R51, R51, R2.reuse, -R6.reuse ;  /* 0x0000000233337223 */ /* 0x180fe20000010806 */
[----:B------:R-:W5:Y:S01]  /*2a40*/  MUFU.EX2 R7, R7 ;  /* 0x0000000700077308 */ /* 0x000f620000000800 */
[----:B--2---:R-:W-:Y:S01]  /*2a50*/  FADD.FTZ R27, R180, R61 ;  /* 0x0000003db41b7221 */ /* 0x004fe20000010000 */
[-CC-:B------:R-:W-:Y:S01]  /*2a60*/  FFMA.FTZ R33, R33, R2.reuse, -R6.reuse ;  /* 0x0000000221217223 */ /* 0x180fe20000010806 */
[-CC-:B------:R-:W-:Y:S01]  /*2a70*/  FFMA.FTZ R55, R55, R2.reuse, -R6.reuse ;  /* 0x0000000237377223 */ /* 0x180fe20000010806 */
[-CC-:B------:R-:W-:Y:S01]  /*2a80*/  FFMA.FTZ R37, R37, R2.reuse, -R6.reuse ;  /* 0x0000000225257223 */ /* 0x180fe20000010806 */
[----:B------:R-:W-:Y:S01]  /*2a90*/  FADD.FTZ R32, R182, R27 ;  /* 0x0000001bb6207221 */ /* 0x000fe20000010000 */
[-CC-:B------:R-:W-:Y:S01]  /*2aa0*/  FFMA.FTZ R59, R59, R2.reuse, -R6.reuse ;  /* 0x000000023b3b7223 */ /* 0x180fe20000010806 */
[-C--:B------:R-:W-:Y:S01]  /*2ab0*/  FFMA.FTZ R41, R41, R2.reuse, -R6 ;  /* 0x0000000229297223 */ /* 0x080fe20000010806 */
[----:B------:R-:W2:Y:S01]  /*2ac0*/  MUFU.EX2 R11, R11 ;  /* 0x0000000b000b7308 */ /* 0x000ea20000000800 */
[----:B---3--:R-:W-:Y:S01]  /*2ad0*/  FADD.FTZ R27, R65, R32 ;  /* 0x00000020411b7221 */ /* 0x008fe20000010000 */
[-CC-:B------:R-:W-:Y:S01]  /*2ae0*/  FFMA.FTZ R63, R63, R2.reuse, -R6.reuse ;  /* 0x000000023f3f7223 */ /* 0x180fe20000010806 */
[-CC-:B------:R-:W-:Y:S01]  /*2af0*/  FFMA.FTZ R45, R45, R2.reuse, -R6.reuse ;  /* 0x000000022d2d7223 */ /* 0x180fe20000010806 */
[-CC-:B------:R-:W-:Y:S01]  /*2b00*/  FFMA.FTZ R67, R67, R2.reuse, -R6.reuse ;  /* 0x0000000243437223 */ /* 0x180fe20000010806 */
[----:B----4-:R-:W-:Y:S01]  /*2b10*/  FADD.FTZ R34, R176, R27 ;  /* 0x0000001bb0227221 */ /* 0x010fe20000010000 */
[-CC-:B------:R-:W-:Y:S01]  /*2b20*/  FFMA.FTZ R49, R49, R2.reuse, -R6.reuse ;  /* 0x0000000231317223 */ /* 0x180fe20000010806 */
[-C--:B------:R-:W-:Y:S01]  /*2b30*/  FFMA.FTZ R71, R71, R2.reuse, -R6 ;  /* 0x0000000247477223 */ /* 0x080fe20000010806 */
[----:B------:R3:W4:Y:S01]  /*2b40*/  MUFU.EX2 R10, R31 ;  /* 0x0000001f000a7308 */ /* 0x0007220000000800 */
[----:B-1----:R-:W-:Y:S01]  /*2b50*/  FADD.FTZ R27, R69, R34 ;  /* 0x00000022451b7221 */ /* 0x002fe20000010000 */
[----:B-----5:R-:W-:Y:S01]  /*2b60*/  FADD.FTZ R34, R7, R8 ;  /* 0x0000000807227221 */ /* 0x020fe20000010000 */
[-CC-:B------:R-:W-:Y:S01]  /*2b70*/  FFMA.FTZ R53, R53, R2.reuse, -R6.reuse ;  /* 0x0000000235357223 */ /* 0x180fe20000010806 */
[-CC-:B------:R-:W-:Y:S01]  /*2b80*/  FFMA.FTZ R75, R75, R2.reuse, -R6.reuse ;  /* 0x000000024b4b7223 */ /* 0x180fe20000010806 */
[----:B------:R-:W-:Y:S01]  /*2b90*/  FADD.FTZ R36, R178, R27 ;  /* 0x0000001bb2247221 */ /* 0x000fe20000010000 */
[-CC-:B------:R-:W-:Y:S01]  /*2ba0*/  FFMA.FTZ R57, R57, R2.reuse, -R6.reuse ;  /* 0x0000000239397223 */ /* 0x180fe20000010806 */
[-C--:B------:R-:W-:Y:S01]  /*2bb0*/  FFMA.FTZ R91, R91, R2.reuse, -R6 ;  /* 0x000000025b5b7223 */ /* 0x080fe20000010806 */
[----:B------:R-:W1:Y:S01]  /*2bc0*/  MUFU.EX2 R13, R13 ;  /* 0x0000000d000d7308 */ /* 0x000e620000000800 */
[----:B---3--:R-:W-:Y:S01]  /*2bd0*/  FADD.FTZ R31, R73, R36 ;  /* 0x00000024491f7221 */ /* 0x008fe20000010000 */
[----:B--2---:R-:W-:Y:S01]  /*2be0*/  FADD.FTZ R27, R11, R34 ;  /* 0x000000220b1b7221 */ /* 0x004fe20000010000 */
[-CC-:B------:R-:W-:Y:S01]  /*2bf0*/  FFMA.FTZ R93, R93, R2.reuse, -R6.reuse ;  /* 0x000000025d5d7223 */ /* 0x180fe20000010806 */
[-CC-:B------:R-:W-:Y:S01]  /*2c00*/  FFMA.FTZ R95, R95, R2.reuse, -R6.reuse ;  /* 0x000000025f5f7223 */ /* 0x180fe20000010806 */
[----:B------:R-:W-:Y:S01]  /*2c10*/  FADD.FTZ R38, R172, R31 ;  /* 0x0000001fac267221 */ /* 0x000fe20000010000 */
[-CC-:B------:R-:W-:Y:S01]  /*2c20*/  FFMA.FTZ R97, R97, R2.reuse, -R6.reuse ;  /* 0x0000000261617223 */ /* 0x180fe20000010806 */
[----:B------:R-:W-:Y:S01]  /*2c30*/  FFMA.FTZ R87, R87, R2, -R6 ;  /* 0x0000000257577223 */ /* 0x000fe20000010806 */
[----:B------:R-:W2:Y:S01]  /*2c40*/  MUFU.EX2 R12, R35 ;  /* 0x00000023000c7308 */ /* 0x000ea20000000800 */
[----:B----4-:R-:W-:Y:S01]  /*2c50*/  FADD.FTZ R36, R10, R27 ;  /* 0x0000001b0a247221 */ /* 0x010fe20000010000 */
[----:B------:R-:W-:Y:S01]  /*2c60*/  FADD.FTZ R31, R77, R38 ;  /* 0x000000264d1f7221 */ /* 0x000fe20000010000 */
[----:B------:R-:W-:Y:S01]  /*2c70*/  F2FP.BF16.F32.PACK_AB R181, R8, R7 ;  /* 0x0000000708b5723e */ /* 0x000fe200000010ff */
[----:B------:R-:W-:Y:S01]  /*2c80*/  IMAD.MOV.U32 R7, RZ, RZ, 0x3f800000 ;  /* 0x3f800000ff077424 */ /* 0x000fe200078e00ff */
[----:B------:R-:W-:Y:S01]  /*2c90*/  F2FP.BF16.F32.PACK_AB R183, R10, R11 ;  /* 0x0000000b0ab7723e */ /* 0x000fe200000010ff */
[----:B------:R-:W-:Y:S01]  /*2ca0*/  FADD.FTZ R38, R174, R31 ;  /* 0x0000001fae267221 */ /* 0x000fe20000010000 */
[----:B------:R-:W-:Y:S01]  /*2cb0*/  F2FP.BF16.F32.PACK_AB R180, R61, R180 ;  /* 0x000000b43db4723e */ /* 0x000fe200000010ff */
[----:B------:R-:W3:Y:S01]  /*2cc0*/  MUFU.EX2 R81, R81 ;  /* 0x0000005100517308 */ /* 0x000ee20000000800 */
[----:B-1----:R-:W-:Y:S01]  /*2cd0*/  FADD.FTZ R27, R13, R36 ;  /* 0x000000240d1b7221 */ /* 0x002fe20000010000 */
[----:B------:R-:W-:Y:S01]  /*2ce0*/  F2FP.BF16.F32.PACK_AB R182, R65, R182 ;  /* 0x000000b641b6723e */ /* 0x000fe200000010ff */
[----:B------:R-:W-:Y:S01]  /*2cf0*/  IMAD.MOV.U32 R11, RZ, RZ, 0x3f800000 ;  /* 0x3f800000ff0b7424 */ /* 0x000fe200078e00ff */
[----:B------:R-:W-:-:S02]  /*2d00*/  F2FP.BF16.F32.PACK_AB R176, R69, R176 ;  /* 0x000000b045b0723e */ /* 0x000fc400000010ff */
[----:B------:R-:W-:Y:S02]  /*2d10*/  F2FP.BF16.F32.PACK_AB R178, R73, R178 ;  /* 0x000000b249b2723e */ /* 0x000fe400000010ff */
[----:B------:R-:W1:Y:S01]  /*2d20*/  MUFU.EX2 R15, R15 ;  /* 0x0000000f000f7308 */ /* 0x000e620000000800 */
[C---:B--2---:R-:W-:Y:S01]  /*2d30*/  FADD.FTZ R36, R12.reuse, R27 ;  /* 0x0000001b0c247221 */ /* 0x044fe20000010000 */
[----:B------:R-:W-:Y:S02]  /*2d40*/  F2FP.BF16.F32.PACK_AB R172, R77, R172 ;  /* 0x000000ac4dac723e */ /* 0x000fe400000010ff */
[----:B------:R-:W-:-:S04]  /*2d50*/  F2FP.BF16.F32.PACK_AB R177, R12, R13 ;  /* 0x0000000d0cb1723e */ /* 0x000fc800000010ff */
[----:B------:R-:W2:Y:S01]  /*2d60*/  MUFU.EX2 R168, R168 ;  /* 0x000000a800a87308 */ /* 0x000ea20000000800 */
[C---:B---3--:R-:W-:Y:S01]  /*2d70*/  FADD.FTZ R31, R81.reuse, R38 ;  /* 0x00000026511f7221 */ /* 0x048fe20000010000 */
[----:B------:R-:W-:-:S06]  /*2d80*/  F2FP.BF16.F32.PACK_AB R174, R81, R174 ;  /* 0x000000ae51ae723e */ /* 0x000fcc00000010ff */
[----:B------:R-:W3:Y:S01]  /*2d90*/  MUFU.EX2 R20, R39 ;  /* 0x0000002700147308 */ /* 0x000ee20000000800 */
[----:B-1----:R-:W-:-:S07]  /*2da0*/  FADD.FTZ R27, R15, R36 ;  /* 0x000000240f1b7221 */ /* 0x002fce0000010000 */
[----:B------:R-:W1:Y:S01]  /*2db0*/  MUFU.EX2 R85, R85 ;  /* 0x0000005500557308 */ /* 0x000e620000000800 */
[----:B--2---:R-:W-:-:S07]  /*2dc0*/  FADD.FTZ R40, R168, R31 ;  /* 0x0000001fa8287221 */ /* 0x004fce0000010000 */
[----:B------:R-:W2:Y:S01]  /*2dd0*/  MUFU.EX2 R21, R21 ;  /* 0x0000001500157308 */ /* 0x000ea20000000800 */
[C---:B---3--:R-:W-:Y:S01]  /*2de0*/  FADD.FTZ R38, R20.reuse, R27 ;  /* 0x0000001b14267221 */ /* 0x048fe20000010000 */
[----:B------:R-:W-:-:S06]  /*2df0*/  F2FP.BF16.F32.PACK_AB R179, R20, R15 ;  /* 0x0000000f14b3723e */ /* 0x000fcc00000010ff */
[----:B------:R-:W3:Y:S01]  /*2e00*/  MUFU.EX2 R170, R170 ;  /* 0x000000aa00aa7308 */ /* 0x000ee20000000800 */
[C---:B-1----:R-:W-:Y:S01]  /*2e10*/  FADD.FTZ R31, R85.reuse, R40 ;  /* 0x00000028551f7221 */ /* 0x042fe20000010000 */
[----:B------:R-:W-:-:S06]  /*2e20*/  F2FP.BF16.F32.PACK_AB R168, R85, R168 ;  /* 0x000000a855a8723e */ /* 0x000fcc00000010ff */
[----:B------:R-:W1:Y:S01]  /*2e30*/  MUFU.EX2 R24, R43 ;  /* 0x0000002b00187308 */ /* 0x000e620000000800 */
[----:B--2---:R-:W-:-:S07]  /*2e40*/  FADD.FTZ R27, R21, R38 ;  /* 0x00000026151b7221 */ /* 0x004fce0000010000 */
[----:B------:R2:W4:Y:S01]  /*2e50*/  MUFU.EX2 R79, R117 ;  /* 0x00000075004f7308 */ /* 0x0005220000000800 */
[----:B---3--:R-:W-:-:S07]  /*2e60*/  FADD.FTZ R40, R170, R31 ;  /* 0x0000001faa287221 */ /* 0x008fce0000010000 */
[----:B------:R-:W3:Y:S01]  /*2e70*/  MUFU.EX2 R25, R25 ;  /* 0x0000001900197308 */ /* 0x000ee20000000800 */
[C---:B-1----:R-:W-:Y:S01]  /*2e80*/  FADD.FTZ R38, R24.reuse, R27 ;  /* 0x0000001b18267221 */ /* 0x042fe20000010000 */
[----:B------:R-:W-:Y:S01]  /*2e90*/  F2FP.BF16.F32.PACK_AB R173, R24, R21 ;  /* 0x0000001518ad723e */ /* 0x000fe200000010ff */
[----:B--2---:R-:W-:-:S05]  /*2ea0*/  IMAD.MOV.U32 R117, RZ, RZ, R151 ;  /* 0x000000ffff757224 */ /* 0x004fca00078e0097 */
[----:B------:R-:W1:Y:S01]  /*2eb0*/  MUFU.EX2 R152, R152 ;  /* 0x0000009800987308 */ /* 0x000e620000000800 */
[C---:B----4-:R-:W-:Y:S01]  /*2ec0*/  FADD.FTZ R27, R79.reuse, R40 ;  /* 0x000000284f1b7221 */ /* 0x050fe20000010000 */
[----:B------:R-:W-:-:S06]  /*2ed0*/  F2FP.BF16.F32.PACK_AB R170, R79, R170 ;  /* 0x000000aa4faa723e */ /* 0x000fcc00000010ff */
[----:B------:R-:W2:Y:S01]  /*2ee0*/  MUFU.EX2 R26, R47 ;  /* 0x0000002f001a7308 */ /* 0x000ea20000000800 */
[----:B---3--:R-:W-:-:S07]  /*2ef0*/  FADD.FTZ R3, R25, R38 ;  /* 0x0000002619037221 */ /* 0x008fce0000010000 */
[----:B------:R-:W3:Y:S01]  /*2f00*/  MUFU.EX2 R83, R83 ;  /* 0x0000005300537308 */ /* 0x000ee20000000800 */
[----:B-1----:R-:W-:-:S07]  /*2f10*/  FADD.FTZ R42, R152, R27 ;  /* 0x0000001b982a7221 */ /* 0x002fce0000010000 */
[----:B------:R-:W1:Y:S01]  /*2f20*/  MUFU.EX2 R29, R29 ;  /* 0x0000001d001d7308 */ /* 0x000e620000000800 */
[C---:B--2---:R-:W-:Y:S01]  /*2f30*/  FADD.FTZ R40, R26.reuse, R3 ;  /* 0x000000031a287221 */ /* 0x044fe20000010000 */
[----:B------:R-:W-:-:S06]  /*2f40*/  F2FP.BF16.F32.PACK_AB R175, R26, R25 ;  /* 0x000000191aaf723e */ /* 0x000fcc00000010ff */
        /* <DEDUP_REMOVED lines=12> */
[----:B------:R-:W-:Y:S01]  /*3010*/  F2FP.BF16.F32.PACK_AB R154, R125, R154 ;  /* 0x0000009a7d9a723e */ /* 0x000fe200000010ff */
[----:B------:R-:W-:-:S05]  /*3020*/  IMAD.MOV.U32 R125, RZ, RZ, R151 ;  /* 0x000000ffff7d7224 */ /* 0x000fca00078e0097 */
        /* <DEDUP_REMOVED lines=10> */
[----:B------:R-:W-:Y:S01]  /*30d0*/  F2FP.BF16.F32.PACK_AB R156, R156, R127 ;  /* 0x0000007f9c9c723e */ /* 0x000fe200000010ff */
[----:B------:R-:W-:-:S05]  /*30e0*/  IMAD.MOV.U32 R127, RZ, RZ, R151 ;  /* 0x000000ffff7f7224 */ /* 0x000fca00078e0097 */
[----:B------:R-:W2:Y:S01]  /*30f0*/  MUFU.EX2 R32, R59 ;  /* 0x0000003b00207308 */ /* 0x000ea20000000800 */
[----:B---3--:R-:W-:-:S07]  /*3100*/  FADD.FTZ R3, R37, R6 ;  /* 0x0000000625037221 */ /* 0x008fce0000010000 */
[----:B------:R3:W4:Y:S01]  /*3110*/  MUFU.EX2 R158, R133 ;  /* 0x00000085009e7308 */ /* 0x0007220000000800 */
[----:B-1----:R-:W-:-:S07]  /*3120*/  FADD.FTZ R27, R131, R42 ;  /* 0x0000002a831b7221 */ /* 0x002fce0000010000 */
[----:B------:R-:W1:Y:S01]  /*3130*/  MUFU.EX2 R41, R41 ;  /* 0x0000002900297308 */ /* 0x000e620000000800 */
[C---:B--2---:R-:W-:Y:S01]  /*3140*/  FADD.FTZ R6, R32.reuse, R3 ;  /* 0x0000000320067221 */ /* 0x044fe20000010000 */
[----:B------:R-:W-:Y:S01]  /*3150*/  F2FP.BF16.F32.PACK_AB R153, R32, R37 ;  /* 0x000000252099723e */ /* 0x000fe200000010ff */
[----:B---3--:R-:W-:-:S05]  /*3160*/  IMAD.MOV.U32 R133, RZ, RZ, R151 ;  /* 0x000000ffff857224 */ /* 0x008fca00078e0097 */
[----:B------:R-:W2:Y:S01]  /*3170*/  MUFU.EX2 R135, R135 ;  /* 0x0000008700877308 */ /* 0x000ea20000000800 */
[C---:B----4-:R-:W-:Y:S01]  /*3180*/  FADD.FTZ R42, R158.reuse, R27 ;  /* 0x0000001b9e2a7221 */ /* 0x050fe20000010000 */
[----:B------:R-:W-:Y:S01]  /*3190*/  F2FP.BF16.F32.PACK_AB R158, R158, R131 ;  /* 0x000000839e9e723e */ /* 0x000fe200000010ff */
[----:B------:R-:W-:-:S05]  /*31a0*/  IMAD.MOV.U32 R131, RZ, RZ, R151 ;  /* 0x000000ffff837224 */ /* 0x000fca00078e0097 */
[----:B------:R-:W3:Y:S01]  /*31b0*/  MUFU.EX2 R34, R63 ;  /* 0x0000003f00227308 */ /* 0x000ee20000000800 */
[----:B-1----:R-:W-:-:S07]  /*31c0*/  FADD.FTZ R3, R41, R6 ;  /* 0x0000000629037221 */ /* 0x002fce0000010000 */
[----:B------:R1:W4:Y:S01]  /*31d0*/  MUFU.EX2 R160, R137 ;  /* 0x0000008900a07308 */ /* 0x0003220000000800 */
[----:B--2---:R-:W-:-:S07]  /*31e0*/  FADD.FTZ R27, R135, R42 ;  /* 0x0000002a871b7221 */ /* 0x004fce0000010000 */
[----:B------:R-:W2:Y:S01]  /*31f0*/  MUFU.EX2 R45, R45 ;  /* 0x0000002d002d7308 */ /* 0x000ea20000000800 */
[C---:B---3--:R-:W-:Y:S01]  /*3200*/  FADD.FTZ R6, R34.reuse, R3 ;  /* 0x0000000322067221 */ /* 0x048fe20000010000 */
[----:B------:R-:W-:Y:S01]  /*3210*/  F2FP.BF16.F32.PACK_AB R155, R34, R41 ;  /* 0x00000029229b723e */ /* 0x000fe200000010ff */
[----:B-1----:R-:W-:-:S05]  /*3220*/  IMAD.MOV.U32 R137, RZ, RZ, R151 ;  /* 0x000000ffff897224 */ /* 0x002fca00078e0097 */
[----:B------:R-:W1:Y:S01]  /*3230*/  MUFU.EX2 R139, R139 ;  /* 0x0000008b008b7308 */ /* 0x000e620000000800 */
[C---:B----4-:R-:W-:Y:S01]  /*3240*/  FADD.FTZ R44, R160.reuse, R27 ;  /* 0x0000001ba02c7221 */ /* 0x050fe20000010000 */
[----:B------:R-:W-:Y:S02]  /*3250*/  F2FP.BF16.F32.PACK_AB R160, R160, R135 ;  /* 0x00000087a0a0723e */ /* 0x000fe400000010ff */
[----:B------:R-:W-:-:S04]  /*3260*/  MOV R135, R151 ;  /* 0x0000009700877202 */ /* 0x000fc80000000f00 */
[----:B------:R-:W3:Y:S01]  /*3270*/  MUFU.EX2 R36, R67 ;  /* 0x0000004300247308 */ /* 0x000ee20000000800 */
[----:B--2---:R-:W-:-:S07]  /*3280*/  FADD.FTZ R3, R45, R6 ;  /* 0x000000062d037221 */ /* 0x004fce0000010000 */
[----:B------:R2:W4:Y:S01]  /*3290*/  MUFU.EX2 R162, R141 ;  /* 0x0000008d00a27308 */ /* 0x0005220000000800 */
[----:B-1----:R-:W-:-:S07]  /*32a0*/  FADD.FTZ R27, R139, R44 ;  /* 0x0000002c8b1b7221 */ /* 0x002fce0000010000 */
[----:B------:R-:W1:Y:S01]  /*32b0*/  MUFU.EX2 R49, R49 ;  /* 0x0000003100317308 */ /* 0x000e620000000800 */
[C---:B---3--:R-:W-:Y:S01]  /*32c0*/  FADD.FTZ R6, R36.reuse, R3 ;  /* 0x0000000324067221 */ /* 0x048fe20000010000 */
[----:B------:R-:W-:Y:S01]  /*32d0*/  F2FP.BF16.F32.PACK_AB R157, R36, R45 ;  /* 0x0000002d249d723e */ /* 0x000fe200000010ff */
[----:B--2---:R-:W-:-:S05]  /*32e0*/  IMAD.MOV.U32 R141, RZ, RZ, R151 ;  /* 0x000000ffff8d7224 */ /* 0x004fca00078e0097 */
        /* <DEDUP_REMOVED lines=14> */
[----:B------:R-:W-:Y:S01]  /*33d0*/  F2FP.BF16.F32.PACK_AB R164, R164, R143 ;  /* 0x0000008fa4a4723e */ /* 0x000fe200000010ff */
[----:B------:R-:W-:-:S05]  /*33e0*/  IMAD.MOV.U32 R143, RZ, RZ, R151 ;  /* 0x000000ffff8f7224 */ /* 0x000fca00078e0097 */
[----:B------:R-:W3:Y:S01]  /*33f0*/  MUFU.EX2 R40, R75 ;  /* 0x0000004b00287308 */ /* 0x000ee20000000800 */
[----:B--2---:R-:W-:-:S07]  /*3400*/  FADD.FTZ R3, R53, R6 ;  /* 0x0000000635037221 */ /* 0x004fce0000010000 */
[----:B------:R-:W2:Y:S01]  /*3410*/  MUFU.EX2 R57, R57 ;  /* 0x0000003900397308 */ /* 0x000ea20000000800 */
[----:B-1----:R-:W-:-:S07]  /*3420*/  FADD.FTZ R27, R147, R46 ;  /* 0x0000002e931b7221 */ /* 0x002fce0000010000 */
[----:B------:R1:W4:Y:S01]  /*3430*/  MUFU.EX2 R42, R91 ;  /* 0x0000005b002a7308 */ /* 0x0003220000000800 */
[C---:B---3--:R-:W-:Y:S01]  /*3440*/  FADD.FTZ R46, R40.reuse, R3 ;  /* 0x00000003282e7221 */ /* 0x048fe20000010000 */
[----:B------:R-:W-:-:S06]  /*3450*/  F2FP.BF16.F32.PACK_AB R161, R40, R53 ;  /* 0x0000003528a1723e */ /* 0x000fcc00000010ff */
[----:B------:R-:W3:Y:S01]  /*3460*/  MUFU.EX2 R93, R93 ;  /* 0x0000005d005d7308 */ /* 0x000ee20000000800 */
[----:B--2---:R-:W-:Y:S01]  /*3470*/  FADD.FTZ R3, R57, R46 ;  /* 0x0000002e39037221 */ /* 0x004fe20000010000 */
[----:B-1----:R-:W-:-:S06]  /*3480*/  MOV R91, R151 ;  /* 0x00000097005b7202 */ /* 0x002fcc0000000f00 */
[----:B------:R1:W2:Y:S01]  /*3490*/  MUFU.EX2 R44, R95 ;  /* 0x0000005f002c7308 */ /* 0x0002a20000000800 */
[C---:B----4-:R-:W-:Y:S01]  /*34a0*/  FADD.FTZ R10, R42.reuse, R3 ;  /* 0x000000032a0a7221 */ /* 0x050fe20000010000 */
[----:B------:R-:W-:-:S06]  /*34b0*/  F2FP.BF16.F32.PACK_AB R163, R42, R57 ;  /* 0x000000392aa3723e */ /* 0x000fcc00000010ff */
[----:B------:R-:W4:Y:S01]  /*34c0*/  MUFU.EX2 R97, R97 ;  /* 0x0000006100617308 */ /* 0x000f220000000800 */
[----:B---3--:R-:W-:Y:S01]  /*34d0*/  FADD.FTZ R3, R93, R10 ;  /* 0x0000000a5d037221 */ /* 0x008fe20000010000 */
[----:B-1----:R-:W-:-:S06]  /*34e0*/  IMAD.MOV.U32 R95, RZ, RZ, R151 ;  /* 0x000000ffff5f7224 */ /* 0x002fcc00078e0097 */
[----:B------:R-:W1:Y:S01]  /*34f0*/  MUFU.EX2 R14, R14 ;  /* 0x0000000e000e7308 */ /* 0x000e620000000800 */
[C---:B--2---:R-:W-:Y:S01]  /*3500*/  FADD.FTZ R10, R44.reuse, R3 ;  /* 0x000000032c0a7221 */ /* 0x044fe20000010000 */
[----:B------:R-:W-:Y:S01]  /*3510*/  F2FP.BF16.F32.PACK_AB R165, R44, R93 ;  /* 0x0000005d2ca5723e */ /* 0x000fe200000010ff */
[----:B------:R-:W-:-:S05]  /*3520*/  IMAD.MOV.U32 R93, RZ, RZ, R151 ;  /* 0x000000ffff5d7224 */ /* 0x000fca00078e0097 */
[----:B------:R-:W2:Y:S01]  /*3530*/  MUFU.EX2 R8, R87 ;  /* 0x0000005700087308 */ /* 0x000ea20000000800 */
[----:B----4-:R-:W-:Y:S01]  /*3540*/  FADD.FTZ R3, R97, R10 ;  /* 0x0000000a61037221 */ /* 0x010fe20000010000 */
[C---:B-1----:R-:W-:Y:S01]  /*3550*/  F2FP.BF16.F32.PACK_AB R166, R14.reuse, R147 ;  /* 0x000000930ea6723e */ /* 0x042fe200000010ff */
[----:B------:R-:W-:Y:S01]  /*3560*/  FADD.FTZ R6, R14, R27 ;  /* 0x0000001b0e067221 */ /* 0x000fe20000010000 */
[----:B------:R-:W-:Y:S01]  /*3570*/  IMAD.MOV.U32 R147, RZ, RZ, R151 ;  /* 0x000000ffff937224 */ /* 0x000fe200078e0097 */
[C---:B--2---:R-:W-:Y:S01]  /*3580*/  F2FP.BF16.F32.PACK_AB R167, R8.reuse, R97 ;  /* 0x0000006108a7723e */ /* 0x044fe200000010ff */
[----:B------:R-:W-:Y:S01]  /*3590*/  FADD.FTZ R3, R8, R3 ;  /* 0x0000000308037221 */ /* 0x000fe20000010000 */
[----:B------:R-:W-:Y:S01]  /*35a0*/  IMAD.MOV.U32 R97, RZ, RZ, R151 ;  /* 0x000000ffff617224 */ /* 0x000fe200078e0097 */
[----:B------:R-:W-:Y:S06]  /*35b0*/  @!P2 BRA `(.L_x_15) ;  /* 0x0000002000d0a947 */ /* 0x000fec0003800000 */
[----:B------:R-:W-:Y:S01]  /*35c0*/  VIADD R189, R189, 0xfffffffe ;  /* 0xfffffffebdbd7836 */ /* 0x000fe20000000000 */
[----:B------:R-:W-:Y:S01]  /*35d0*/  CS2R R150, SRZ ;  /* 0x0000000000967805 */ /* 0x000fe2000001ff00 */
[----:B------:R-:W-:Y:S01]  /*35e0*/  IMAD.MOV.U32 R8, RZ, RZ, R9 ;  /* 0x000000ffff087224 */ /* 0x000fe200078e0009 */
[----:B------:R-:W-:Y:S01]  /*35f0*/  CS2R R146, SRZ ;  /* 0x0000000000927805 */ /* 0x000fe2000001ff00 */
[----:B------:R-:W-:Y:S01]  /*3600*/  IMAD.MOV.U32 R13, RZ, RZ, R0 ;  /* 0x000000ffff0d7224 */ /* 0x000fe200078e0000 */
[----:B------:R-:W-:Y:S01]  /*3610*/  CS2R R142, SRZ ;  /* 0x00000000008e7805 */ /* 0x000fe2000001ff00 */
[----:B------:R-:W-:Y:S01]  /*3620*/  IMAD.MOV.U32 R7, RZ, RZ, 0x3f800000 ;  /* 0x3f800000ff077424 */ /* 0x000fe200078e00ff */
[----:B------:R-:W-:Y:S02]  /*3630*/  CS2R R138, SRZ ;  /* 0x00000000008a7805 */ /* 0x000fe4000001ff00 */
[----:B------:R-:W-:Y:S02]  /*3640*/  CS2R R134, SRZ ;  /* 0x0000000000867805 */ /* 0x000fe4000001ff00 */
[----:B------:R-:W-:-:S02]  /*3650*/  CS2R R130, SRZ ;  /* 0x0000000000827805 */ /* 0x000fc4000001ff00 */
[----:B------:R-:W-:Y:S02]  /*3660*/  CS2R R126, SRZ ;  /* 0x00000000007e7805 */ /* 0x000fe4000001ff00 */
[----:B------:R-:W-:Y:S02]  /*3670*/  CS2R R122, SRZ ;  /* 0x00000000007a7805 */ /* 0x000fe4000001ff00 */
[----:B------:R-:W-:Y:S02]  /*3680*/  CS2R R118, SRZ ;  /* 0x0000000000767805 */ /* 0x000fe4000001ff00 */
        /* <DEDUP_REMOVED lines=22> */
[----:B------:R-:W-:Y:S01]  /*37f0*/  CS2R R88, SRZ ;  /* 0x0000000000587805 */ /* 0x000fe2000001ff00 */
[----:B------:R-:W-:Y:S01]  /*3800*/  UMOV UR4, UR39 ;  /* 0x0000002700047c82 */ /* 0x000fe20008000000 */
[----:B------:R-:W-:-:S05]  /*3810*/  UMOV UR5, UR38 ;  /* 0x0000002600057c82 */ /* 0x000fca0008000000 */
.L_x_24:
[----:B------:R-:W-:-:S04]  /*3820*/  UIADD3 UR6, UR5, 0x1, URZ ;  /* 0x0000000105067890 */ /* 0x000fc8000fffe03f */
[----:B------:R-:W-:-:S04]  /*3830*/  UISETP.NE.AND UP0, UPT, UR6, 0x2, UPT ;  /* 0x000000020600788c */ /* 0x000fc8000bf05270 */
[----:B------:R-:W-:Y:S02]  /*3840*/  USEL UR39, URZ, 0x1, UP0 ;  /* 0x000000013f277887 */ /* 0x000fe40008000000 */
[----:B------:R-:W-:Y:S02]  /*3850*/  USEL UR38, UR6, URZ, UP0 ;  /* 0x0000003f06267287 */ /* 0x000fe40008000000 */
[----:B------:R-:W-:Y:S01]  /*3860*/  ULOP3.LUT UR39, UR4, UR39, URZ, 0x3c, !UPT ;  /* 0x0000002704277292 */ /* 0x000fe2000f8e3c3f */
[----:B------:R-:W-:Y:S11]  /*3870*/  @!P0 BRA `(.L_x_16) ;  /* 0x0000000000048947 */ /* 0x000ff60003800000 */
[----:B------:R-:W-:Y:S01]  /*3880*/  BPT.TRAP 0x1 ;  /* 0x000000040000795c */ /* 0x000fe20000300000 */
.L_x_16:
[----:B------:R-:W-:Y:S01]  /*3890*/  ULEA UR6, UR38, UR60, 0x3 ;  /* 0x0000003c26067291 */ /* 0x000fe2000f8e183f */
[----:B------:R-:W-:-:S05]  /*38a0*/  IMAD.U32 R0, RZ, RZ, UR39 ;  /* 0x00000027ff007e24 */ /* 0x000fca000f8e00ff */
[----:B------:R-:W-:-:S04]  /*38b0*/  SHF.L.U32 R0, R0, 0x1f, RZ ;  /* 0x0000001f00007819 */ /* 0x000fc800000006ff */
[----:B------:R1:W2:Y:S01]  /*38c0*/  SYNCS.PHASECHK.TRANS64.TRYWAIT P2, [UR6+0x34830], R0 ;  /* 0x03483000ff0075a7 */ /* 0x0002a20008040146 */
[----:B------:R-:W-:Y:S05]  /*38d0*/  @!P0 BRA `(.L_x_17) ;  /* 0x0000000000048947 */ /* 0x000fea0003800000 */
[----:B------:R-:W-:Y:S01]  /*38e0*/  BPT.TRAP 0x1 ;  /* 0x000000040000795c */ /* 0x000fe20000300000 */
.L_x_17:
[----:B--2---:R-:W-:Y:S05]  /*38f0*/  @P2 BRA `(.L_x_18) ;  /* 0x0000000000082947 */ /* 0x004fea0003800000 */
[----:B------:R-:W2:Y:S02]  /*3900*/  SYNCS.PHASECHK.TRANS64.TRYWAIT P2, [UR6+0x34830], R0 ;  /* 0x03483000ff0075a7 */ /* 0x000ea40008040146 */
[----:B--2---:R-:W-:Y:S05]  /*3910*/  @!P2 BRA `(.L_x_19) ;  /* 0x0000006800a4a947 */ /* 0x004fea0003800000 */
.L_x_18:
[----:B------:R-:W-:Y:S01]  /*3920*/  R2UR UR44, R4 ;  /* 0x00000000042c72ca */ /* 0x000fe200000e0000 */
[----:B------:R-:W-:Y:S01]  /*3930*/  UIMAD UR7, UR38, 0xc00, UR37 ;  /* 0x00000c00260778a4 */ /* 0x000fe2000f8e0225 */
[----:B------:R-:W-:Y:S01]  /*3940*/  R2UR UR45, R5 ;  /* 0x00000000052d72ca */ /* 0x000fe200000e0000 */
[----:B------:R-:W-:Y:S01]  /*3950*/  WARPGROUP.ARRIVE ;  /* 0x00000000000079c5 */ /* 0x000fe20000000000 */
[----:B------:R-:W-:Y:S01]  /*3960*/  UMOV UR47, 0x40000040 ;  /* 0x40000040002f7882 */ /* 0x000fe20000000000 */
[----:B------:R-:W-:Y:S01]  /*3970*/  UIADD3 UR10, UR7, 0x6, URZ ;  /* 0x00000006070a7890 */ /* 0x000fe2000fffe03f */
[-C--:B------:R-:W-:Y:S01]  /*3980*/  FMUL.FTZ R88, R88, R11.reuse ;  /* 0x0000000b58587220 */ /* 0x080fe20000410000 */
[----:B------:R-:W-:Y:S01]  /*3990*/  UMOV UR11, 0x40000040 ;  /* 0x40000040000b7882 */ /* 0x000fe20000000000 */
[----:B------:R-:W-:Y:S01]  /*39a0*/  UMOV UR46, UR7 ;  /* 0x00000007002e7c82 */ /* 0x000fe20008000000 */
[----:B------:R-:W-:Y:S01]  /*39b0*/  UIADD3 UR14, UR7, 0x400, URZ ;  /* 0x00000400070e7890 */ /* 0x000fe2000fffe03f */
[-C--:B------:R-:W-:Y:S01]  /*39c0*/  FMUL.FTZ R89, R89, R11.reuse ;  /* 0x0000000b59597220 */ /* 0x080fe20000410000 */
[----:B------:R-:W-:Y:S01]  /*39d0*/  UMOV UR15, 0x40000040 ;  /* 0x40000040000f7882 */ /* 0x000fe20000000000 */
[----:B------:R-:W-:Y:S01]  /*39e0*/  UIADD3 UR18, UR7, 0x402, URZ ;  /* 0x0000040207127890 */ /* 0x000fe2000fffe03f */
[-C--:B------:R-:W-:Y:S01]  /*39f0*/  FMUL.FTZ R92, R92, R11.reuse ;  /* 0x0000000b5c5c7220 */ /* 0x080fe20000410000 */
[----:B------:R-:W-:Y:S01]  /*3a00*/  UMOV UR19, 0x40000040 ;  /* 0x4000004000137882 */ /* 0x000fe20000000000 */
[----:B------:R-:W-:Y:S01]  /*3a10*/  HGMMA.64x128x16.F32.BF16 R24, gdesc[UR44], RZ, !UPT, gsb0 ;  /* 0x01e000002c1879f0 */ /* 0x000fe2000c0018ff */
[----:B------:R-:W-:Y:S01]  /*3a20*/  UIADD3 UR46, UR7, 0x2, URZ ;  /* 0x00000002072e7890 */ /* 0x000fe2000fffe03f */
[-C--:B------:R-:W-:Y:S01]  /*3a30*/  FMUL.FTZ R93, R93, R11.reuse ;  /* 0x0000000b5d5d7220 */ /* 0x080fe20000410000 */
[----:B------:R-:W-:Y:S01]  /*3a40*/  UMOV UR44, UR56 ;  /* 0x00000038002c7c82 */ /* 0x000fe20008000000 */
[----:B------:R-:W-:Y:S01]  /*3a50*/  UMOV UR45, UR57 ;  /* 0x00000039002d7c82 */ /* 0x000fe20008000000 */
[----:B------:R-:W-:Y:S01]  /*3a60*/  UMOV UR47, 0x40000040 ;  /* 0x40000040002f7882 */ /* 0x000fe20000000000 */
[----:B------:R-:W-:Y:S01]  /*3a70*/  UIADD3 UR22, UR7, 0x404, URZ ;  /* 0x0000040407167890 */ /* 0x000fe2000fffe03f */
[-C--:B------:R-:W-:Y:S01]  /*3a80*/  FMUL.FTZ R96, R96, R11.reuse ;  /* 0x0000000b60607220 */ /* 0x080fe20000410000 */
        /* <DEDUP_REMOVED lines=13> */
[-C--:B------:R-:W-:Y:S01]  /*3b60*/  FMUL.FTZ R105, R105, R11.reuse ;  /* 0x0000000b69697220 */ /* 0x080fe20000410000 */
        /* <DEDUP_REMOVED lines=21> */
[----:B------:R-:W-:Y:S01]  /*3cc0*/  FMUL.FTZ R149, R149, R11 ;  /* 0x0000000b95957220 */ /* 0x000fe20000410000 */
        /* <DEDUP_REMOVED lines=32> */
[----:B------:R-:W-:-:S02]  /*3ed0*/  WARPGROUP.DEPBAR.LE gsb0, 0x0 ;  /* 0x00008000000079c5 */ /* 0x000fc40000010000 */
[----:B------:R-:W-:-:S06]  /*3ee0*/  WARPGROUP.ARRIVE ;  /* 0x00000000000079c5 */ /* 0x000fcc0000000000 */
[----:B------:R-:W-:Y:S01]  /*3ef0*/  HGMMA.64x128x16.F32.BF16 R24, gdesc[UR44], R24, gsb0 ;  /* 0x01e000002c1879f0 */ /* 0x000fe20008001818 */
[----:B------:R-:W-:Y:S01]  /*3f00*/  UIADD3 UR46, UR7, 0x4, URZ ;  /* 0x00000004072e7890 */ /* 0x000fe2000fffe03f */
[----:B------:R-:W-:Y:S01]  /*3f10*/  UMOV UR44, UR52 ;  /* 0x00000034002c7c82 */ /* 0x000fe20008000000 */
[----:B------:R-:W-:Y:S01]  /*3f20*/  UMOV UR45, UR53 ;  /* 0x00000035002d7c82 */ /* 0x000fe20008000000 */
[----:B------:R-:W-:Y:S01]  /*3f30*/  UMOV UR47, 0x40000040 ;  /* 0x40000040002f7882 */ /* 0x000fe20000000000 */
[----:B------:R-:W-:Y:S02]  /*3f40*/  WARPGROUP.DEPBAR.LE gsb0, 0x0 ;  /* 0x00008000000079c5 */ /* 0x000fe40000010000 */
        /* <DEDUP_REMOVED lines=34> */
[----:B------:R-:W-:Y:S05]  /*4170*/  @!P0 BRA `(.L_x_20) ;  /* 0x0000000000048947 */ /* 0x000fea0003800000 */
[----:B------:R-:W-:Y:S01]  /*4180*/  BPT.TRAP 0x1 ;  /* 0x000000040000795c */ /* 0x000fe20000300000 */
.L_x_20:
[----:B------:R-:W-:Y:S01]  /*4190*/  ULEA UR7, UR5, UR60, 0x3 ;  /* 0x0000003c05077291 */ /* 0x000fe2000f8e183f */
[----:B-12---:R-:W-:-:S05]  /*41a0*/  IMAD.U32 R0, RZ, RZ, UR4 ;  /* 0x00000004ff007e24 */ /* 0x006fca000f8e00ff */
[----:B------:R-:W-:-:S04]  /*41b0*/  SHF.L.U32 R0, R0, 0x1f, RZ ;  /* 0x0000001f00007819 */ /* 0x000fc800000006ff */
[----:B------:R1:W2:Y:S01]  /*41c0*/  SYNCS.PHASECHK.TRANS64.TRYWAIT P2, [UR7+0x34850], R0 ;  /* 0x03485000ff0075a7 */ /* 0x0002a20008040147 */
[----:B------:R-:W-:Y:S05]  /*41d0*/  @!P0 BRA `(.L_x_21) ;  /* 0x0000000000048947 */ /* 0x000fea0003800000 */
[----:B------:R-:W-:Y:S01]  /*41e0*/  BPT.TRAP 0x1 ;  /* 0x000000040000795c */ /* 0x000fe20000300000 */
.L_x_21:
[----:B--2---:R-:W-:Y:S05]  /*41f0*/  @P2 BRA `(.L_x_22) ;  /* 0x0000000000082947 */ /* 0x004fea0003800000 */
[----:B------:R-:W2:Y:S02]  /*4200*/  SYNCS.PHASECHK.TRANS64.TRYWAIT P2, [UR7+0x34850], R0 ;  /* 0x03485000ff0075a7 */ /* 0x000ea40008040147 */
[----:B--2---:R-:W-:Y:S05]  /*4210*/  @!P2 BRA `(.L_x_23) ;  /* 0x00000060007ca947 */ /* 0x004fea0003800000 */
.L_x_22:
[----:B------:R-:W-:Y:S01]  /*4220*/  UIADD3 UR4, UR60, 0x400, URZ ;  /* 0x000004003c047890 */ /* 0x000fe2000fffe03f */
[----:B------:R-:W-:Y:S01]  /*4230*/  WARPGROUP.ARRIVE ;  /* 0x00000000000079c5 */ /* 0x000fe20000000000 */
[----:B------:R-:W-:Y:S01]  /*4240*/  UMOV UR11, 0x40000040 ;  /* 0x40000040000b7882 */ /* 0x000fe20000000000 */
[----:B-12---:R-:W-:Y:S01]  /*4250*/  FMNMX.FTZ R0, R24, R13, !PT ;  /* 0x0000000d18007209 */ /* 0x006fe20007810000 */
[----:B------:R-:W-:Y:S01]  /*4260*/  USHF.R.U32.HI UR4, URZ, 0x4, UR4 ;  /* 0x000000043f047899 */ /* 0x000fe20008011604 */
[----:B------:R-:W1:Y:S01]  /*4270*/  LDC R2, c[0x0][0x988] ;  /* 0x00026200ff027b82 */ /* 0x000e620000000800 */
[C---:B------:R-:W-:Y:S01]  /*4280*/  ISETP.GT.AND P2, PT, R189.reuse, RZ, PT ;  /* 0x000000ffbd00720c */ /* 0x040fe20003f44270 */
[----:B------:R-:W-:Y:S01]  /*4290*/  VIADD R189, R189, 0xffffffff ;  /* 0xffffffffbdbd7836 */ /* 0x000fe20000000000 */
[----:B------:R-:W-:Y:S01]  /*42a0*/  ULOP3.LUT UR4, UR4, 0x3fff, URZ, 0xc0, !UPT ;  /* 0x00003fff04047892 */ /* 0x000fe2000f8ec03f */
[----:B------:R-:W-:-:S03]  /*42b0*/  FMNMX.FTZ R7, R25, R0, !PT ;  /* 0x0000000019077209 */ /* 0x000fc60007810000 */
[----:B------:R-:W-:Y:S01]  /*42c0*/  ULOP3.LUT UR4, UR4, 0x4000000, URZ, 0xfc, !UPT ;  /* 0x0400000004047892 */ /* 0x000fe2000f8efc3f */
[----:B------:R-:W-:-:S03]  /*42d0*/  FMNMX.FTZ R0, R28, R7, !PT ;  /* 0x000000071c007209 */ /* 0x000fc60007810000 */
[----:B------:R-:W-:Y:S01]  /*42e0*/  ULEA UR4, UR5, UR4, 0xb ;  /* 0x0000000405047291 */ /* 0x000fe2000f8e583f */
[----:B------:R-:W-:Y:S02]  /*42f0*/  FMNMX.FTZ R7, R29, R0, !PT ;  /* 0x000000001d077209 */ /* 0x000fe40007810000 */
[----:B------:R-:W-:Y:S02]  /*4300*/  UMOV UR5, UR38 ;  /* 0x0000002600057c82 */ /* 0x000fe40008000000 */
[----:B------:R-:W-:Y:S02]  /*4310*/  FMNMX.FTZ R0, R32, R7, !PT ;  /* 0x0000000720007209 */ /* 0x000fe40007810000 */
[----:B------:R-:W-:Y:S02]  /*4320*/  UMOV UR10, UR4 ;  /* 0x00000004000a7c82 */ /* 0x000fe40008000000 */
[----:B------:R-:W-:Y:S01]  /*4330*/  HGMMA.64x128x16.F32.BF16 R88, R180, gdesc[UR8].tnspB, R88, gsb0 ;  /* 0x41e00008b4587df0 */ /* 0x000fe20008001858 */
[----:B------:R-:W-:Y:S01]  /*4340*/  UIADD3 UR10, UR4, 0x80, URZ ;  /* 0x00000080040a7890 */ /* 0x000fe2000fffe03f */
[----:B------:R-:W-:Y:S01]  /*4350*/  FMNMX.FTZ R7, R33, R0, !PT ;  /* 0x0000000021077209 */ /* 0x000fe20007810000 */
[----:B------:R-:W-:-:S03]  /*4360*/  UMOV UR11, 0x40000040 ;  /* 0x40000040000b7882 */ /* 0x000fc60000000000 */
[----:B------:R-:W-:-:S04]  /*4370*/  FMNMX.FTZ R0, R36, R7, !PT ;  /* 0x0000000724007209 */ /* 0x000fc80007810000 */
        /* <DEDUP_REMOVED lines=24> */
[----:B------:R-:W-:-:S05]  /*4500*/  FMNMX.FTZ R9, R85, R0, !PT ;  /* 0x0000000055097209 */ /* 0x000fca0007810000 */
[----:B------:R-:W2:Y:S02]  /*4510*/  SHFL.BFLY PT, R0, R9, 0x2, 0x1f ;  /* 0x0c401f0009007f89 */ /* 0x000ea400000e0000 */
[----:B--2---:R-:W-:-:S05]  /*4520*/  FMNMX.FTZ R10, R9, R0, !PT ;  /* 0x00000000090a7209 */ /* 0x004fca0007810000 */
[----:B------:R-:W2:Y:S01]  /*4530*/  SHFL.BFLY PT, R7, R10, 0x1, 0x1f ;  /* 0x0c201f000a077f89 */ /* 0x000ea200000e0000 */
[----:B------:R-:W-:Y:S02]  /*4540*/  WARPGROUP.DEPBAR.LE gsb0, 0x0 ;  /* 0x00008000000079c5 */ /* 0x000fe40000010000 */
[----:B------:R-:W-:-:S06]  /*4550*/  WARPGROUP.ARRIVE ;  /* 0x00000000000079c5 */ /* 0x000fcc0000000000 */
[----:B------:R-:W-:Y:S01]  /*4560*/  HGMMA.64x128x16.F32.BF16 R88, R176, gdesc[UR8].tnspB, R88, gsb0 ;  /* 0x41e00008b0587df0 */ /* 0x000fe20008001858 */
[----:B------:R-:W-:Y:S01]  /*4570*/  UIADD3 UR10, UR4, 0x100, URZ ;  /* 0x00000100040a7890 */ /* 0x000fe2000fffe03f */
[----:B------:R-:W-:Y:S01]  /*4580*/  UMOV UR11, 0x40000040 ;  /* 0x40000040000b7882 */ /* 0x000fe20000000000 */
[----:B--2---:R-:W-:Y:S02]  /*4590*/  FMNMX.FTZ R0, R10, R7, !PT ;  /* 0x000000070a007209 */ /* 0x004fe40007810000 */
[----:B------:R-:W-:-:S03]  /*45a0*/  FMNMX.FTZ R10, R26, R8, !PT ;  /* 0x000000081a0a7209 */ /* 0x000fc60007810000 */
[----:B------:R-:W-:Y:S01]  /*45b0*/  FADD.FTZ R7, -R0, R13 ;  /* 0x0000000d00077221 */ /* 0x000fe20000010100 */
[----:B------:R-:W-:-:S03]  /*45c0*/  FMNMX.FTZ R9, R27, R10, !PT ;  /* 0x0000000a1b097209 */ /* 0x000fc60007810000 */
[-C--:B-1----:R-:W-:Y:S01]  /*45d0*/  FMUL.FTZ R11, R7, R2.reuse ;  /* 0x00000002070b7220 */ /* 0x082fe20000410000 */
[----:B------:R-:W-:Y:S01]  /*45e0*/  FMNMX.FTZ R10, R30, R9, !PT ;  /* 0x000000091e0a7209 */ /* 0x000fe20007810000 */
[----:B------:R-:W-:-:S03]  /*45f0*/  FMUL.FTZ R7, R0, R2 ;  /* 0x0000000200077220 */ /* 0x000fc60000410000 */
[----:B------:R-:W-:Y:S01]  /*4600*/  FMNMX.FTZ R9, R31, R10, !PT ;  /* 0x0000000a1f097209 */ /* 0x000fe20007810000 */
[-CC-:B------:R-:W-:Y:S01]  /*4610*/  FFMA.FTZ R180, R24, R2.reuse, -R7.reuse ;  /* 0x0000000218b47223 */ /* 0x180fe20000010807 */
[-CC-:B------:R-:W-:Y:S01]  /*4620*/  FFMA.FTZ R15, R29, R2.reuse, -R7.reuse ;  /* 0x000000021d0f7223 */ /* 0x180fe20000010807 */
[-CC-:B------:R-:W-:Y:S01]  /*4630*/  FFMA.FTZ R29, R41, R2.reuse, -R7.reuse ;  /* 0x00000002291d7223 */ /* 0x180fe20000010807 */
[----:B------:R-:W-:Y:S01]  /*4640*/  FMNMX.FTZ R10, R34, R9, !PT ;  /* 0x00000009220a7209 */ /* 0x000fe20007810000 */
[-CC-:B------:R-:W-:Y:S01]  /*4650*/  FFMA.FTZ R41, R53, R2.reuse, -R7.reuse ;  /* 0x0000000235297223 */ /* 0x180fe20000010807 */
[-CC-:B------:R-:W-:Y:S01]  /*4660*/  FFMA.FTZ R53, R65, R2.reuse, -R7.reuse ;  /* 0x0000000241357223 */ /* 0x180fe20000010807 */
[--C-:B------:R-:W-:Y:S01]  /*4670*/  FFMA.FTZ R65, R77, R2, -R7.reuse ;  /* 0x000000024d417223 */ /* 0x100fe20000010807 */
        /* <DEDUP_REMOVED lines=18> */
[----:B------:R-:W-:Y:S01]  /*47a0*/  FFMA.FTZ R73, R85, R2, -R7 ;  /* 0x0000000255497223 */ /* 0x000fe20000010807 */
[----:B------:R-:W-:Y:S01]  /*47b0*/  MUFU.EX2 R11, R11 ;  /* 0x0000000b000b7308 */ /* 0x000fe20000000800 */
[----:B------:R-:W-:-:S04]  /*47c0*/  FMNMX.FTZ R10, R46, R9, !PT ;  /* 0x000000092e0a7209 */ /* 0x000fc80007810000 */
[----:B------:R-:W-:-:S03]  /*47d0*/  FMNMX.FTZ R9, R47, R10, !PT ;  /* 0x0000000a2f097209 */ /* 0x000fc60007810000 */
[----:B------:R-:W1:Y:S01]  /*47e0*/  MUFU.EX2 R180, R180 ;  /* 0x000000b400b47308 */ /* 0x000e620000000800 */
[----:B------:R-:W-:-:S04]  /*47f0*/  FMNMX.FTZ R10, R50, R9, !PT ;  /* 0x00000009320a7209 */ /* 0x000fc80007810000 */
[----:B------:R-:W-:-:S03]  /*4800*/  FMNMX.FTZ R9, R51, R10, !PT ;  /* 0x0000000a33097209 */ /* 0x000fc60007810000 */
[----:B------:R-:W2:Y:S01]  /*4810*/  MUFU.EX2 R13, R13 ;  /* 0x0000000d000d7308 */ /* 0x000ea20000000800 */
[----:B------:R-:W-:-:S04]  /*4820*/  FMNMX.FTZ R10, R54, R9, !PT ;  /* 0x00000009360a7209 */ /* 0x000fc80007810000 */
[----:B------:R-:W-:-:S03]  /*4830*/  FMNMX.FTZ R9, R55, R10, !PT ;  /* 0x0000000a37097209 */ /* 0x000fc60007810000 */
[----:B------:R-:W-:Y:S01]  /*4840*/  MUFU.EX2 R182, R182 ;  /* 0x000000b600b67308 */ /* 0x000fe20000000800 */
[----:B------:R-:W-:Y:S01]  /*4850*/  FMNMX.FTZ R10, R58, R9, !PT ;  /* 0x000000093a0a7209 */ /* 0x000fe20007810000 */
[----:B-1----:R-:W-:-:S03]  /*4860*/  FFMA.FTZ R6, R11, R6, R180 ;  /* 0x000000060b067223 */ /* 0x002fc600000100b4 */
[----:B------:R-:W-:-:S03]  /*4870*/  FMNMX.FTZ R9, R59, R10, !PT ;  /* 0x0000000a3b097209 */ /* 0x000fc60007810000 */
[----:B------:R-:W-:Y:S01]  /*4880*/  MUFU.EX2 R15, R15 ;  /* 0x0000000f000f7308 */ /* 0x000fe20000000800 */
[----:B------:R-:W-:Y:S02]  /*4890*/  FMNMX.FTZ R10, R62, R9, !PT ;  /* 0x000000093e0a7209 */ /* 0x000fe40007810000 */
[----:B--2---:R-:W-:Y:S02]  /*48a0*/  F2FP.BF16.F32.PACK_AB R180, R13, R180 ;  /* 0x000000b40db4723e */ /* 0x004fe400000010ff */
[----:B------:R-:W-:-:S03]  /*48b0*/  FMNMX.FTZ R9, R63, R10, !PT ;  /* 0x0000000a3f097209 */ /* 0x000fc60007810000 */
[----:B------:R-:W-:Y:S01]  /*48c0*/  MUFU.EX2 R21, R21 ;  /* 0x0000001500157308 */ /* 0x000fe20000000800 */
[----:B------:R-:W-:-:S04]  /*48d0*/  FMNMX.FTZ R10, R66, R9, !PT ;  /* 0x00000009420a7209 */ /* 0x000fc80007810000 */
        /* <DEDUP_REMOVED lines=15> */
[----:B------:R-:W-:Y:S01]  /*49d0*/  FMNMX.FTZ R9, R87, R10, !PT ;  /* 0x0000000a57097209 */ /* 0x000fe20007810000 */
[-CC-:B------:R-:W-:Y:S01]  /*49e0*/  FFMA.FTZ R10, R72, R2.reuse, -R7.reuse ;  /* 0x00000002480a7223 */ /* 0x180fe20000010807 */
[----:B------:R-:W-:Y:S02]  /*49f0*/  WARPGROUP.DEPBAR.LE gsb0, 0x0 ;  /* 0x00008000000079c5 */ /* 0x000fe40000010000 */
[----:B------:R-:W-:Y:S01]  /*4a00*/  WARPGROUP.ARRIVE ;  /* 0x00000000000079c5 */ /* 0x000fe20000000000 */
[----:B------:R-:W1:Y:S01]  /*4a10*/  SHFL.BFLY PT, R12, R9, 0x2, 0x1f ;  /* 0x0c401f00090c7f89 */ /* 0x000e6200000e0000 */
[-CC-:B------:R-:W-:Y:S01]  /*4a20*/  FFMA.FTZ R176, R32, R2.reuse, -R7.reuse ;  /* 0x0000000220b07223 */ /* 0x180fe20000010807 */
[----:B------:R-:W-:Y:S01]  /*4a30*/  FFMA.FTZ R178, R36, R2, -R7 ;  /* 0x0000000224b27223 */ /* 0x000fe20000010807 */
[----:B------:R-:W-:Y:S02]  /*4a40*/  MUFU.EX2 R45, R45 ;  /* 0x0000002d002d7308 */ /* 0x000fe40000000800 */
[----:B------:R-:W-:Y:S01]  /*4a50*/  HGMMA.64x128x16.F32.BF16 R88, R172, gdesc[UR8].tnspB, R88, gsb0 ;  /* 0x41e00008ac587df0 */ /* 0x000fe20008001858 */
[----:B------:R-:W-:Y:S01]  /*4a60*/  UIADD3 UR10, UR4, 0x180, URZ ;  /* 0x00000180040a7890 */ /* 0x000fe2000fffe03f */
[----:B------:R-:W-:-:S04]  /*4a70*/  UMOV UR11, 0x40000040 ;  /* 0x40000040000b7882 */ /* 0x000fc80000000000 */
[----:B------:R-:W-:Y:S08]  /*4a80*/  MUFU.EX2 R176, R176 ;  /* 0x000000b000b07308 */ /* 0x000ff00000000800 */
[----:B------:R-:W-:Y:S01]  /*4a90*/  MUFU.EX2 R178, R178 ;  /* 0x000000b200b27308 */ /* 0x000fe20000000800 */
[----:B-1----:R-:W-:Y:S01]  /*4aa0*/  FMNMX.FTZ R24, R9, R12, !PT ;  /* 0x0000000c09187209 */ /* 0x002fe20007810000 */
[----:B------:R-:W-:-:S06]  /*4ab0*/  FFMA.FTZ R12, R76, R2, -R7 ;  /* 0x000000024c0c7223 */ /* 0x000fcc0000010807 */
[----:B------:R-:W-:Y:S01]  /*4ac0*/  MUFU.EX2 R49, R49 ;  /* 0x0000003100317308 */ /* 0x000fe20000000800 */
[----:B------:R-:W1:Y:S07]  /*4ad0*/  SHFL.BFLY PT, R9, R24, 0x1, 0x1f ;  /* 0x0c201f0018097f89 */ /* 0x000e6e00000e0000 */
[----:B------:R-:W-:Y:S08]  /*4ae0*/  MUFU.EX2 R53, R53 ;  /* 0x0000003500357308 */ /* 0x000ff00000000800 */
[----:B------:R-:W-:Y:S08]  /*4af0*/  MUFU.EX2 R57, R57 ;  /* 0x0000003900397308 */ /* 0x000ff00000000800 */
[----:B------:R-:W-:Y:S01]  /*4b00*/  MUFU.EX2 R10, R10 ;  /* 0x0000000a000a7308 */ /* 0x000fe20000000800 */
[----:B-1----:R-:W-:-:S05]  /*4b10*/  FMNMX.FTZ R9, R24, R9, !PT ;  /* 0x0000000918097209 */ /* 0x002fca0007810000 */
[-C--:B------:R-:W-:Y:S02]  /*4b20*/  FMUL.FTZ R77, R9, R2.reuse ;  /* 0x00000002094d7220 */ /* 0x080fe40000410000 */
[----:B------:R-:W-:Y:S02]  /*4b30*/  MUFU.EX2 R61, R61 ;  /* 0x0000003d003d7308 */ /* 0x000fe40000000800 */
[-CC-:B------:R-:W-:Y:S01]  /*4b40*/  FFMA.FTZ R183, R30, R2.reuse, -R77.reuse ;  /* 0x000000021eb77223 */ /* 0x180fe2000001084d */
[-CC-:B------:R-:W-:Y:S01]  /*4b50*/  FFMA.FTZ R181, R27, R2.reuse, -R77.reuse ;  /* 0x000000021bb57223 */ /* 0x180fe2000001084d */
[-CC-:B------:R-:W-:Y:S01]  /*4b60*/  FFMA.FTZ R30, R31, R2.reuse, -R77.reuse ;  /* 0x000000021f1e7223 */ /* 0x180fe2000001084d */
[----:B------:R-:W-:Y:S02]  /*4b70*/  IMAD.U32 R27, RZ, RZ, UR6 ;  /* 0x00000006ff1b7e24 */ /* 0x000fe4000f8e00ff */
[-CC-:B------:R-:W-:Y:S01]  /*4b80*/  FFMA.FTZ R177, R34, R2.reuse, -R77.reuse ;  /* 0x0000000222b17223 */ /* 0x180fe2000001084d */
[----:B------:R-:W-:Y:S01]  /*4b90*/  IMAD.U32 R31, RZ, RZ, UR7 ;  /* 0x00000007ff1f7e24 */ /* 0x000fe2000f8e00ff */
[----:B------:R-:W-:Y:S01]  /*4ba0*/  UMOV UR7, 0x40000040 ;  /* 0x4000004000077882 */ /* 0x000fe20000000000 */
[----:B------:R-:W-:Y:S01]  /*4bb0*/  MUFU.EX2 R181, R181 ;  /* 0x000000b500b57308 */ /* 0x000fe20000000800 */
[----:B------:R-:W-:Y:S01]  /*4bc0*/  @!P1 IADD3 R27, R27, 0x34840, RZ ;  /* 0x000348401b1b9810 */ /* 0x000fe20007ffe0ff */
[-CC-:B------:R-:W-:Y:S01]  /*4bd0*/  FFMA.FTZ R36, R35, R2.reuse, -R77.reuse ;  /* 0x0000000223247223 */ /* 0x180fe2000001084d */
[-CC-:B------:R-:W-:Y:S01]  /*4be0*/  FFMA.FTZ R179, R38, R2.reuse, -R77.reuse ;  /* 0x0000000226b37223 */ /* 0x180fe2000001084d */
[-C--:B------:R-:W-:Y:S01]  /*4bf0*/  FFMA.FTZ R32, R39, R2.reuse, -R77 ;  /* 0x0000000227207223 */ /* 0x080fe2000001084d */
[----:B------:R-:W-:Y:S01]  /*4c00*/  @!P1 PRMT R27, RZ, 0x654, R27 ;  /* 0x00000654ff1b9816 */ /* 0x000fe2000000001b */
[-CC-:B------:R-:W-:Y:S01]  /*4c10*/  FFMA.FTZ R34, R43, R2.reuse, -R77.reuse ;  /* 0x000000022b227223 */ /* 0x180fe2000001084d */
[-CC-:B------:R-:W-:Y:S01]  /*4c20*/  FFMA.FTZ R28, R47, R2.reuse, -R77.reuse ;  /* 0x000000022f1c7223 */ /* 0x180fe2000001084d */
        /* <DEDUP_REMOVED lines=15> */
[----:B------:R-:W-:Y:S01]  /*4d20*/  FFMA.FTZ R86, R86, R2, -R77 ;  /* 0x0000000256567223 */ /* 0x000fe2000001084d */
[----:B------:R-:W-:Y:S08]  /*4d30*/  MUFU.EX2 R177, R177 ;  /* 0x000000b100b17308 */ /* 0x000ff00000000800 */
[----:B------:R-:W-:Y:S08]  /*4d40*/  MUFU.EX2 R36, R36 ;  /* 0x0000002400247308 */ /* 0x000ff00000000800 */
[----:B------:R-:W-:Y:S08]  /*4d50*/  MUFU.EX2 R179, R179 ;  /* 0x000000b300b37308 */ /* 0x000ff00000000800 */
[----:B------:R-:W-:Y:S08]  /*4d60*/  MUFU.EX2 R32, R32 ;  /* 0x0000002000207308 */ /* 0x000ff00000000800 */
[----:B------:R-:W-:Y:S08]  /*4d70*/  MUFU.EX2 R34, R34 ;  /* 0x0000002200227308 */ /* 0x000ff00000000800 */
[----:B------:R-:W-:Y:S08]  /*4d80*/  MUFU.EX2 R28, R28 ;  /* 0x0000001c001c7308 */ /* 0x000ff00000000800 */
[----:B------:R-:W-:Y:S01]  /*4d90*/  MUFU.EX2 R24, R24 ;  /* 0x0000001800187308 */ /* 0x000fe20000000800 */
[----:B------:R-:W-:-:S02]  /*4da0*/  WARPGROUP.DEPBAR.LE gsb0, 0x0 ;  /* 0x00008000000079c5 */ /* 0x000fc40000010000 */
[----:B------:R-:W-:Y:S01]  /*4db0*/  WARPGROUP.ARRIVE ;  /* 0x00000000000079c5 */ /* 0x000fe20000000000 */
[-CC-:B------:R-:W-:Y:S01]  /*4dc0*/  FFMA.FTZ R172, R40, R2.reuse, -R7.reuse ;  /* 0x0000000228ac7223 */ /* 0x180fe20000010807 */
[-C--:B------:R-:W-:Y:S01]  /*4dd0*/  FFMA.FTZ R174, R44, R2.reuse, -R7 ;  /* 0x000000022cae7223 */ /* 0x080fe20000010807 */
[-CC-:B------:R-:W-:Y:S01]  /*4de0*/  FFMA.FTZ R173, R42, R2.reuse, -R77.reuse ;  /* 0x000000022aad7223 */ /* 0x180fe2000001084d */
[----:B------:R-:W-:Y:S01]  /*4df0*/  FFMA.FTZ R175, R46, R2, -R77 ;  /* 0x000000022eaf7223 */ /* 0x000fe2000001084d */
[----:B------:R-:W-:Y:S01]  /*4e00*/  MUFU.EX2 R38, R38 ;  /* 0x0000002600267308 */ /* 0x000fe20000000800 */
[----:B------:R-:W-:Y:S01]  /*4e10*/  HGMMA.64x128x16.F32.BF16 R88, R168, gdesc[UR8].tnspB, R88, gsb0 ;  /* 0x41e00008a8587df0 */ /* 0x000fe20008001858 */
[----:B------:R-:W-:Y:S01]  /*4e20*/  UIADD3 UR10, UR4, 0x200, URZ ;  /* 0x00000200040a7890 */ /* 0x000fe2000fffe03f */
[----:B------:R-:W-:-:S05]  /*4e30*/  UMOV UR11, 0x40000040 ;  /* 0x40000040000b7882 */ /* 0x000fca0000000000 */
[----:B------:R-:W-:Y:S08]  /*4e40*/  MUFU.EX2 R172, R172 ;  /* 0x000000ac00ac7308 */ /* 0x000ff00000000800 */
        /* <DEDUP_REMOVED lines=20> */
[----:B------:R-:W-:Y:S02]  /*4f90*/  FFMA.FTZ R171, R54, R2, -R77 ;  /* 0x0000000236ab7223 */ /* 0x000fe4000001084d */
[----:B------:R-:W-:Y:S01]  /*4fa0*/  HGMMA.64x128x16.F32.BF16 R88, R152, gdesc[UR8].tnspB, R88, gsb0 ;  /* 0x41e0000898587df0 */ /* 0x000fe20008001858 */
[----:B------:R-:W-:Y:S01]  /*4fb0*/  UIADD3 UR10, UR4, 0x280, URZ ;  /* 0x00000280040a7890 */ /* 0x000fe2000fffe03f */
[----:B------:R-:W-:Y:S01]  /*4fc0*/  MUFU.EX2 R168, R168 ;  /* 0x000000a800a87308 */ /* 0x000fe20000000800 */
[----:B------:R-:W-:-:S07]  /*4fd0*/  UMOV UR11, 0x40000040 ;  /* 0x40000040000b7882 */ /* 0x000fce0000000000 */
        /* <DEDUP_REMOVED lines=12> */
[----:B------:R-:W-:Y:S01]  /*50a0*/  UMOV UR11, 0x40000040 ;  /* 0x40000040000b7882 */ /* 0x000fe20000000000 */
[----:B------:R-:W-:-:S06]  /*50b0*/  UIADD3 UR4, UR4, 0x380, URZ ;  /* 0x0000038004047890 */ /* 0x000fcc000fffe03f */
[----:B------:R-:W-:Y:S01]  /*50c0*/  MUFU.EX2 R153, R153 ;  /* 0x0000009900997308 */ /* 0x000fe20000000800 */
[----:B------:R-:W-:Y:S01]  /*50d0*/  UMOV UR6, UR4 ;  /* 0x0000000400067c82 */ /* 0x000fe20008000000 */
[----:B------:R-:W-:-:S06]  /*50e0*/  UMOV UR4, UR39 ;  /* 0x0000002700047c82 */ /* 0x000fcc0008000000 */
[----:B------:R-:W-:Y:S08]  /*50f0*/  MUFU.EX2 R154, R154 ;  /* 0x0000009a009a7308 */ /* 0x000ff00000000800 */
[----:B------:R-:W-:Y:S01]  /*5100*/  MUFU.EX2 R155, R155 ;  /* 0x0000009b009b7308 */ /* 0x000fe20000000800 */
[----:B------:R-:W-:Y:S02]  /*5110*/  WARPGROUP.DEPBAR.LE gsb0, 0x0 ;  /* 0x00008000000079c5 */ /* 0x000fe40000010000 */
[----:B------:R-:W-:Y:S01]  /*5120*/  WARPGROUP.ARRIVE ;  /* 0x00000000000079c5 */ /* 0x000fe20000000000 */
[-CC-:B------:R-:W-:Y:S01]  /*5130*/  FFMA.FTZ R156, R64, R2.reuse, -R7.reuse ;  /* 0x00000002409c7223 */ /* 0x180fe20000010807 */
[-C--:B------:R-:W-:Y:S01]  /*5140*/  FFMA.FTZ R158, R68, R2.reuse, -R7 ;  /* 0x00000002449e7223 */ /* 0x080fe20000010807 */
[----:B------:R-:W-:Y:S01]  /*5150*/  FADD.FTZ R7, -R9, R8 ;  /* 0x0000000809077221 */ /* 0x000fe20000010100 */
[-CC-:B------:R-:W-:Y:S01]  /*5160*/  FFMA.FTZ R8, R26, R2.reuse, -R77.reuse ;  /* 0x000000021a087223 */ /* 0x180fe2000001084d */
[-CC-:B------:R-:W-:Y:S01]  /*5170*/  FFMA.FTZ R26, R55, R2.reuse, -R77.reuse ;  /* 0x00000002371a7223 */ /* 0x180fe2000001084d */
[----:B------:R-:W-:Y:S01]  /*5180*/  HGMMA.64x128x16.F32.BF16 R88, R160, gdesc[UR8].tnspB, R88, gsb0 ;  /* 0x41e00008a0587df0 */ /* 0x000fe20008001858 */
[-C--:B------:R-:W-:Y:S01]  /*5190*/  FMUL.FTZ R7, R7, R2.reuse ;  /* 0x0000000207077220 */ /* 0x080fe20000410000 */
[----:B------:R-:W-:Y:S01]  /*51a0*/  MUFU.EX2 R156, R156 ;  /* 0x0000009c009c7308 */ /* 0x000fe20000000800 */
[----:B------:R-:W-:-:S07]  /*51b0*/  FFMA.FTZ R77, R87, R2, -R77 ;  /* 0x00000002574d7223 */ /* 0x000fce000001084d */
[----:B------:R-:W-:Y:S08]  /*51c0*/  MUFU.EX2 R7, R7 ;  /* 0x0000000700077308 */ /* 0x000ff00000000800 */
[----:B------:R-:W1:Y:S08]  /*51d0*/  MUFU.EX2 R8, R8 ;  /* 0x0000000800087308 */ /* 0x000e700000000800 */
[----:B------:R-:W2:Y:S08]  /*51e0*/  MUFU.EX2 R26, R26 ;  /* 0x0000001a001a7308 */ /* 0x000eb00000000800 */
[----:B------:R-:W3:Y:S01]  /*51f0*/  MUFU.EX2 R157, R66 ;  /* 0x00000042009d7308 */ /* 0x000ee20000000800 */
[----:B-1----:R-:W-:Y:S01]  /*5200*/  FFMA.FTZ R40, R7, R3, R8 ;  /* 0x0000000307287223 */ /* 0x002fe20000010008 */
[----:B------:R-:W-:-:S03]  /*5210*/  FADD.FTZ R3, R13, R6 ;  /* 0x000000060d037221 */ /* 0x000fc60000010000 */
[C---:B------:R-:W-:Y:S01]  /*5220*/  FADD.FTZ R40, R181.reuse, R40 ;  /* 0x00000028b5287221 */ /* 0x040fe20000010000 */
[----:B------:R-:W-:Y:S01]  /*5230*/  FADD.FTZ R6, R182, R3 ;  /* 0x00000003b6067221 */ /* 0x000fe20000010000 */
[----:B------:R-:W-:Y:S01]  /*5240*/  F2FP.BF16.F32.PACK_AB R181, R181, R8 ;  /* 0x00000008b5b5723e */ /* 0x000fe200000010ff */
[----:B------:R-:W1:Y:S01]  /*5250*/  MUFU.EX2 R158, R158 ;  /* 0x0000009e009e7308 */ /* 0x000e620000000800 */
[----:B------:R-:W-:Y:S01]  /*5260*/  FADD.FTZ R3, R183, R40 ;  /* 0x00000028b7037221 */ /* 0x000fe20000010000 */
[----:B------:R-:W-:Y:S02]  /*5270*/  F2FP.BF16.F32.PACK_AB R182, R15, R182 ;  /* 0x000000b60fb6723e */ /* 0x000fe400000010ff */
[----:B------:R-:W-:-:S04]  /*5280*/  F2FP.BF16.F32.PACK_AB R183, R30, R183 ;  /* 0x000000b71eb7723e */ /* 0x000fc800000010ff */
[----:B------:R-:W4:Y:S01]  /*5290*/  MUFU.EX2 R159, R70 ;  /* 0x00000046009f7308 */ /* 0x000f220000000800 */
[----:B------:R-:W-:Y:S02]  /*52a0*/  WARPGROUP.DEPBAR.LE gsb0, 0x0 ;  /* 0x00008000000079c5 */ /* 0x000fe40000010000 */
[----:B------:R-:W-:-:S05]  /*52b0*/  WARPGROUP.ARRIVE ;  /* 0x00000000000079c5 */ /* 0x000fca0000000000 */
[----:B------:R-:W5:Y:S01]  /*52c0*/  MUFU.EX2 R161, R74 ;  /* 0x0000004a00a17308 */ /* 0x000f620000000800 */
[----:B------:R-:W-:Y:S02]  /*52d0*/  F2FP.BF16.F32.PACK_AB R160, R61, R10 ;  /* 0x0000000a3da0723e */ /* 0x000fe400000010ff */
[----:B------:R-:W-:Y:S01]  /*52e0*/  F2FP.BF16.F32.PACK_AB R162, R65, R12 ;  /* 0x0000000c41a2723e */ /* 0x000fe200000010ff */
[----:B------:R-:W-:Y:S04]  /*52f0*/  HGMMA.64x128x16.F32.BF16 R88, R164, gdesc[UR4].tnspB, R88, gsb0 ;  /* 0x41e00004a4587df0 */ /* 0x000fe80008001858 */
[----:B------:R-:W5:Y:S01]  /*5300*/  MUFU.EX2 R163, R78 ;  /* 0x0000004e00a37308 */ /* 0x000f620000000800 */
[----:B------:R-:W-:Y:S02]  /*5310*/  WARPGROUP.DEPBAR.LE gsb0, 0x0 ;  /* 0x00008000000079c5 */ /* 0x000fe40000010000 */
[----:B------:R2:W-:Y:S05]  /*5320*/  @!P1 SYNCS.ARRIVE.TRANS64.RED.A1T0 RZ, [R27+URZ], RZ ;  /* 0x000000ff1bff99a7 */ /* 0x0005ea000810043f */
[----:B------:R-:W5:Y:S01]  /*5330*/  MUFU.EX2 R165, R82 ;  /* 0x0000005200a57308 */ /* 0x000f620000000800 */
[----:B------:R-:W-:-:S02]  /*5340*/  F2FP.BF16.F32.PACK_AB R164, R69, R14 ;  /* 0x0000000e45a4723e */ /* 0x000fc400000010ff */
[----:B------:R-:W-:Y:S01]  /*5350*/  F2FP.BF16.F32.PACK_AB R166, R73, R20 ;  /* 0x0000001449a6723e */ /* 0x000fe200000010ff */
[----:B--2---:R-:W-:-:S04]  /*5360*/  @!P1 VIADD R27, R31, 0x34860 ;  /* 0x000348601f1b9836 */ /* 0x004fc80000000000 */
[----:B------:R-:W2:Y:S01]  /*5370*/  MUFU.EX2 R167, R86 ;  /* 0x0000005600a77308 */ /* 0x000ea20000000800 */
[----:B------:R-:W-:-:S04]  /*5380*/  @!P1 PRMT R27, RZ, 0x654, R27 ;  /* 0x00000654ff1b9816 */ /* 0x000fc8000000001b */
[----:B------:R3:W-:Y:S02]  /*5390*/  @!P1 SYNCS.ARRIVE.TRANS64.RED.A1T0 RZ, [R27+URZ], RZ ;  /* 0x000000ff1bff99a7 */ /* 0x0007e4000810043f */
[----:B---3--:R-:W-:Y:S01]  /*53a0*/  FADD.FTZ R27, R15, R6 ;  /* 0x000000060f1b7221 */ /* 0x008fe20000010000 */
[----:B------:R-:W-:-:S03]  /*53b0*/  FADD.FTZ R6, R30, R3 ;  /* 0x000000031e067221 */ /* 0x000fc60000010000 */
[----:B------:R-:W-:Y:S01]  /*53c0*/  FADD.FTZ R40, R176, R27 ;  /* 0x0000001bb0287221 */ /* 0x000fe20000010000 */
[----:B------:R-:W-:Y:S01]  /*53d0*/  FADD.FTZ R3, R177, R6 ;  /* 0x00000006b1037221 */ /* 0x000fe20000010000 */
[C---:B------:R-:W-:Y:S02]  /*53e0*/  F2FP.BF16.F32.PACK_AB R176, R21.reuse, R176 ;  /* 0x000000b015b0723e */ /* 0x040fe400000010ff */
[----:B------:R-:W-:Y:S01]  /*53f0*/  FADD.FTZ R27, R21, R40 ;  /* 0x00000028151b7221 */ /* 0x000fe20000010000 */
[C---:B------:R-:W-:Y:S01]  /*5400*/  FADD.FTZ R6, R36.reuse, R3 ;  /* 0x0000000324067221 */ /* 0x040fe20000010000 */
[----:B------:R-:W-:Y:S02]  /*5410*/  F2FP.BF16.F32.PACK_AB R177, R36, R177 ;  /* 0x000000b124b1723e */ /* 0x000fe400000010ff */
[----:B------:R-:W-:Y:S01]  /*5420*/  FADD.FTZ R40, R178, R27 ;  /* 0x0000001bb2287221 */ /* 0x000fe20000010000 */
[----:B------:R-:W-:Y:S01]  /*5430*/  FADD.FTZ R3, R179, R6 ;  /* 0x00000006b3037221 */ /* 0x000fe20000010000 */
[----:B------:R-:W-:-:S02]  /*5440*/  F2FP.BF16.F32.PACK_AB R178, R25, R178 ;  /* 0x000000b219b2723e */ /* 0x000fc400000010ff */
[----:B------:R-:W-:Y:S01]  /*5450*/  FADD.FTZ R27, R25, R40 ;  /* 0x00000028191b7221 */ /* 0x000fe20000010000 */
[C---:B------:R-:W-:Y:S01]  /*5460*/  FADD.FTZ R6, R32.reuse, R3 ;  /* 0x0000000320067221 */ /* 0x040fe20000010000 */
[----:B------:R-:W-:Y:S02]  /*5470*/  F2FP.BF16.F32.PACK_AB R179, R32, R179 ;  /* 0x000000b320b3723e */ /* 0x000fe400000010ff */
[----:B------:R-:W-:Y:S01]  /*5480*/  FADD.FTZ R40, R172, R27 ;  /* 0x0000001bac287221 */ /* 0x000fe20000010000 */
[----:B------:R-:W-:Y:S01]  /*5490*/  FADD.FTZ R3, R173, R6 ;  /* 0x00000006ad037221 */ /* 0x000fe20000010000 */
[C---:B------:R-:W-:Y:S02]  /*54a0*/  F2FP.BF16.F32.PACK_AB R172, R29.reuse, R172 ;  /* 0x000000ac1dac723e */ /* 0x040fe400000010ff */
[----:B------:R-:W-:Y:S01]  /*54b0*/  FADD.FTZ R27, R29, R40 ;  /* 0x000000281d1b7221 */ /* 0x000fe20000010000 */
[C---:B------:R-:W-:Y:S01]  /*54c0*/  FADD.FTZ R6, R34.reuse, R3 ;  /* 0x0000000322067221 */ /* 0x040fe20000010000 */
[----:B------:R-:W-:-:S02]  /*54d0*/  F2FP.BF16.F32.PACK_AB R173, R34, R173 ;  /* 0x000000ad22ad723e */ /* 0x000fc400000010ff */
        /* <DEDUP_REMOVED lines=26> */
[----:B------:R-:W-:Y:S01]  /*5680*/  F2FP.BF16.F32.PACK_AB R154, R49, R154 ;  /* 0x0000009a319a723e */ /* 0x000fe200000010ff */
[----:B------:R-:W-:-:S02]  /*5690*/  IMAD.MOV.U32 R13, RZ, RZ, R0 ;  /* 0x000000ffff0d7224 */ /* 0x000fc400078e0000 */
        /* <DEDUP_REMOVED lines=9> */
[----:B-1----:R-:W-:Y:S01]  /*5730*/  FADD.FTZ R8, R158, R3 ;  /* 0x000000039e087221 */ /* 0x002fe20000010000 */
[----:B----4-:R-:W-:Y:S01]  /*5740*/  FADD.FTZ R6, R159, R6 ;  /* 0x000000069f067221 */ /* 0x010fe20000010000 */
[C---:B------:R-:W-:Y:S02]  /*5750*/  F2FP.BF16.F32.PACK_AB R158, R57.reuse, R158 ;  /* 0x0000009e399e723e */ /* 0x040fe400000010ff */
[----:B------:R-:W-:Y:S01]  /*5760*/  FADD.FTZ R3, R57, R8 ;  /* 0x0000000839037221 */ /* 0x000fe20000010000 */
[C---:B------:R-:W-:Y:S01]  /*5770*/  FADD.FTZ R6, R71.reuse, R6 ;  /* 0x0000000647067221 */ /* 0x040fe20000010000 */
[----:B------:R-:W-:Y:S02]  /*5780*/  F2FP.BF16.F32.PACK_AB R159, R71, R159 ;  /* 0x0000009f479f723e */ /* 0x000fe400000010ff */
[----:B------:R-:W-:Y:S01]  /*5790*/  FADD.FTZ R8, R10, R3 ;  /* 0x000000030a087221 */ /* 0x000fe20000010000 */
[----:B-----5:R-:W-:Y:S01]  /*57a0*/  FADD.FTZ R6, R161, R6 ;  /* 0x00000006a1067221 */ /* 0x020fe20000010000 */
[----:B------:R-:W1:Y:S01]  /*57b0*/  MUFU.EX2 R10, R77 ;  /* 0x0000004d000a7308 */ /* 0x000e620000000800 */
[----:B------:R-:W-:Y:S01]  /*57c0*/  F2FP.BF16.F32.PACK_AB R161, R75, R161 ;  /* 0x000000a14ba1723e */ /* 0x000fe200000010ff */
[----:B------:R-:W-:Y:S01]  /*57d0*/  FADD.FTZ R3, R61, R8 ;  /* 0x000000083d037221 */ /* 0x000fe20000010000 */
[----:B------:R-:W-:-:S03]  /*57e0*/  FADD.FTZ R6, R75, R6 ;  /* 0x000000064b067221 */ /* 0x000fc60000010000 */
[----:B------:R-:W-:Y:S01]  /*57f0*/  FADD.FTZ R8, R12, R3 ;  /* 0x000000030c087221 */ /* 0x000fe20000010000 */
[----:B------:R-:W-:Y:S01]  /*5800*/  FADD.FTZ R6, R163, R6 ;  /* 0x00000006a3067221 */ /* 0x000fe20000010000 */
[----:B------:R-:W-:Y:S02]  /*5810*/  F2FP.BF16.F32.PACK_AB R163, R79, R163 ;  /* 0x000000a34fa3723e */ /* 0x000fe400000010ff */
        /* <DEDUP_REMOVED lines=8> */
[----:B--2---:R-:W-:Y:S01]  /*58a0*/  FADD.FTZ R3, R167, R6 ;  /* 0x00000006a7037221 */ /* 0x004fe20000010000 */
[C---:B-1----:R-:W-:Y:S02]  /*58b0*/  F2FP.BF16.F32.PACK_AB R167, R10.reuse, R167 ;  /* 0x000000a70aa7723e */ /* 0x042fe400000010ff */
[----:B------:R-:W-:Y:S01]  /*58c0*/  FADD.FTZ R6, R73, R8 ;  /* 0x0000000849067221 */ /* 0x000fe20000010000 */
[----:B------:R-:W-:Y:S01]  /*58d0*/  FADD.FTZ R3, R10, R3 ;  /* 0x000000030a037221 */ /* 0x000fe20000010000 */
[----:B------:R-:W-:Y:S01]  /*58e0*/  IMAD.MOV.U32 R8, RZ, RZ, R9 ;  /* 0x000000ffff087224 */ /* 0x000fe200078e0009 */
[----:B------:R-:W-:Y:S06]  /*58f0*/  @P2 BRA `(.L_x_24) ;  /* 0xffffffdc00c82947 */ /* 0x000fec000383ffff */
.L_x_15:
[----:B------:R-:W-:Y:S06]  /*5900*/  BAR.ARV 0x8, 0x120 ;  /* 0x0204800000007b1d */ /* 0x000fec0000002000 */
        /* <DEDUP_REMOVED lines=64> */
[----:B------:R-:W-:Y:S06]  /*5d10*/  @!P0 BRA `(.L_x_25) ;  /* 0x0000000000048947 */ /* 0x000fec0003800000 */
[----:B------:R-:W-:Y:S01]  /*5d20*/  BPT.TRAP 0x1 ;  /* 0x000000040000795c */ /* 0x000fe20000300000 */
.L_x_25:
[----:B------:R-:W-:Y:S01]  /*5d30*/  ULEA UR7, UR38, UR60, 0x3 ;  /* 0x0000003c26077291 */ /* 0x000fe2000f8e183f */
[----:B------:R-:W-:-:S05]  /*5d40*/  IMAD.U32 R4, RZ, RZ, UR39 ;  /* 0x00000027ff047e24 */ /* 0x000fca000f8e00ff */
[----:B------:R-:W-:-:S04]  /*5d50*/  SHF.L.U32 R4, R4, 0x1f, RZ ;  /* 0x0000001f04047819 */ /* 0x000fc800000006ff */
[----:B------:R1:W2:Y:S01]  /*5d60*/  SYNCS.PHASECHK.TRANS64.TRYWAIT P2, [UR7+0x34850], R4 ;  /* 0x03485004ff0075a7 */ /* 0x0002a20008040147 */
[----:B------:R-:W-:Y:S05]  /*5d70*/  @!P0 BRA `(.L_x_26) ;  /* 0x0000000000048947 */ /* 0x000fea0003800000 */
[----:B------:R-:W-:Y:S01]  /*5d80*/  BPT.TRAP 0x1 ;  /* 0x000000040000795c */ /* 0x000fe20000300000 */
.L_x_26:
[----:B--2---:R-:W-:Y:S05]  /*5d90*/  @P2 BRA `(.L_x_27) ;  /* 0x0000000000082947 */ /* 0x004fea0003800000 */
[----:B------:R-:W2:Y:S02]  /*5da0*/  SYNCS.PHASECHK.TRANS64.TRYWAIT P0, [UR7+0x34850], R4 ;  /* 0x03485004ff0075a7 */ /* 0x000ea40008000147 */
[----:B--2---:R-:W-:Y:S05]  /*5db0*/  @!P0 BRA `(.L_x_28) ;  /* 0x0000004400ac8947 */ /* 0x004fea0003800000 */
.L_x_27:
[----:B------:R-:W-:Y:S01]  /*5dc0*/  UIADD3 UR4, UR60, 0x400, URZ ;  /* 0x000004003c047890 */ /* 0x000fe2000fffe03f */
[----:B------:R-:W-:Y:S01]  /*5dd0*/  WARPGROUP.ARRIVE ;  /* 0x00000000000079c5 */ /* 0x000fe20000000000 */
[----:B------:R-:W-:Y:S01]  /*5de0*/  UMOV UR11, 0x40000040 ;  /* 0x40000040000b7882 */ /* 0x000fe20000000000 */
[----:B-12---:R-:W1:Y:S01]  /*5df0*/  SHFL.BFLY PT, R4, R3, 0x2, 0x1f ;  /* 0x0c401f0003047f89 */ /* 0x006e6200000e0000 */
[----:B------:R-:W-:Y:S01]  /*5e00*/  USHF.R.U32.HI UR4, URZ, 0x4, UR4 ;  /* 0x000000043f047899 */ /* 0x000fe20008011604 */
[C---:B------:R-:W-:Y:S01]  /*5e10*/  IADD3 R89, P4, R16.reuse, 0x20, RZ ;  /* 0x0000002010597810 */ /* 0x040fe20007f9e0ff */
[----:B------:R-:W-:Y:S01]  /*5e20*/  UIADD3 UR35, -UR36, URZ, URZ ;  /* 0x0000003f24237290 */ /* 0x000fe2000fffe13f */
[----:B------:R-:W2:Y:S01]  /*5e30*/  SHFL.BFLY PT, R5, R6, 0x2, 0x1f ;  /* 0x0c401f0006057f89 */ /* 0x000ea200000e0000 */
[----:B------:R-:W-:Y:S01]  /*5e40*/  ULOP3.LUT UR4, UR4, 0x3fff, URZ, 0xc0, !UPT ;  /* 0x00003fff04047892 */ /* 0x000fe2000f8ec03f */
[C---:B------:R-:W-:Y:S01]  /*5e50*/  IADD3 R7, P3, R16.reuse, 0x4040, RZ ;  /* 0x0000404010077810 */ /* 0x040fe20007f7e0ff */
[----:B------:R-:W-:Y:S01]  /*5e60*/  UIADD3 UR34, -UR61, URZ, URZ ;  /* 0x0000003f3d227290 */ /* 0x000fe2000fffe13f */
[C---:B------:R-:W-:Y:S01]  /*5e70*/  IADD3 R13, P0, R16.reuse, 0x4000, RZ ;  /* 0x00004000100d7810 */ /* 0x040fe20007f1e0ff */
[----:B------:R-:W-:Y:S01]  /*5e80*/  ULOP3.LUT UR4, UR4, 0x4000000, URZ, 0xfc, !UPT ;  /* 0x0400000004047892 */ /* 0x000fe2000f8efc3f */
[----:B------:R-:W-:Y:S01]  /*5e90*/  LOP3.LUT R88, R89, 0x380, RZ, 0xc0, !PT ;  /* 0x0000038059587812 */ /* 0x000fe200078ec0ff */
[----:B------:R-:W-:Y:S01]  /*5ea0*/  ULDC UR5, c[0x0][0xda8] ;  /* 0x00036a0000057ab9 */ /* 0x000fe20000000800 */
[----:B------:R-:W-:Y:S01]  /*5eb0*/  IADD3 R21, P5, R16, 0x40, RZ ;  /* 0x0000004010157810 */ /* 0x000fe20007fbe0ff */
[----:B------:R-:W-:Y:S01]  /*5ec0*/  ULEA UR4, UR38, UR4, 0xb ;  /* 0x0000000426047291 */ /* 0x000fe2000f8e583f */
[----:B------:R-:W-:Y:S01]  /*5ed0*/  LOP3.LUT R12, R13, 0x380, RZ, 0xc0, !PT ;  /* 0x000003800d0c7812 */ /* 0x000fe200078ec0ff */
[----:B------:R-:W-:Y:S01]  /*5ee0*/  ULDC.64 UR8, c[0x0][0xb70] ;  /* 0x0002dc0000087ab9 */ /* 0x000fe20000000a00 */
[----:B------:R-:W-:Y:S01]  /*5ef0*/  SHF.R.U64 R88, R88, 0x3, RZ ;  /* 0x0000000358587819 */ /* 0x000fe200000012ff */
[----:B------:R-:W-:Y:S01]  /*5f00*/  UIADD3 UR6, UR4, 0x80, URZ ;  /* 0x0000008004067890 */ /* 0x000fe2000fffe03f */
[----:B------:R-:W-:-:S02]  /*5f10*/  LOP3.LUT R20, R21, 0x380, RZ, 0xc0, !PT ;  /* 0x0000038015147812 */ /* 0x000fc400078ec0ff */
[----:B------:R-:W-:Y:S01]  /*5f20*/  UMOV UR10, UR4 ;  /* 0x00000004000a7c82 */ /* 0x000fe20008000000 */
[----:B------:R-:W-:Y:S01]  /*5f30*/  SHF.R.U64 R12, R12, 0x3, RZ ;  /* 0x000000030c0c7819 */ /* 0x000fe200000012ff */
[----:B------:R-:W-:Y:S01]  /*5f40*/  HGMMA.64x128x16.F32.BF16 R24, R180, gdesc[UR8].tnspB, R24, gsb0 ;  /* 0x41e00008b4187df0 */ /* 0x000fe20008001818 */
[----:B------:R-:W-:Y:S01]  /*5f50*/  UMOV UR11, 0x40000040 ;  /* 0x40000040000b7882 */ /* 0x000fe20000000000 */
[----:B------:R-:W-:Y:S01]  /*5f60*/  UMOV UR10, UR6 ;  /* 0x00000006000a7c82 */ /* 0x000fe20008000000 */
[----:B------:R-:W-:Y:S01]  /*5f70*/  UIADD3 UR6, UR4, 0x100, URZ ;  /* 0x0000010004067890 */ /* 0x000fe2000fffe03f */
[----:B-1----:R-:W-:Y:S01]  /*5f80*/  FADD.FTZ R3, R4, R3 ;  /* 0x0000000304037221 */ /* 0x002fe20000010000 */
[----:B------:R-:W-:Y:S01]  /*5f90*/  LOP3.LUT R88, R88, R89, RZ, 0x3c, !PT ;  /* 0x0000005958587212 */ /* 0x000fe200078e3cff */
[----:B--2---:R-:W-:Y:S01]  /*5fa0*/  FADD.FTZ R5, R5, R6 ;  /* 0x0000000605057221 */ /* 0x004fe20000010000 */
[----:B------:R-:W-:Y:S01]  /*5fb0*/  LOP3.LUT R6, R7, 0x380, RZ, 0xc0, !PT ;  /* 0x0000038007067812 */ /* 0x000fe200078ec0ff */
[----:B------:R-:W-:Y:S01]  /*5fc0*/  IMAD.X R89, RZ, RZ, R17, P4 ;  /* 0x000000ffff597224 */ /* 0x000fe200020e0611 */
[----:B------:R-:W1:Y:S01]  /*5fd0*/  SHFL.BFLY PT, R92, R3, 0x1, 0x1f ;  /* 0x0c201f00035c7f89 */ /* 0x000e6200000e0000 */
[----:B------:R-:W-:-:S02]  /*5fe0*/  SHF.R.U64 R20, R20, 0x3, RZ ;  /* 0x0000000314147819 */ /* 0x000fc400000012ff */
[----:B------:R-:W-:Y:S01]  /*5ff0*/  SHF.R.U64 R6, R6, 0x3, RZ ;  /* 0x0000000306067819 */ /* 0x000fe200000012ff */
[----:B------:R-:W2:Y:S01]  /*6000*/  SHFL.BFLY PT, R8, R5, 0x1, 0x1f ;  /* 0x0c201f0005087f89 */ /* 0x000ea200000e0000 */
[----:B------:R-:W-:Y:S02]  /*6010*/  LOP3.LUT R12, R12, R13, RZ, 0x3c, !PT ;  /* 0x0000000d0c0c7212 */ /* 0x000fe400078e3cff */
[----:B------:R-:W-:Y:S01]  /*6020*/  LOP3.LUT R6, R6, R7, RZ, 0x3c, !PT ;  /* 0x0000000706067212 */ /* 0x000fe200078e3cff */
[--C-:B------:R-:W-:Y:S01]  /*6030*/  IMAD.X R7, RZ, RZ, R17.reuse, P3 ;  /* 0x000000ffff077224 */ /* 0x100fe200018e0611 */
[C---:B------:R-:W-:Y:S02]  /*6040*/  IADD3 R13, P4, R16.reuse, 0x4060, RZ ;  /* 0x00004060100d7810 */ /* 0x040fe40007f9e0ff */
[----:B------:R-:W-:Y:S02]  /*6050*/  LOP3.LUT R91, R16, 0x380, RZ, 0xc0, !PT ;  /* 0x00000380105b7812 */ /* 0x000fe400078ec0ff */
[----:B------:R-:W-:Y:S01]  /*6060*/  LOP3.LUT R20, R20, R21, RZ, 0x3c, !PT ;  /* 0x0000001514147212 */ /* 0x000fe200078e3cff */
[----:B------:R-:W-:Y:S01]  /*6070*/  IMAD.X R21, RZ, RZ, R17, P5 ;  /* 0x000000ffff157224 */ /* 0x000fe200028e0611 */
[----:B------:R-:W-:-:S02]  /*6080*/  LOP3.LUT R4, R13, 0x380, RZ, 0xc0, !PT ;  /* 0x000003800d047812 */ /* 0x000fc400078ec0ff */
[----:B------:R-:W-:Y:S02]  /*6090*/  SHF.R.U64 R91, R91, 0x3, RZ ;  /* 0x000000035b5b7819 */ /* 0x000fe400000012ff */
[----:B------:R-:W-:Y:S02]  /*60a0*/  SHF.R.U64 R4, R4, 0x3, RZ ;  /* 0x0000000304047819 */ /* 0x000fe400000012ff */
[----:B------:R-:W-:Y:S01]  /*60b0*/  LOP3.LUT R90, R91, R16, RZ, 0x3c, !PT ;  /* 0x000000105b5a7212 */ /* 0x000fe200078e3cff */
[--C-:B------:R-:W-:Y:S01]  /*60c0*/  IMAD.MOV.U32 R91, RZ, RZ, R17.reuse ;  /* 0x000000ffff5b7224 */ /* 0x100fe200078e0011 */
[----:B------:R-:W-:Y:S01]  /*60d0*/  IADD3 R11, P2, R16, 0x4020, RZ ;  /* 0x00004020100b7810 */ /* 0x000fe20007f5e0ff */
[----:B-1----:R-:W-:Y:S01]  /*60e0*/  FADD.FTZ R92, R3, R92 ;  /* 0x0000005c035c7221 */ /* 0x002fe20000010000 */
[----:B------:R-:W-:Y:S02]  /*60f0*/  MOV R94, R88 ;  /* 0x00000058005e7202 */ /* 0x000fe40000000f00 */
[----:B------:R-:W-:Y:S01]  /*6100*/  LOP3.LUT R4, R4, R13, RZ, 0x3c, !PT ;  /* 0x0000000d04047212 */ /* 0x000fe200078e3cff */
[----:B--2---:R-:W-:Y:S01]  /*6110*/  FADD.FTZ R96, R5, R8 ;  /* 0x0000000805607221 */ /* 0x004fe20000010000 */
[----:B------:R-:W-:Y:S01]  /*6120*/  FSETP.NE.FTZ.AND P3, PT, R92, RZ, PT ;  /* 0x000000ff5c00720b */ /* 0x000fe20003f75000 */
[----:B------:R-:W-:Y:S01]  /*6130*/  IMAD.MOV.U32 R8, RZ, RZ, RZ ;  /* 0x000000ffff087224 */ /* 0x000fe200078e00ff */
[----:B------:R-:W-:Y:S01]  /*6140*/  MOV R88, R6 ;  /* 0x0000000600587202 */ /* 0x000fe20000000f00 */
[----:B------:R-:W-:Y:S01]  /*6150*/  IMAD.U32 R7, RZ, RZ, UR7 ;  /* 0x00000007ff077e24 */ /* 0x000fe2000f8e00ff */
[----:B------:R-:W-:Y:S01]  /*6160*/  FSETP.NE.FTZ.AND P5, PT, R96, RZ, PT ;  /* 0x000000ff6000720b */ /* 0x000fe20003fb5000 */
[----:B------:R-:W-:Y:S01]  /*6170*/  IMAD.X R5, RZ, RZ, R17, P4 ;  /* 0x000000ffff057224 */ /* 0x000fe200020e0611 */
[----:B------:R-:W-:Y:S01]  /*6180*/  IADD3.X R13, RZ, R17, RZ, P0, !PT ;  /* 0x00000011ff0d7210 */ /* 0x000fe200007fe4ff */
[----:B------:R-:W-:Y:S01]  /*6190*/  @!P1 VIADD R7, R7, 0x34860 ;  /* 0x0003486007079836 */ /* 0x000fe20000000000 */
[----:B------:R-:W-:Y:S01]  /*61a0*/  LOP3.LUT R10, R11, 0x380, RZ, 0xc0, !PT ;  /* 0x000003800b0a7812 */ /* 0x000fe200078ec0ff */
[----:B------:R-:W-:Y:S01]  /*61b0*/  ULDC UR7, c[0x0][0xa88] ;  /* 0x0002a20000077ab9 */ /* 0x000fe20000000800 */
[----:B------:R-:W-:-:S02]  /*61c0*/  MOV R95, R90 ;  /* 0x0000005a005f7202 */ /* 0x000fc40000000f00 */
[----:B------:R-:W-:Y:S01]  /*61d0*/  MOV R90, R12 ;  /* 0x0000000c005a7202 */ /* 0x000fe20000000f00 */
[----:B------:R-:W1:Y:S01]  /*61e0*/  @P3 MUFU.LG2 R6, R92 ;  /* 0x0000005c00063308 */ /* 0x000e620000000c00 */
[----:B------:R-:W-:Y:S01]  /*61f0*/  IMAD.MOV.U32 R12, RZ, RZ, RZ ;  /* 0x000000ffff0c7224 */ /* 0x000fe200078e00ff */
[----:B------:R-:W-:Y:S02]  /*6200*/  SHF.R.U64 R10, R10, 0x3, RZ ;  /* 0x000000030a0a7819 */ /* 0x000fe400000012ff */
[----:B------:R-:W-:Y:S02]  /*6210*/  @!P1 PRMT R7, RZ, 0x654, R7 ;  /* 0x00000654ff079816 */ /* 0x000fe40000000007 */
[----:B------:R-:W-:Y:S01]  /*6220*/  LOP3.LUT R10, R10, R11, RZ, 0x3c, !PT ;  /* 0x0000000b0a0a7212 */ /* 0x000fe200078e3cff */
[----:B------:R-:W-:Y:S01]  /*6230*/  IMAD.X R11, RZ, RZ, R17, P2 ;  /* 0x000000ffff0b7224 */ /* 0x000fe200010e0611 */
[----:B------:R-:W-:Y:S01]  /*6240*/  @P5 MUFU.RCP R8, R96 ;  /* 0x0000006000085308 */ /* 0x000fe20000001000 */
[----:B------:R-:W-:Y:S01]  /*6250*/  MOV R93, R20 ;  /* 0x00000014005d7202 */ /* 0x000fe20000000f00 */
[----:B------:R-:W-:Y:S01]  /*6260*/  IMAD.MOV.U32 R21, RZ, RZ, -0x800000 ;  /* 0xff800000ff157424 */ /* 0x000fe200078e00ff */
[----:B------:R-:W-:-:S02]  /*6270*/  R2UR UR12, R184 ;  /* 0x00000000b80c72ca */ /* 0x000fc400000e0000 */
[----:B------:R-:W-:Y:S01]  /*6280*/  MOV R89, R10 ;  /* 0x0000000a00597202 */ /* 0x000fe20000000f00 */
[----:B------:R-:W-:Y:S01]  /*6290*/  @P3 FMUL.FTZ R11, R2, 0.69314718246459960938 ;  /* 0x3f317218020b3820 */ /* 0x000fe20000410000 */
[----:B------:R-:W-:Y:S01]  /*62a0*/  IADD3 R15, P6, R16, 0x60, RZ ;  /* 0x00000060100f7810 */ /* 0x000fe20007fde0ff */
[----:B------:R-:W-:Y:S01]  /*62b0*/  @P3 MUFU.RCP R12, R92 ;  /* 0x0000005c000c3308 */ /* 0x000fe20000001000 */
[----:B-1----:R-:W-:Y:S01]  /*62c0*/  @P3 FMUL.FTZ R6, R6, 0.69314718246459960938 ;  /* 0x3f31721806063820 */ /* 0x002fe20000410000 */
[----:B------:R-:W-:Y:S02]  /*62d0*/  MOV R20, R4 ;  /* 0x0000000400147202 */ /* 0x000fe40000000f00 */
[----:B------:R-:W-:Y:S01]  /*62e0*/  LOP3.LUT R14, R15, 0x380, RZ, 0xc0, !PT ;  /* 0x000003800f0e7812 */ /* 0x000fe200078ec0ff */
[----:B------:R-:W-:Y:S01]  /*62f0*/  @P3 FFMA.FTZ R21, R11, R9, R6 ;  /* 0x000000090b153223 */ /* 0x000fe20000010006 */
[----:B------:R-:W-:Y:S02]  /*6300*/  LOP3.LUT P0, RZ, R23, 0x3, RZ, 0xc0, !PT ;  /* 0x0000000317ff7812 */ /* 0x000fe4000780c0ff */
[----:B------:R-:W1:Y:S01]  /*6310*/  @P5 MUFU.LG2 R3, R96 ;  /* 0x0000006000035308 */ /* 0x000e620000000c00 */
[----:B------:R-:W-:Y:S01]  /*6320*/  UIMAD UR34, UR5, UR34, UR12 ;  /* 0x00000022052272a4 */ /* 0x000fe2000f8e020c */
[----:B------:R-:W-:-:S02]  /*6330*/  SHF.R.U64 R14, R14, 0x3, RZ ;  /* 0x000000030e0e7819 */ /* 0x000fc400000012ff */
[----:B------:R-:W-:Y:S01]  /*6340*/  ULDC.64 UR12, c[0x0][0x208] ;  /* 0x00008200000c7ab9 */ /* 0x000fe20000000a00 */
[----:B------:R-:W-:Y:S01]  /*6350*/  USHF.L.U32 UR34, UR34, 0x7, URZ ;  /* 0x0000000722227899 */ /* 0x000fe2000800063f */
[----:B------:R-:W-:Y:S01]  /*6360*/  LOP3.LUT R14, R14, R15, RZ, 0x3c, !PT ;  /* 0x0000000f0e0e7212 */ /* 0x000fe200078e3cff */
[----:B------:R-:W-:-:S04]  /*6370*/  IMAD.X R15, RZ, RZ, R17, P6 ;  /* 0x000000ffff0f7224 */ /* 0x000fc800030e0611 */
[----:B------:R-:W-:Y:S01]  /*6380*/  VIADD R97, R187, UR34 ;  /* 0x00000022bb617c36 */ /* 0x000fe20008000000 */
[----:B------:R-:W-:-:S03]  /*6390*/  MOV R91, R14 ;  /* 0x0000000e005b7202 */ /* 0x000fc60000000f00 */
[----:B------:R-:W-:-:S05]  /*63a0*/  VIADD R10, R97, 0x8 ;  /* 0x00000008610a7836 */ /* 0x000fca0000000000 */
[----:B------:R-:W-:Y:S02]  /*63b0*/  ISETP.GE.OR P2, PT, R10, UR7, P0 ;  /* 0x000000070a007c0c */ /* 0x000fe40008746670 */
[----:B------:R-:W-:Y:S01]  /*63c0*/  ISETP.GE.OR P0, PT, R97, UR7, P0 ;  /* 0x0000000761007c0c */ /* 0x000fe20008706670 */
[----:B------:R-:W-:Y:S02]  /*63d0*/  WARPGROUP.DEPBAR.LE gsb0, 0x0 ;  /* 0x00008000000079c5 */ /* 0x000fe40000010000 */
[----:B------:R-:W-:-:S06]  /*63e0*/  WARPGROUP.ARRIVE ;  /* 0x00000000000079c5 */ /* 0x000fcc0000000000 */
[----:B------:R-:W-:Y:S01]  /*63f0*/  HGMMA.64x128x16.F32.BF16 R24, R176, gdesc[UR8].tnspB, R24, gsb0 ;  /* 0x41e00008b0187df0 */ /* 0x000fe20008001818 */
[----:B------:R-:W-:Y:S01]  /*6400*/  UMOV UR10, UR6 ;  /* 0x00000006000a7c82 */ /* 0x000fe20008000000 */
[----:B------:R-:W-:Y:S01]  /*6410*/  UMOV UR11, 0x40000040 ;  /* 0x40000040000b7882 */ /* 0x000fe20000000000 */
[----:B------:R-:W-:Y:S01]  /*6420*/  UIADD3 UR6, UR4, 0x180, URZ ;  /* 0x0000018004067890 */ /* 0x000fe2000fffe03f */
        /* <DEDUP_REMOVED lines=17> */
[----:B------:R-:W-:Y:S02]  /*6540*/  UIADD3 UR6, UR4, 0x300, URZ ;  /* 0x0000030004067890 */ /* 0x000fe4000fffe03f */
[----:B------:R-:W-:Y:S01]  /*6550*/  UIADD3 UR4, UR4, 0x380, URZ ;  /* 0x0000038004047890 */ /* 0x000fe2000fffe03f */
[----:B------:R-:W-:Y:S02]  /*6560*/  WARPGROUP.DEPBAR.LE gsb0, 0x0 ;  /* 0x00008000000079c5 */ /* 0x000fe40000010000 */
[----:B------:R-:W-:-:S06]  /*6570*/  WARPGROUP.ARRIVE ;  /* 0x00000000000079c5 */ /* 0x000fcc0000000000 */
[----:B------:R-:W-:Y:S01]  /*6580*/  HGMMA.64x128x16.F32.BF16 R24, R156, gdesc[UR8].tnspB, R24, gsb0 ;  /* 0x41e000089c187df0 */ /* 0x000fe20008001818 */
[----:B------:R-:W-:Y:S01]  /*6590*/  UMOV UR10, UR6 ;  /* 0x00000006000a7c82 */ /* 0x000fe20008000000 */
[----:B------:R-:W-:Y:S01]  /*65a0*/  UMOV UR11, 0x40000040 ;  /* 0x40000040000b7882 */ /* 0x000fe20000000000 */
[----:B------:R-:W-:Y:S02]  /*65b0*/  WARPGROUP.DEPBAR.LE gsb0, 0x0 ;  /* 0x00008000000079c5 */ /* 0x000fe40000010000 */
[----:B------:R-:W-:-:S07]  /*65c0*/  WARPGROUP.ARRIVE ;  /* 0x00000000000079c5 */ /* 0x000fce0000000000 */
[----:B------:R-:W-:Y:S01]  /*65d0*/  HGMMA.64x128x16.F32.BF16 R24, R160, gdesc[UR8].tnspB, R24, gsb0 ;  /* 0x41e00008a0187df0 */ /* 0x000fe20008001818 */
[----:B------:R-:W-:Y:S01]  /*65e0*/  UMOV UR10, UR4 ;  /* 0x00000004000a7c82 */ /* 0x000fe20008000000 */
[----:B------:R-:W-:Y:S01]  /*65f0*/  UMOV UR11, 0x40000040 ;  /* 0x40000040000b7882 */ /* 0x000fe20000000000 */
[----:B------:R-:W-:Y:S02]  /*6600*/  ULDC UR4, c[0x0][0xdb4] ;  /* 0x00036d0000047ab9 */ /* 0x000fe40000000800 */
[----:B------:R-:W-:-:S04]  /*6610*/  UIMAD UR35, UR4, UR35, UR61 ;  /* 0x00000023042372a4 */ /* 0x000fc8000f8e023d */
[----:B------:R-:W-:-:S04]  /*6620*/  USHF.R.S32.HI UR4, URZ, 0x1f, UR35 ;  /* 0x0000001f3f047899 */ /* 0x000fc80008011423 */
[----:B------:R-:W-:Y:S02]  /*6630*/  UIMAD UR6, UR4, UR8, URZ ;  /* 0x00000008040672a4 */ /* 0x000fe4000f8e023f */
[----:B------:R-:W-:Y:S02]  /*6640*/  UIMAD.WIDE.U32 UR4, UR35, UR8, URZ ;  /* 0x00000008230472a5 */ /* 0x000fe4000f8e003f */
[----:B------:R-:W-:-:S04]  /*6650*/  UIMAD UR6, UR35, UR9, UR6 ;  /* 0x00000009230672a4 */ /* 0x000fc8000f8e0206 */
[----:B------:R-:W-:Y:S02]  /*6660*/  IMAD.U32 R5, RZ, RZ, UR5 ;  /* 0x00000005ff057e24 */ /* 0x000fe4000f8e00ff */
[----:B------:R-:W-:Y:S01]  /*6670*/  @P5 FMUL.FTZ R5, R2, 0.69314718246459960938 ;  /* 0x3f31721802055820 */ /* 0x000fe20000410000 */
[----:B------:R-:W-:Y:S01]  /*6680*/  MOV R4, UR4 ;  /* 0x0000000400047c02 */ /* 0x000fe20008000f00 */
[----:B-1----:R-:W-:Y:S01]  /*6690*/  @P5 FMUL.FTZ R2, R3, 0.69314718246459960938 ;  /* 0x3f31721803025820 */ /* 0x002fe20000410000 */
[----:B------:R-:W-:-:S06]  /*66a0*/  UIADD3 UR4, UR5, UR6, URZ ;  /* 0x0000000605047290 */ /* 0x000fcc000fffe03f */
[----:B------:R-:W-:Y:S01]  /*66b0*/  IMAD.U32 R3, RZ, RZ, UR4 ;  /* 0x00000004ff037e24 */ /* 0x000fe2000f8e00ff */
[----:B------:R-:W-:Y:S01]  /*66c0*/  USHF.R.S32.HI UR4, URZ, 0x1f, UR36 ;  /* 0x0000001f3f047899 */ /* 0x000fe20008011424 */
[----:B------:R-:W-:Y:S02]  /*66d0*/  WARPGROUP.DEPBAR.LE gsb0, 0x0 ;  /* 0x00008000000079c5 */ /* 0x000fe40000010000 */
[----:B------:R-:W-:-:S06]  /*66e0*/  WARPGROUP.ARRIVE ;  /* 0x00000000000079c5 */ /* 0x000fcc0000000000 */
[----:B------:R-:W-:Y:S01]  /*66f0*/  HGMMA.64x128x16.F32.BF16 R24, R164, gdesc[UR8].tnspB, R24, gsb0 ;  /* 0x41e00008a4187df0 */ /* 0x000fe20008001818 */
[----:B------:R-:W-:Y:S01]  /*6700*/  R2UR UR10, R19 ;  /* 0x00000000130a72ca */ /* 0x000fe200000e0000 */
[----:B------:R-:W-:Y:S02]  /*6710*/  IMAD.MOV.U32 R19, RZ, RZ, -0x800000 ;  /* 0xff800000ff137424 */ /* 0x000fe400078e00ff */
[----:B------:R-:W-:Y:S01]  /*6720*/  @P5 FFMA.FTZ R19, R5, R0, R2 ;  /* 0x0000000005135223 */ /* 0x000fe20000010002 */
[----:B------:R-:W-:Y:S01]  /*6730*/  IMAD.MOV.U32 R2, RZ, RZ, R4 ;  /* 0x000000ffff027224 */ /* 0x000fe200078e0004 */
[----:B------:R-:W-:Y:S02]  /*6740*/  WARPGROUP.DEPBAR.LE gsb0, 0x0 ;  /* 0x00008000000079c5 */ /* 0x000fe40000010000 */
[----:B------:R1:W-:Y:S01]  /*6750*/  @!P1 SYNCS.ARRIVE.TRANS64.RED.A1T0 RZ, [R7+URZ], RZ ;  /* 0x000000ff07ff99a7 */ /* 0x0003e2000810043f */
[----:B------:R-:W-:Y:S01]  /*6760*/  FMUL.FTZ R6, R29, R8 ;  /* 0x000000081d067220 */ /* 0x000fe20000410000 */
[----:B------:R-:W-:Y:S01]  /*6770*/  FMUL.FTZ R30, R30, R12 ;  /* 0x0000000c1e1e7220 */ /* 0x000fe20000410000 */
[-C--:B------:R-:W-:Y:S01]  /*6780*/  FMUL.FTZ R4, R25, R8.reuse ;  /* 0x0000000819047220 */ /* 0x080fe20000410000 */
[----:B------:R-:W-:Y:S01]  /*6790*/  FMUL.FTZ R5, R24, R8 ;  /* 0x0000000818057220 */ /* 0x000fe20000410000 */
[-C--:B------:R-:W-:Y:S01]  /*67a0*/  FMUL.FTZ R27, R27, R12.reuse ;  /* 0x0000000c1b1b7220 */ /* 0x080fe20000410000 */
[----:B------:R-:W-:Y:S01]  /*67b0*/  FMUL.FTZ R26, R26, R12 ;  /* 0x0000000c1a1a7220 */ /* 0x000fe20000410000 */
[-C--:B------:R-:W-:Y:S01]  /*67c0*/  FMUL.FTZ R10, R37, R8.reuse ;  /* 0x00000008250a7220 */ /* 0x080fe20000410000 */
[-C--:B-1----:R-:W-:Y:S01]  /*67d0*/  FMUL.FTZ R7, R28, R8.reuse ;  /* 0x000000081c077220 */ /* 0x082fe20000410000 */
[-C--:B------:R-:W-:Y:S01]  /*67e0*/  FMUL.FTZ R11, R36, R8.reuse ;  /* 0x00000008240b7220 */ /* 0x080fe20000410000 */
[-C--:B------:R-:W-:Y:S01]  /*67f0*/  FMUL.FTZ R33, R33, R8.reuse ;  /* 0x0000000821217220 */ /* 0x080fe20000410000 */
[-C--:B------:R-:W-:Y:S01]  /*6800*/  FMUL.FTZ R32, R32, R8.reuse ;  /* 0x0000000820207220 */ /* 0x080fe20000410000 */
[----:B------:R-:W-:Y:S01]  /*6810*/  FMUL.FTZ R14, R45, R8 ;  /* 0x000000082d0e7220 */ /* 0x000fe20000410000 */
[----:B------:R-:W-:Y:S01]  /*6820*/  F2FP.BF16.F32.PACK_AB R6, R6, R7 ;  /* 0x000000070606723e */ /* 0x000fe200000010ff */
[----:B------:R-:W-:Y:S01]  /*6830*/  FMUL.FTZ R7, R31, R12 ;  /* 0x0000000c1f077220 */ /* 0x000fe20000410000 */
[----:B------:R-:W-:Y:S01]  /*6840*/  FMUL.FTZ R15, R44, R8 ;  /* 0x000000082c0f7220 */ /* 0x000fe20000410000 */
[----:B------:R-:W-:Y:S01]  /*6850*/  F2FP.BF16.F32.PACK_AB R4, R4, R5 ;  /* 0x000000050404723e */ /* 0x000fe200000010ff */
[-C--:B------:R-:W-:Y:S01]  /*6860*/  FMUL.FTZ R9, R35, R12.reuse ;  /* 0x0000000c23097220 */ /* 0x080fe20000410000 */
[----:B------:R-:W-:Y:S01]  /*6870*/  FMUL.FTZ R34, R34, R12 ;  /* 0x0000000c22227220 */ /* 0x000fe20000410000 */
[----:B------:R-:W-:Y:S01]  /*6880*/  F2FP.BF16.F32.PACK_AB R7, R7, R30 ;  /* 0x0000001e0707723e */ /* 0x000fe200000010ff */
[-C--:B------:R-:W-:Y:S01]  /*6890*/  FMUL.FTZ R39, R39, R12.reuse ;  /* 0x0000000c27277220 */ /* 0x080fe20000410000 */
[----:B------:R-:W1:Y:S01]  /*68a0*/  LDC.64 R30, c[0x0][0xb78] ;  /* 0x0002de00ff1e7b82 */ /* 0x000e620000000a00 */
[----:B------:R-:W-:Y:S01]  /*68b0*/  FMUL.FTZ R38, R38, R12 ;  /* 0x0000000c26267220 */ /* 0x000fe20000410000 */
[-C--:B------:R-:W-:Y:S01]  /*68c0*/  FMUL.FTZ R41, R41, R8.reuse ;  /* 0x0000000829297220 */ /* 0x080fe20000410000 */
[-C--:B------:R-:W-:Y:S01]  /*68d0*/  FMUL.FTZ R40, R40, R8.reuse ;  /* 0x0000000828287220 */ /* 0x080fe20000410000 */
[-C--:B------:R-:W-:Y:S01]  /*68e0*/  FMUL.FTZ R24, R49, R8.reuse ;  /* 0x0000000831187220 */ /* 0x080fe20000410000 */
[-C--:B------:R-:W-:Y:S01]  /*68f0*/  FMUL.FTZ R25, R48, R8.reuse ;  /* 0x0000000830197220 */ /* 0x080fe20000410000 */
[-C--:B------:R-:W-:Y:S01]  /*6900*/  FMUL.FTZ R57, R57, R8.reuse ;  /* 0x0000000839397220 */ /* 0x080fe20000410000 */
[----:B------:R-:W-:Y:S01]  /*6910*/  FMUL.FTZ R56, R56, R8 ;  /* 0x0000000838387220 */ /* 0x000fe20000410000 */
[----:B------:R-:W-:Y:S01]  /*6920*/  F2FP.BF16.F32.PACK_AB R5, R27, R26 ;  /* 0x0000001a1b05723e */ /* 0x000fe200000010ff */
[----:B------:R-:W-:Y:S01]  /*6930*/  BAR.SYNC.DEFER_BLOCKING 0x1, 0x100 ;  /* 0x0044000000007b1d */ /* 0x000fe20000010000 */
[-C--:B------:R-:W-:Y:S01]  /*6940*/  FMUL.FTZ R13, R43, R12.reuse ;  /* 0x0000000c2b0d7220 */ /* 0x080fe20000410000 */
[-C--:B------:R-:W-:Y:S01]  /*6950*/  FMUL.FTZ R42, R42, R12.reuse ;  /* 0x0000000c2a2a7220 */ /* 0x080fe20000410000 */
[-C--:B------:R-:W-:Y:S01]  /*6960*/  FMUL.FTZ R47, R47, R12.reuse ;  /* 0x0000000c2f2f7220 */ /* 0x080fe20000410000 */
[----:B------:R-:W-:Y:S01]  /*6970*/  FMUL.FTZ R46, R46, R12 ;  /* 0x0000000c2e2e7220 */ /* 0x000fe20000410000 */
        /* <DEDUP_REMOVED lines=26> */
[----:B------:R-:W-:Y:S01]  /*6b20*/  F2FP.BF16.F32.PACK_AB R10, R10, R11 ;  /* 0x0000000b0a0a723e */ /* 0x000fe200000010ff */
[-C--:B------:R-:W-:Y:S01]  /*6b30*/  FMUL.FTZ R71, R71, R12.reuse ;  /* 0x0000000c47477220 */ /* 0x080fe20000410000 */
[-C--:B------:R-:W-:Y:S01]  /*6b40*/  FMUL.FTZ R70, R70, R12.reuse ;  /* 0x0000000c46467220 */ /* 0x080fe20000410000 */
[-C--:B------:R-:W-:Y:S01]  /*6b50*/  FMUL.FTZ R75, R75, R12.reuse ;  /* 0x0000000c4b4b7220 */ /* 0x080fe20000410000 */
[----:B------:R-:W-:Y:S01]  /*6b60*/  FMUL.FTZ R74, R74, R12 ;  /* 0x0000000c4a4a7220 */ /* 0x000fe20000410000 */
[C---:B-1----:R-:W-:Y:S01]  /*6b70*/  IMAD R0, R30.reuse, UR4, RZ ;  /* 0x000000041e007c24 */ /* 0x042fe2000f8e02ff */
[----:B------:R-:W-:Y:S01]  /*6b80*/  F2FP.BF16.F32.PACK_AB R8, R33, R32 ;  /* 0x000000202108723e */ /* 0x000fe200000010ff */
[----:B------:R-:W-:Y:S01]  /*6b90*/  IMAD.WIDE.U32 R2, R30, UR36, R2 ;  /* 0x000000241e027c25 */ /* 0x000fe2000f8e0002 */
[----:B------:R-:W-:-:S03]  /*6ba0*/  F2FP.BF16.F32.PACK_AB R9, R9, R34 ;  /* 0x000000220909723e */ /* 0x000fc600000010ff */
[----:B------:R-:W-:Y:S01]  /*6bb0*/  FMUL.FTZ R79, R79, R12 ;  /* 0x0000000c4f4f7220 */ /* 0x000fe20000410000 */
[----:B------:R-:W-:Y:S01]  /*6bc0*/  F2FP.BF16.F32.PACK_AB R11, R39, R38 ;  /* 0x00000026270b723e */ /* 0x000fe200000010ff */
[-C--:B------:R-:W-:Y:S01]  /*6bd0*/  FMUL.FTZ R78, R78, R12.reuse ;  /* 0x0000000c4e4e7220 */ /* 0x080fe20000410000 */
[-C--:B------:R-:W-:Y:S01]  /*6be0*/  FMUL.FTZ R83, R83, R12.reuse ;  /* 0x0000000c53537220 */ /* 0x080fe20000410000 */
[-C--:B------:R-:W-:Y:S01]  /*6bf0*/  FMUL.FTZ R82, R82, R12.reuse ;  /* 0x0000000c52527220 */ /* 0x080fe20000410000 */
[-C--:B------:R-:W-:Y:S01]  /*6c00*/  FMUL.FTZ R87, R87, R12.reuse ;  /* 0x0000000c57577220 */ /* 0x080fe20000410000 */
[----:B------:R-:W-:Y:S01]  /*6c10*/  FMUL.FTZ R86, R86, R12 ;  /* 0x0000000c56567220 */ /* 0x000fe20000410000 */
[----:B------:R-:W-:Y:S01]  /*6c20*/  F2FP.BF16.F32.PACK_AB R14, R14, R15 ;  /* 0x0000000f0e0e723e */ /* 0x000fe200000010ff */
[----:B------:R1:W-:Y:S01]  /*6c30*/  STSM.16.M88.4 [R95], R4 ;  /* 0x000000045f007844 */ /* 0x0003e20000000200 */
[----:B------:R-:W-:Y:S01]  /*6c40*/  F2FP.BF16.F32.PACK_AB R12, R41, R40 ;  /* 0x00000028290c723e */ /* 0x000fe200000010ff */
[----:B------:R-:W-:Y:S01]  /*6c50*/  IMAD R28, R31, UR36, R0 ;  /* 0x000000241f1c7c24 */ /* 0x000fe2000f8e0200 */
[----:B------:R-:W-:Y:S01]  /*6c60*/  F2FP.BF16.F32.PACK_AB R13, R13, R42 ;  /* 0x0000002a0d0d723e */ /* 0x000fe200000010ff */
[----:B------:R-:W-:Y:S01]  /*6c70*/  STSM.16.M88.4 [R94], R8 ;  /* 0x000000085e007844 */ /* 0x000fe20000000200 */
[----:B------:R-:W-:Y:S01]  /*6c80*/  F2FP.BF16.F32.PACK_AB R15, R47, R46 ;  /* 0x0000002e2f0f723e */ /* 0x000fe200000010ff */
[----:B------:R-:W-:Y:S01]  /*6c90*/  ULDC.64 UR4, c[0x0][0xb40] ;  /* 0x0002d00000047ab9 */ /* 0x000fe20000000a00 */
[----:B------:R-:W-:-:S02]  /*6ca0*/  F2FP.BF16.F32.PACK_AB R24, R24, R25 ;  /* 0x000000191818723e */ /* 0x000fc400000010ff */
[----:B------:R-:W-:Y:S01]  /*6cb0*/  F2FP.BF16.F32.PACK_AB R56, R57, R56 ;  /* 0x000000383938723e */ /* 0x000fe200000010ff */
[----:B------:R-:W-:Y:S01]  /*6cc0*/  STSM.16.M88.4 [R93], R12 ;  /* 0x0000000c5d007844 */ /* 0x000fe20000000200 */
[----:B------:R-:W-:Y:S02]  /*6cd0*/  F2FP.BF16.F32.PACK_AB R25, R51, R50 ;  /* 0x000000323319723e */ /* 0x000fe400000010ff */
[----:B------:R-:W-:Y:S02]  /*6ce0*/  F2FP.BF16.F32.PACK_AB R26, R53, R52 ;  /* 0x00000034351a723e */ /* 0x000fe400000010ff */
[----:B------:R-:W-:Y:S02]  /*6cf0*/  F2FP.BF16.F32.PACK_AB R27, R27, R54 ;  /* 0x000000361b1b723e */ /* 0x000fe400000010ff */
[----:B------:R-:W-:Y:S02]  /*6d00*/  F2FP.BF16.F32.PACK_AB R57, R59, R58 ;  /* 0x0000003a3b39723e */ /* 0x000fe400000010ff */
[----:B------:R-:W-:Y:S01]  /*6d10*/  F2FP.BF16.F32.PACK_AB R64, R65, R64 ;  /* 0x000000404140723e */ /* 0x000fe200000010ff */
[----:B------:R-:W-:Y:S01]  /*6d20*/  STSM.16.M88.4 [R91], R24 ;  /* 0x000000185b007844 */ /* 0x000fe20000000200 */
[----:B------:R-:W-:-:S02]  /*6d30*/  F2FP.BF16.F32.PACK_AB R58, R61, R60 ;  /* 0x0000003c3d3a723e */ /* 0x000fc400000010ff */
[----:B------:R-:W-:Y:S02]  /*6d40*/  F2FP.BF16.F32.PACK_AB R59, R63, R62 ;  /* 0x0000003e3f3b723e */ /* 0x000fe400000010ff */
[----:B------:R-:W-:Y:S02]  /*6d50*/  F2FP.BF16.F32.PACK_AB R65, R67, R66 ;  /* 0x000000424341723e */ /* 0x000fe400000010ff */
[----:B------:R-:W-:Y:S01]  /*6d60*/  F2FP.BF16.F32.PACK_AB R72, R73, R72 ;  /* 0x000000484948723e */ /* 0x000fe200000010ff */
[----:B------:R-:W-:Y:S01]  /*6d70*/  STSM.16.M88.4 [R90], R56 ;  /* 0x000000385a007844 */ /* 0x000fe20000000200 */
[----:B-1----:R-:W-:Y:S02]  /*6d80*/  SHF.R.S32.HI R5, RZ, 0x1f, R97 ;  /* 0x0000001fff057819 */ /* 0x002fe40000011461 */
[----:B------:R-:W-:Y:S02]  /*6d90*/  IADD3 R0, P1, R97, R2, RZ ;  /* 0x0000000261007210 */ /* 0x000fe40007f3e0ff */
[----:B------:R-:W-:-:S02]  /*6da0*/  F2FP.BF16.F32.PACK_AB R66, R69, R68 ;  /* 0x000000444542723e */ /* 0x000fc400000010ff */
[----:B------:R-:W-:Y:S02]  /*6db0*/  F2FP.BF16.F32.PACK_AB R67, R71, R70 ;  /* 0x000000464743723e */ /* 0x000fe400000010ff */
[----:B------:R-:W-:Y:S02]  /*6dc0*/  F2FP.BF16.F32.PACK_AB R73, R75, R74 ;  /* 0x0000004a4b49723e */ /* 0x000fe400000010ff */
[----:B------:R-:W-:Y:S01]  /*6dd0*/  F2FP.BF16.F32.PACK_AB R80, R81, R80 ;  /* 0x000000505150723e */ /* 0x000fe200000010ff */
[----:B------:R-:W-:Y:S01]  /*6de0*/  STSM.16.M88.4 [R89], R64 ;  /* 0x0000004059007844 */ /* 0x000fe20000000200 */
[----:B------:R-:W-:Y:S02]  /*6df0*/  F2FP.BF16.F32.PACK_AB R74, R77, R76 ;  /* 0x0000004c4d4a723e */ /* 0x000fe400000010ff */
[----:B------:R-:W-:Y:S02]  /*6e00*/  F2FP.BF16.F32.PACK_AB R75, R79, R78 ;  /* 0x0000004e4f4b723e */ /* 0x000fe400000010ff */
[----:B------:R-:W-:-:S02]  /*6e10*/  F2FP.BF16.F32.PACK_AB R81, R83, R82 ;  /* 0x000000525351723e */ /* 0x000fc400000010ff */
[----:B------:R-:W-:Y:S01]  /*6e20*/  F2FP.BF16.F32.PACK_AB R82, R85, R84 ;  /* 0x000000545552723e */ /* 0x000fe200000010ff */
[----:B------:R-:W-:Y:S01]  /*6e30*/  STSM.16.M88.4 [R88], R72 ;  /* 0x0000004858007844 */ /* 0x000fe20000000200 */
[----:B------:R-:W-:Y:S02]  /*6e40*/  F2FP.BF16.F32.PACK_AB R83, R87, R86 ;  /* 0x000000565753723e */ /* 0x000fe400000010ff */
[----:B------:R-:W-:Y:S02]  /*6e50*/  IADD3.X R5, R5, R3, R28, P1, !PT ;  /* 0x0000000305057210 */ /* 0x000fe40000ffe41c */
[C---:B------:R-:W-:Y:S01]  /*6e60*/  LEA R2, P1, R0.reuse, UR4, 0x2 ;  /* 0x0000000400027c11 */ /* 0x040fe2000f8210ff */
[----:B------:R-:W-:Y:S01]  /*6e70*/  STSM.16.M88.4 [R20], R80 ;  /* 0x0000005014007844 */ /* 0x000fe20000000200 */
[----:B------:R-:W-:Y:S02]  /*6e80*/  ULDC UR4, c[0x0][0xc] ;  /* 0x0000030000047ab9 */ /* 0x000fe40000000800 */
[----:B------:R-:W-:Y:S01]  /*6e90*/  LEA.HI.X R3, R0, UR5, R5, 0x2, P1 ;  /* 0x0000000500037c11 */ /* 0x000fe200088f1405 */
[----:B------:R-:W-:Y:S01]  /*6ea0*/  @!PT LDS RZ, [RZ] ;  /* 0x00000000fffff984 */ /* 0x000fe20000000800 */
[----:B------:R-:W-:Y:S01]  /*6eb0*/  @!PT LDS RZ, [RZ] ;  /* 0x00000000fffff984 */ /* 0x000fe20000000800 */
[----:B------:R-:W-:Y:S01]  /*6ec0*/  @!PT LDS RZ, [RZ] ;  /* 0x00000000fffff984 */ /* 0x000fe20000000800 */
[----:B------:R-:W-:Y:S01]  /*6ed0*/  @!PT LDS RZ, [RZ] ;  /* 0x00000000fffff984 */ /* 0x000fe20000000800 */
[----:B------:R1:W-:Y:S06]  /*6ee0*/  MEMBAR.ALL.CTA ;  /* 0x0000000000007992 */ /* 0x0003ec0000008000 */
[----:B-1----:R-:W1:Y:S01]  /*6ef0*/  FENCE.VIEW.ASYNC.S ;  /* 0x00000000000073c6 */ /* 0x002e620000000000 */
[----:B------:R-:W-:-:S03]  /*6f00*/  UIADD3 UR10, UR4, UR10, URZ ;  /* 0x0000000a040a7290 */ /* 0x000fc6000fffe03f */
[----:B-1----:R-:W1:Y:S01]  /*6f10*/  SHFL.IDX PT, R0, R186, RZ, 0x1f ;  /* 0x00001fffba007589 */ /* 0x002e6200000e0000 */
[----:B------:R-:W-:Y:S06]  /*6f20*/  BAR.ARV 0x1, 0x120 ;  /* 0x0044800000007b1d */ /* 0x000fec0000002000 */
[----:B------:R2:W-:Y:S01]  /*6f30*/  @!P0 STG.E desc[UR12][R2.64], R19 ;  /* 0x0000001302008986 */ /* 0x0005e2000c10190c */
[----:B-1----:R-:W-:-:S03]  /*6f40*/  ISETP.NE.AND P0, PT, R0, 0x7, PT ;  /* 0x000000070000780c */ /* 0x002fc60003f05270 */
[----:B------:R1:W-:Y:S01]  /*6f50*/  @!P2 STG.E desc[UR12][R2.64+0x20], R21 ;  /* 0x000020150200a986 */ /* 0x0003e2000c10190c */
[----:B--2---:R-:W-:-:S09]  /*6f60*/  IMAD.U32 R19, RZ, RZ, UR10 ;  /* 0x0000000aff137e24 */ /* 0x004fd2000f8e00ff */
[----:B------:R-:W-:Y:S05]  /*6f70*/  @P0 BRA `(.L_x_29) ;  /* 0x0000000000580947 */ /* 0x000fea0003800000 */
[----:B------:R-:W-:Y:S01]  /*6f80*/  BAR.SYNC.DEFER_BLOCKING 0x1, 0x120 ;  /* 0x0044800000007b1d */ /* 0x000fe20000010000 */
[----:B------:R-:W-:-:S05]  /*6f90*/  ELECT P0, URZ, PT ;  /* 0x00000000003f782f */ /* 0x000fca0003800000 */
[----:B------:R-:W-:Y:S08]  /*6fa0*/  BSSY B0, `(.L_x_29) ;  /* 0x0000013000007945 */ /* 0x000ff00003800000 */
[----:B------:R-:W-:Y:S05]  /*6fb0*/  @!P0 BRA `(.L_x_30) ;  /* 0x0000000000448947 */ /* 0x000fea0003800000 */
[----:B------:R-:W-:Y:S01]  /*6fc0*/  ULDC.64 UR6, c[0x0][0x198] ;  /* 0x0000660000067ab9 */ /* 0x000fe20000000a00 */
[----:B------:R-:W-:Y:S01]  /*6fd0*/  UMOV UR33, URZ ;  /* 0x0000003f00217c82 */ /* 0x000fe20008000000 */
[----:B------:R-:W-:Y:S02]  /*6fe0*/  UIADD3 UR4, UP0, UR6, 0x9f0, URZ ;  /* 0x000009f006047890 */ /* 0x000fe4000ff1e03f */
[----:B------:R-:W-:Y:S02]  /*6ff0*/  UIADD3 UR6, UR60, 0x4000, URZ ;  /* 0x000040003c067890 */ /* 0x000fe4000fffe03f */
[----:B------:R-:W-:Y:S01]  /*7000*/  UIADD3.X UR5, URZ, UR7, URZ, UP0, !UPT ;  /* 0x000000073f057290 */ /* 0x000fe200087fe43f */
[----:B------:R-:W-:Y:S01]  /*7010*/  UMOV UR37, URZ ;  /* 0x0000003f00257c82 */ /* 0x000fe20008000000 */
[----:B------:R-:W-:Y:S01]  /*7020*/  UMOV UR32, UR60 ;  /* 0x0000003c00207c82 */ /* 0x000fe20008000000 */
[----:B------:R-:W-:-:S06]  /*7030*/  UMOV UR7, 0x40 ;  /* 0x0000004000077882 */ /* 0x000fcc0000000000 */
[----:B------:R2:W-:Y:S02]  /*7040*/  UTMASTG.5D [UR32], [UR4] ;  /* 0x00000020040073b5 */ /* 0x0005e40008020000 */
[----:B--2---:R-:W-:Y:S01]  /*7050*/  UMOV UR32, UR6 ;  /* 0x0000000600207c82 */ /* 0x004fe20008000000 */
[----:B------:R-:W-:Y:S01]  /*7060*/  UMOV UR33, UR7 ;  /* 0x0000000700217c82 */ /* 0x000fe20008000000 */
[----:B------:R-:W-:Y:S01]  /*7070*/  UIADD3 UR6, UR60, 0x34820, URZ ;  /* 0x000348203c067890 */ /* 0x000fe2000fffe03f */
[----:B------:R2:W-:Y:S03]  /*7080*/  UTMASTG.5D [UR32], [UR4] ;  /* 0x00000020040073b5 */ /* 0x0005e60008020000 */
[----:B------:R-:W-:Y:S01]  /*7090*/  UPRMT UR6, URZ, 0x654, UR6 ;  /* 0x000006543f067896 */ /* 0x000fe20008000006 */
[----:B------:R0:W-:Y:S01]  /*70a0*/  UTMACMDFLUSH ;  /* 0x00000000000079b7 */ /* 0x0001e20000000000 */
[----:B------:R-:W-:-:S07]  /*70b0*/  DEPBAR.LE SB0, 0x0 ;  /* 0x000080000000791a */ /* 0x000fce0000000000 */
[----:B--2---:R-:W-:Y:S03]  /*70c0*/  SYNCS.ARRIVE.TRANS64.RED.A1T0 RZ, [UR6], RZ ;  /* 0x000000ffffff79a7 */ /* 0x004fe60008100406 */
.L_x_30:
[----:B------:R-:W-:Y:S05]  /*70d0*/  BSYNC B0 ;  /* 0x0000000000007941 */ /* 0x000fea0003800000 */
.L_x_29:
[----:B------:R-:W2:Y:S01]  /*70e0*/  LDC R0, c[0x0][0xda4] ;  /* 0x00036900ff007b82 */ /* 0x000ea20000000800 */
[----:B------:R-:W-:Y:S01]  /*70f0*/  R2UR UR5, R19 ;  /* 0x00000000130572ca */ /* 0x000fe200000e0000 */
[----:B------:R-:W-:Y:S01]  /*7100*/  UIADD3 UR38, UR38, 0x1, URZ ;  /* 0x0000000126267890 */ /* 0x000fe2000fffe03f */
[----:B------:R-:W-:-:S03]  /*7110*/  VIADD R22, R22, 0x1 ;  /* 0x0000000116167836 */ /* 0x000fc60000000000 */
[----:B------:R-:W-:-:S04]  /*7120*/  UISETP.NE.AND UP0, UPT, UR38, 0x2, UPT ;  /* 0x000000022600788c */ /* 0x000fc8000bf05270 */
[----:B------:R-:W-:Y:S02]  /*7130*/  USEL UR4, URZ, 0x1, UP0 ;  /* 0x000000013f047887 */ /* 0x000fe40008000000 */
[----:B------:R-:W-:Y:S02]  /*7140*/  USEL UR38, UR38, URZ, UP0 ;  /* 0x0000003f26267287 */ /* 0x000fe40008000000 */
[----:B------:R-:W-:Y:S01]  /*7150*/  ULOP3.LUT UR39, UR39, UR4, URZ, 0x3c, !UPT ;  /* 0x0000000427277292 */ /* 0x000fe2000f8e3c3f */
[----:B--2---:R-:W-:-:S13]  /*7160*/  ISETP.LE.AND P0, PT, R0, UR5, PT ;  /* 0x0000000500007c0c */ /* 0x004fda000bf03270 */
[----:B------:R-:W-:Y:S05]  /*7170*/  @!P0 BRA `(.L_x_31) ;  /* 0xffffff9800ec8947 */ /* 0x000fea000383ffff */
[----:B------:R-:W-:Y:S05]  /*7180*/  EXIT ;  /* 0x000000000000794d */ /* 0x000fea0003800000 */
.L_x_7:
[----:B------:R-:W-:-:S08]  /*7190*/  NOP ;  /* 0x0000000000007918 */ /* 0x000fd00000000000 */
[----:B-1----:R-:W1:-:S00]  /*71a0*/  USETMAXREG.DEALLOC.CTAPOOL 0x18 ;  /* 0x00000018000079c8 */ /* 0x002e4000080e0500 */
[----:B-1----:R-:W-:-:S06]  /*71b0*/  LOP3.LUT R0, R0, 0x3, RZ, 0xc0, !PT ;  /* 0x0000000300007812 */ /* 0x002fcc00078ec0ff */
[----:B------:R-:W1:Y:S02]  /*71c0*/  SHFL.IDX PT, R0, R0, RZ, 0x1f ;  /* 0x00001fff00007589 */ /* 0x000e6400000e0000 */
[----:B-1----:R-:W-:-:S13]  /*71d0*/  ISETP.NE.AND P0, PT, R0, RZ, PT ;  /* 0x000000ff0000720c */ /* 0x002fda0003f05270 */
[----:B--2---:R-:W-:Y:S05]  /*71e0*/  @P0 EXIT ;  /* 0x000000000000094d */ /* 0x004fea0003800000 */
[----:B------:R-:W1:Y:S01]  /*71f0*/  S2UR UR4, SR_CTAID.X ;  /* 0x00000000000479c3 */ /* 0x000e620000002500 */
[----:B------:R-:W-:Y:S02]  /*7200*/  IMAD.MOV.U32 R16, RZ, RZ, RZ ;  /* 0x000000ffff107224 */ /* 0x000fe400078e00ff */
[----:B------:R-:W-:Y:S02]  /*7210*/  IMAD.MOV.U32 R2, RZ, RZ, 0x1 ;  /* 0x00000001ff027424 */ /* 0x000fe400078e00ff */
[----:B------:R-:W-:-:S03]  /*7220*/  IMAD.MOV.U32 R17, RZ, RZ, 0x1 ;  /* 0x00000001ff117424 */ /* 0x000fc600078e00ff */
[----:B------:R-:W1:Y:S02]  /*7230*/  LDC R0, c[0x0][0xda4] ;  /* 0x00036900ff007b82 */ /* 0x000e640000000800 */
[----:B-1----:R-:W-:-:S13]  /*7240*/  ISETP.LE.AND P0, PT, R0, UR4, PT ;  /* 0x0000000400007c0c */ /* 0x002fda000bf03270 */
[----:B------:R-:W-:Y:S05]  /*7250*/  @P0 BRA `(.L_x_32) ;  /* 0x0000002c00540947 */ /* 0x000fea0003800000 */
[----:B------:R-:W-:Y:S01]  /*7260*/  IMAD.U32 R0, RZ, RZ, UR4 ;  /* 0x00000004ff007e24 */ /* 0x000fe2000f8e00ff */
[----:B------:R-:W-:Y:S01]  /*7270*/  MOV R16, RZ ;  /* 0x000000ff00107202 */ /* 0x000fe20000000f00 */
[----:B------:R-:W-:Y:S01]  /*7280*/  IMAD.MOV.U32 R17, RZ, RZ, 0x1 ;  /* 0x00000001ff117424 */ /* 0x000fe200078e00ff */
[----:B------:R-:W-:Y:S01]  /*7290*/  ULDC.64 UR36, c[0x0][0x198] ;  /* 0x0000660000247ab9 */ /* 0x000fe20000000a00 */
[----:B------:R-:W-:Y:S01]  /*72a0*/  ULDC UR38, c[0x0][0xc] ;  /* 0x0000030000267ab9 */ /* 0x000fe20000000800 */
[----:B------:R1:W-:Y:S04]  /*72b0*/  STL [R1+0x10], R0 ;  /* 0x0000100001007387 */ /* 0x0003e80000100800 */
[----:B------:R1:W-:Y:S02]  /*72c0*/  STL [R1+0x18], RZ ;  /* 0x000018ff01007387 */ /* 0x0003e40000100800 */
.L_x_76:
[----:B-1----:R-:W2:Y:S01]  /*72d0*/  LDL R6, [R1+0x10] ;  /* 0x0000100001067983 */ /* 0x002ea20000100800 */
[----:B------:R-:W3:Y:S01]  /*72e0*/  LDC R2, c[0x0][0xda8] ;  /* 0x00036a00ff027b82 */ /* 0x000ee20000000800 */
[----:B------:R-:W-:Y:S05]  /*72f0*/  YIELD ;  /* 0x0000000000007946 */ /* 0x000fea0003800000 */
[----:B------:R-:W-:Y:S02]  /*7300*/  ULDC.64 UR4, c[0x0][0x3f8] ;  /* 0x0000fe0000047ab9 */ /* 0x000fe40000000a00 */
[----:B-1----:R-:W1:Y:S01]  /*7310*/  LDC R0, c[0x0][0xdb4] ;  /* 0x00036d00ff007b82 */ /* 0x002e620000000800 */
[----:B------:R-:W-:-:S03]  /*7320*/  UISETP.NE.U32.AND UP0, UPT, UR4, URZ, UPT ;  /* 0x0000003f0400728c */ /* 0x000fc6000bf05070 */
[----:B------:R-:W-:Y:S01]  /*7330*/  ULDC UR4, c[0x0][0x404] ;  /* 0x0001010000047ab9 */ /* 0x000fe20000000800 */
[----:B------:R-:W-:-:S04]  /*7340*/  UISETP.NE.AND.EX UP0, UPT, UR5, URZ, UPT, UP0 ;  /* 0x0000003f0500728c */ /* 0x000fc8000bf05300 */
[----:B------:R-:W-:Y:S01]  /*7350*/  USEL UR4, UR4, 0x1, UP0 ;  /* 0x0000000104047887 */ /* 0x000fe20008000000 */
[----:B---3--:R-:W-:Y:S02]  /*7360*/  ISETP.NE.AND P0, PT, R2, 0x1, PT ;  /* 0x000000010200780c */ /* 0x008fe40003f05270 */
[----:B-1----:R-:W-:-:S11]  /*7370*/  ISETP.NE.AND P1, PT, R0, 0x1, PT ;  /* 0x000000010000780c */ /* 0x002fd60003f25270 */
[----:B------:R-:W2:Y:S08]  /*7380*/  @P0 LDC R4, c[0x0][0xdac] ;  /* 0x00036b00ff040b82 */ /* 0x000eb00000000800 */
[----:B------:R-:W1:Y:S08]  /*7390*/  @P0 LDC R5, c[0x0][0xdb0] ;  /* 0x00036c00ff050b82 */ /* 0x000e700000000800 */
[----:B------:R-:W3:Y:S01]  /*73a0*/  @P1 LDC.64 R2, c[0x0][0xdb8] ;  /* 0x00036e00ff021b82 */ /* 0x000ee20000000a00 */
[----:B--2---:R-:W-:-:S05]  /*73b0*/  @P0 IMAD.HI.U32 R4, R6, R4, RZ ;  /* 0x0000000406040227 */ /* 0x004fca00078e00ff */
[----:B-1----:R-:W-:Y:S02]  /*73c0*/  @P0 SHF.R.U32.HI R6, RZ, R5, R4 ;  /* 0x00000005ff060219 */ /* 0x002fe40000011604 */
[----:B------:R-:W1:Y:S03]  /*73d0*/  S2R R4, SR_CgaCtaId ;  /* 0x0000000000047919 */ /* 0x000e660000008800 */
[----:B---3--:R-:W-:Y:S01]  /*73e0*/  @P1 IMAD.HI.U32 R2, R6, R2, RZ ;  /* 0x0000000206021227 */ /* 0x008fe200078e00ff */
[----:B------:R2:W-:Y:S03]  /*73f0*/  STL [R1+0x8], R6 ;  /* 0x0000080601007387 */ /* 0x0005e60000100800 */
[----:B------:R-:W-:Y:S01]  /*7400*/  IMAD.MOV.U32 R19, RZ, RZ, R6 ;  /* 0x000000ffff137224 */ /* 0x000fe200078e0006 */
[----:B------:R-:W-:-:S02]  /*7410*/  @P1 SHF.R.U32.HI R19, RZ, R3, R2 ;  /* 0x00000003ff131219 */ /* 0x000fc40000011602 */
[----:B------:R-:W3:Y:S01]  /*7420*/  LDC R2, c[0x0][0x2e0] ;  /* 0x0000b800ff027b82 */ /* 0x000ee20000000800 */
[----:B------:R-:W-:-:S04]  /*7430*/  MOV R3, 0x400 ;  /* 0x0000040000037802 */ /* 0x000fc80000000f00 */
[----:B-1----:R-:W-:Y:S01]  /*7440*/  LEA R8, R4, R3, 0x18 ;  /* 0x0000000304087211 */ /* 0x002fe200078ec0ff */
[----:B---3--:R-:W-:-:S04]  /*7450*/  IMAD R7, R2, UR4, RZ ;  /* 0x0000000402077c24 */ /* 0x008fc8000f8e02ff */
[----:B------:R-:W-:Y:S01]  /*7460*/  VIADD R2, R8, 0x1c400 ;  /* 0x0001c40008027836 */ /* 0x000fe20000000000 */
[----:B------:R2:W-:Y:S04]  /*7470*/  STL [R1+0x4], R8 ;  /* 0x0000040801007387 */ /* 0x0005e80000100800 */
[----:B------:R-:W-:Y:S01]  /*7480*/  LOP3.LUT P0, RZ, R2, 0x3ff, RZ, 0xc0, !PT ;  /* 0x000003ff02ff7812 */ /* 0x000fe2000780c0ff */
[----:B------:R-:W-:Y:S01]  /*7490*/  VIADD R2, R7, 0x7f ;  /* 0x0000007f07027836 */ /* 0x000fe20000000000 */
[----:B------:R2:W-:Y:S04]  /*74a0*/  STL [R1+0x14], R7 ;  /* 0x0000140701007387 */ /* 0x0005e80000100800 */
[----:B------:R-:W-:-:S04]  /*74b0*/  SHF.R.S32.HI R3, RZ, 0x1f, R2 ;  /* 0x0000001fff037819 */ /* 0x000fc80000011402 */
[----:B------:R-:W-:Y:S01]  /*74c0*/  LEA.HI R2, R3, R2, RZ, 0x7 ;  /* 0x0000000203027211 */ /* 0x000fe200078f38ff */
[----:B------:R-:W-:-:S04]  /*74d0*/  IMAD.MOV R3, RZ, RZ, -R19 ;  /* 0x000000ffff037224 */ /* 0x000fc800078e0a13 */
[----:B------:R-:W-:Y:S01]  /*74e0*/  IMAD R3, R0, R3, R6 ;  /* 0x0000000300037224 */ /* 0x000fe200078e0206 */
[----:B------:R-:W-:-:S05]  /*74f0*/  SHF.R.S32.HI R0, RZ, 0x7, R2 ;  /* 0x00000007ff007819 */ /* 0x000fca0000011402 */
[----:B------:R2:W-:Y:S04]  /*7500*/  STL [R1+0xc], R0 ;  /* 0x00000c0001007387 */ /* 0x0005e80000100800 */
[----:B------:R2:W-:Y:S01]  /*7510*/  STL [R1], R3 ;  /* 0x0000000301007387 */ /* 0x0005e20000100800 */
[----:B------:R-:W-:Y:S05]  /*7520*/  @!P0 BRA `(.L_x_33) ;  /* 0x0000000000408947 */ /* 0x000fea0003800000 */
[----:B------:R-:W-:Y:S01]  /*7530*/  MOV R2, 0x0 ;  /* 0x0000000000027802 */ /* 0x000fe20000000f00 */
[----:B------:R-:W-:Y:S01]  /*7540*/  ULDC.64 UR6, c[0x4][0xb8] ;  /* 0x01002e0000067ab9 */ /* 0x000fe20000000a00 */
[----:B------:R-:W-:Y:S01]  /*7550*/  ULDC.64 UR8, c[0x4][0xc0] ;  /* 0x0100300000087ab9 */ /* 0x000fe20000000a00 */
[----:B------:R-:W-:Y:S01]  /*7560*/  ULDC.64 UR4, c[0x4][0x8] ;  /* 0x0100020000047ab9 */ /* 0x000fe20000000a00 */
[----:B------:R-:W-:Y:S01]  /*7570*/  IMAD.U32 R4, RZ, RZ, UR6 ;  /* 0x00000006ff047e24 */ /* 0x000fe2000f8e00ff */
[----:B------:R-:W-:Y:S01]  /*7580*/  MOV R11, UR5 ;  /* 0x00000005000b7c02 */ /* 0x000fe20008000f00 */
[----:B--2---:R-:W1:Y:S01]  /*7590*/  LDC.64 R2, c[0x4][R2] ;  /* 0x0100000002027b82 */ /* 0x004e620000000a00 */
[----:B------:R-:W-:Y:S02]  /*75a0*/  IMAD.U32 R5, RZ, RZ, UR7 ;  /* 0x00000007ff057e24 */ /* 0x000fe4000f8e00ff */
[----:B------:R-:W-:Y:S02]  /*75b0*/  IMAD.U32 R6, RZ, RZ, UR8 ;  /* 0x00000008ff067e24 */ /* 0x000fe4000f8e00ff */
[----:B------:R-:W-:-:S02]  /*75c0*/  IMAD.U32 R7, RZ, RZ, UR9 ;  /* 0x00000009ff077e24 */ /* 0x000fc4000f8e00ff */
[----:B------:R-:W-:Y:S02]  /*75d0*/  IMAD.U32 R10, RZ, RZ, UR4 ;  /* 0x00000004ff0a7e24 */ /* 0x000fe4000f8e00ff */
[----:B------:R-:W-:Y:S02]  /*75e0*/  IMAD.MOV.U32 R8, RZ, RZ, 0x70 ;  /* 0x00000070ff087424 */ /* 0x000fe400078e00ff */
[----:B------:R-:W-:Y:S02]  /*75f0*/  IMAD.MOV.U32 R12, RZ, RZ, 0x1 ;  /* 0x00000001ff0c7424 */ /* 0x000fe400078e00ff */
[----:B------:R-:W-:-:S07]  /*7600*/  IMAD.MOV.U32 R13, RZ, RZ, RZ ;  /* 0x000000ffff0d7224 */ /* 0x000fce00078e00ff */
[----:B------:R-:W-:-:S07]  /*7610*/  LEPC R20, `(.L_x_33) ;  /* 0x000000001014794e */ /* 0x000fce0000000000 */
[----:B-1----:R-:W-:Y:S05]  /*7620*/  CALL.ABS.NOINC R2 ;  /* 0x0000000002007343 */ /* 0x002fea0003c00000 */
.L_x_33:
[----:B------:R-:W2:Y:S02]  /*7630*/  LDL R2, [R1+0x4] ;  /* 0x0000040001027983 */ /* 0x000ea40000100800 */
[----:B--2---:R-:W-:-:S05]  /*7640*/  VIADD R0, R2, 0x400 ;  /* 0x0000040002007836 */ /* 0x004fca0000000000 */
[----:B------:R-:W-:-:S13]  /*7650*/  LOP3.LUT P0, RZ, R0, 0x3ff, RZ, 0xc0, !PT ;  /* 0x000003ff00ff7812 */ /* 0x000fda000780c0ff */
[----:B------:R-:W-:Y:S05]  /*7660*/  @!P0 BRA `(.L_x_34) ;  /* 0x0000000000808947 */ /* 0x000fea0003800000 */
[----:B------:R-:W-:Y:S01]  /*7670*/  MOV R0, 0x0 ;  /* 0x0000000000007802 */ /* 0x000fe20000000f00 */
[----:B------:R-:W-:Y:S01]  /*7680*/  ULDC.64 UR6, c[0x4][0xb8] ;  /* 0x01002e0000067ab9 */ /* 0x000fe20000000a00 */
[----:B------:R-:W-:Y:S01]  /*7690*/  ULDC.64 UR8, c[0x4][0xc0] ;  /* 0x0100300000087ab9 */ /* 0x000fe20000000a00 */
[----:B------:R-:W-:Y:S01]  /*76a0*/  ULDC.64 UR4, c[0x4][0x10] ;  /* 0x0100040000047ab9 */ /* 0x000fe20000000a00 */
[----:B------:R1:W2:Y:S01]  /*76b0*/  LDC.64 R2, c[0x4][R0] ;  /* 0x0100000000027b82 */ /* 0x0002a20000000a00 */
[----:B------:R-:W-:Y:S01]  /*76c0*/  IMAD.U32 R4, RZ, RZ, UR6 ;  /* 0x00000006ff047e24 */ /* 0x000fe2000f8e00ff */
[----:B------:R-:W-:Y:S01]  /*76d0*/  MOV R8, 0x70 ;  /* 0x0000007000087802 */ /* 0x000fe20000000f00 */
[----:B------:R-:W-:Y:S02]  /*76e0*/  IMAD.U32 R5, RZ, RZ, UR7 ;  /* 0x00000007ff057e24 */ /* 0x000fe4000f8e00ff */
[----:B------:R-:W-:Y:S02]  /*76f0*/  IMAD.U32 R6, RZ, RZ, UR8 ;  /* 0x00000008ff067e24 */ /* 0x000fe4000f8e00ff */
[----:B------:R-:W-:-:S02]  /*7700*/  IMAD.U32 R7, RZ, RZ, UR9 ;  /* 0x00000009ff077e24 */ /* 0x000fc4000f8e00ff */
[----:B------:R-:W-:Y:S02]  /*7710*/  IMAD.U32 R10, RZ, RZ, UR4 ;  /* 0x00000004ff0a7e24 */ /* 0x000fe4000f8e00ff */
[----:B------:R-:W-:Y:S02]  /*7720*/  IMAD.U32 R11, RZ, RZ, UR5 ;  /* 0x00000005ff0b7e24 */ /* 0x000fe4000f8e00ff */
[----:B------:R-:W-:Y:S02]  /*7730*/  IMAD.MOV.U32 R12, RZ, RZ, 0x1 ;  /* 0x00000001ff0c7424 */ /* 0x000fe400078e00ff */
[----:B-1----:R-:W-:-:S07]  /*7740*/  IMAD.MOV.U32 R13, RZ, RZ, RZ ;  /* 0x000000ffff0d7224 */ /* 0x002fce00078e00ff */
[----:B------:R-:W-:-:S07]  /*7750*/  LEPC R20, `(.L_x_35) ;  /* 0x000000001014794e */ /* 0x000fce0000000000 */
[----:B--2---:R-:W-:Y:S05]  /*7760*/  CALL.ABS.NOINC R2 ;  /* 0x0000000002007343 */ /* 0x004fea0003c00000 */
.L_x_35:
[----:B------:R-:W-:Y:S01]  /*7770*/  MOV R2, 0x0 ;  /* 0x0000000000027802 */ /* 0x000fe20000000f00 */
[----:B------:R-:W-:Y:S01]  /*7780*/  ULDC.64 UR6, c[0x4][0xb8] ;  /* 0x01002e0000067ab9 */ /* 0x000fe20000000a00 */
[----:B------:R-:W-:Y:S01]  /*7790*/  ULDC.64 UR8, c[0x4][0xc0] ;  /* 0x0100300000087ab9 */ /* 0x000fe20000000a00 */
[----:B------:R-:W-:Y:S01]  /*77a0*/  ULDC.64 UR4, c[0x4][0x18] ;  /* 0x0100060000047ab9 */ /* 0x000fe20000000a00 */
[----:B------:R-:W-:Y:S01]  /*77b0*/  IMAD.U32 R4, RZ, RZ, UR6 ;  /* 0x00000006ff047e24 */ /* 0x000fe2000f8e00ff */
[----:B------:R-:W-:Y:S01]  /*77c0*/  MOV R13, RZ ;  /* 0x000000ff000d7202 */ /* 0x000fe20000000f00 */
[----:B------:R-:W1:Y:S01]  /*77d0*/  LDC.64 R2, c[0x4][R2] ;  /* 0x0100000002027b82 */ /* 0x000e620000000a00 */
[----:B------:R-:W-:Y:S02]  /*77e0*/  IMAD.U32 R5, RZ, RZ, UR7 ;  /* 0x00000007ff057e24 */ /* 0x000fe4000f8e00ff */
[----:B------:R-:W-:Y:S02]  /*77f0*/  IMAD.U32 R6, RZ, RZ, UR8 ;  /* 0x00000008ff067e24 */ /* 0x000fe4000f8e00ff */
[----:B------:R-:W-:-:S02]  /*7800*/  IMAD.U32 R7, RZ, RZ, UR9 ;  /* 0x00000009ff077e24 */ /* 0x000fc4000f8e00ff */
[----:B------:R-:W-:Y:S02]  /*7810*/  IMAD.U32 R10, RZ, RZ, UR4 ;  /* 0x00000004ff0a7e24 */ /* 0x000fe4000f8e00ff */
[----:B------:R-:W-:Y:S02]  /*7820*/  IMAD.U32 R11, RZ, RZ, UR5 ;  /* 0x00000005ff0b7e24 */ /* 0x000fe4000f8e00ff */
[----:B------:R-:W-:Y:S02]  /*7830*/  IMAD.MOV.U32 R8, RZ, RZ, 0x70 ;  /* 0x00000070ff087424 */ /* 0x000fe400078e00ff */
[----:B------:R-:W-:-:S07]  /*7840*/  IMAD.MOV.U32 R12, RZ, RZ, 0x1 ;  /* 0x00000001ff0c7424 */ /* 0x000fce00078e00ff */
[----:B------:R-:W-:-:S07]  /*7850*/  LEPC R20, `(.L_x_34) ;  /* 0x000000001014794e */ /* 0x000fce0000000000 */
[----:B-1----:R-:W-:Y:S05]  /*7860*/  CALL.ABS.NOINC R2 ;  /* 0x0000000002007343 */ /* 0x002fea0003c00000 */
.L_x_34:
[----:B------:R-:W2:Y:S01]  /*7870*/  LDL R2, [R1] ;  /* 0x0000000001027983 */ /* 0x000ea20000100800 */
[----:B------:R-:W1:Y:S01]  /*7880*/  LDC R0, c[0x0][0x428] ;  /* 0x00010a00ff007b82 */ /* 0x000e620000000800 */
[----:B------:R-:W-:Y:S02]  /*7890*/  ULDC.64 UR4, c[0x0][0x9f8] ;  /* 0x00027e0000047ab9 */ /* 0x000fe40000000a00 */
[----:B------:R-:W3:Y:S01]  /*78a0*/  LDL.LU R6, [R1+0x8] ;  /* 0x0000080001067983 */ /* 0x000ee20000300800 */
[----:B-1----:R-:W-:-:S03]  /*78b0*/  ISETP.NE.AND P1, PT, R0, 0x1, PT ;  /* 0x000000010000780c */ /* 0x002fc60003f25270 */
[----:B------:R-:W4:Y:S01]  /*78c0*/  LDL R5, [R1+0x10] ;  /* 0x0000100001057983 */ /* 0x000f220000100800 */
[----:B------:R-:W-:Y:S01]  /*78d0*/  ISETP.NE.U32.AND P0, PT, RZ, UR4, PT ;  /* 0x00000004ff007c0c */ /* 0x000fe2000bf05070 */
[----:B------:R-:W-:Y:S01]  /*78e0*/  ULDC.64 UR6, c[0x0][0x208] ;  /* 0x0000820000067ab9 */ /* 0x000fe20000000a00 */
[----:B------:R-:W-:Y:S01]  /*78f0*/  ULDC UR4, c[0x0][0xda8] ;  /* 0x00036a0000047ab9 */ /* 0x000fe20000000800 */
[----:B------:R-:W1:Y:S01]  /*7900*/  S2R R7, SR_TID.X ;  /* 0x0000000000077919 */ /* 0x000e620000002100 */
[----:B------:R-:W-:-:S05]  /*7910*/  ISETP.NE.AND.EX P0, PT, RZ, UR5, PT, P0 ;  /* 0x00000005ff007c0c */ /* 0x000fca000bf05300 */
[----:B------:R-:W2:Y:S08]  /*7920*/  @P1 LDC R0, c[0x0][0x42c] ;  /* 0x00010b00ff001b82 */ /* 0x000eb00000000800 */
[----:B------:R-:W2:Y:S01]  /*7930*/  @P1 LDC R3, c[0x0][0x430] ;  /* 0x00010c00ff031b82 */ /* 0x000ea20000000800 */
[----:B-1----:R-:W-:Y:S01]  /*7940*/  LOP3.LUT R7, R7, 0x1f, RZ, 0xc0, !PT ;  /* 0x0000001f07077812 */ /* 0x002fe200078ec0ff */
[----:B--2---:R-:W-:-:S04]  /*7950*/  @P1 IMAD.HI.U32 R0, R2, R0, RZ ;  /* 0x0000000002001227 */ /* 0x004fc800078e00ff */
[----:B------:R-:W-:Y:S01]  /*7960*/  IMAD.MOV.U32 R4, RZ, RZ, R2 ;  /* 0x000000ffff047224 */ /* 0x000fe200078e0002 */
[----:B------:R-:W-:Y:S01]  /*7970*/  @P1 SHF.R.U32.HI R4, RZ, R3, R0 ;  /* 0x00000003ff041219 */ /* 0x000fe20000011600 */
[----:B------:R-:W-:Y:S01]  /*7980*/  IMAD.MOV.U32 R0, RZ, RZ, R19 ;  /* 0x000000ffff007224 */ /* 0x000fe200078e0013 */
[----:B------:R-:W1:Y:S02]  /*7990*/  @P0 LDC.64 R2, c[0x0][0x9f8] ;  /* 0x00027e00ff020b82 */ /* 0x000e640000000a00 */
[----:B-1----:R-:W-:-:S05]  /*79a0*/  @P0 IMAD.WIDE R2, R19, 0x4, R2 ;  /* 0x0000000413020825 */ /* 0x002fca00078e0202 */
[----:B------:R1:W5:Y:S01]  /*79b0*/  @P0 LDG.E R0, desc[UR6][R2.64] ;  /* 0x0000000602000981 */ /* 0x000362000c1e1900 */
[----:B------:R-:W-:Y:S01]  /*79c0*/  ISETP.NE.AND P1, PT, R7, RZ, PT ;  /* 0x000000ff0700720c */ /* 0x000fe20003f25270 */
[----:B---3--:R-:W-:-:S03]  /*79d0*/  IMAD.MOV R8, RZ, RZ, -R6 ;  /* 0x000000ffff087224 */ /* 0x008fc600078e0a06 */
[----:B------:R-:W-:Y:S01]  /*79e0*/  PLOP3.LUT P2, PT, P1, PT, PT, 0x8, 0x0 ;  /* 0x000000000000781c */ /* 0x000fe20000f4e170 */
[----:B----4-:R-:W-:-:S04]  /*79f0*/  IMAD R8, R8, UR4, R5 ;  /* 0x0000000408087c24 */ /* 0x010fc8000f8e0205 */
[----:B------:R-:W-:-:S04]  /*7a00*/  IMAD.SHL.U32 R8, R8, 0x80, RZ ;  /* 0x0000008008087824 */ /* 0x000fc800078e00ff */
[----:B------:R-:W-:-:S05]  /*7a10*/  VOTEU.ALL UP1, P1 ;  /* 0x00000000003f7886 */ /* 0x000fca0000820000 */
[----:B------:R-:W-:-:S04]  /*7a20*/  @!UP1 UIADD3 UR8, UP0, UR36, 0x270, URZ ;  /* 0x0000027024089890 */ /* 0x000fc8000ff1e03f */
[----:B------:R-:W-:-:S03]  /*7a30*/  @!UP1 UIADD3.X UR9, URZ, UR37, URZ, UP0, !UPT ;  /* 0x000000253f099290 */ /* 0x000fc600087fe43f */
[----:B-1----:R-:W-:-:S09]  /*7a40*/  VOTEU.ALL UP0, P1 ;  /* 0x00000000003f7886 */ /* 0x002fd20000800000 */
.L_x_36:
[----:B------:R-:W2:Y:S01]  /*7a50*/  LDL R2, [R1] ;  /* 0x0000000001027983 */ /* 0x000ea20000100800 */
[----:B------:R-:W-:Y:S02]  /*7a60*/  PLOP3.LUT P0, PT, P0, P2, PT, 0xa2, 0x0 ;  /* 0x000000000000781c */ /* 0x000fe40000705472 */
[----:B------:R-:W-:Y:S01]  /*7a70*/  @P2 R2UR P0, UR7, R19 ;  /* 0x00000000130722ca */ /* 0x000fe20000000000 */
[----:B------:R-:W-:-:S07]  /*7a80*/  UMOV UR4, URZ ;  /* 0x0000003f00047c82 */ /* 0x000fce0008000000 */
[----:B------:R-:W-:Y:S02]  /*7a90*/  PLOP3.LUT P0, PT, P0, P2, PT, 0xa2, 0x0 ;  /* 0x000000000000781c */ /* 0x000fe40000705472 */
[----:B--2---:R-:W-:-:S08]  /*7aa0*/  @P2 R2UR.OR P0, UR6, R2 ;  /* 0x00000000020622ca */ /* 0x004fd00000100000 */
[----:B------:R-:W-:Y:S02]  /*7ab0*/  PLOP3.LUT P0, PT, P0, P2, PT, 0xa2, 0x0 ;  /* 0x000000000000781c */ /* 0x000fe40000705472 */
[----:B------:R-:W-:-:S08]  /*7ac0*/  @P2 R2UR.OR P0, UR5, R8 ;  /* 0x00000000080522ca */ /* 0x000fd00000100000 */
[----:B------:R-:W-:-:S05]  /*7ad0*/  @P2 PLOP3.LUT P2, PT, P0, PT, PT, 0x80, 0x0 ;  /* 0x000000000000281c */ /* 0x000fca000074f070 */
[----:B------:R1:W-:Y:S08]  /*7ae0*/  @!UP0 UTMAPF.L2.4D [UR4], [UR8] ;  /* 0x00000004080085b8 */ /* 0x0003f00008018000 */
[----:B-1----:R-:W-:Y:S05]  /*7af0*/  @P2 BRA.U.ANY `(.L_x_36) ;  /* 0xfffffffd00d42947 */ /* 0x002fea000393ffff */
[----:B------:R-:W-:Y:S01]  /*7b00*/  PLOP3.LUT P2, PT, P1, PT, PT, 0x8, 0x0 ;  /* 0x000000000000781c */ /* 0x000fe20000f4e170 */
[----:B------:R-:W-:Y:S01]  /*7b10*/  VOTEU.ALL UP0, P1 ;  /* 0x00000000003f7886 */ /* 0x000fe20000800000 */
[----:B------:R-:W-:-:S11]  /*7b20*/  UMOV UR4, 0x40 ;  /* 0x0000004000047882 */ /* 0x000fd60000000000 */
.L_x_37:
[----:B------:R-:W2:Y:S01]  /*7b30*/  LDL R2, [R1] ;  /* 0x0000000001027983 */ /* 0x000ea20000100800 */
[----:B------:R-:W-:Y:S02]  /*7b40*/  PLOP3.LUT P0, PT, P0, P2, PT, 0xa2, 0x0 ;  /* 0x000000000000781c */ /* 0x000fe40000705472 */
[----:B------:R-:W-:-:S08]  /*7b50*/  @P2 R2UR P0, UR7, R19 ;  /* 0x00000000130722ca */ /* 0x000fd00000000000 */
        /* <DEDUP_REMOVED lines=10> */
.L_x_38:
        /* <DEDUP_REMOVED lines=10> */
[----:B------:R-:W1:Y:S01]  /*7ca0*/  LDC.64 R2, c[0x0][0x3f8] ;  /* 0x0000fe00ff027b82 */ /* 0x000e620000000a00 */
[----:B------:R-:W-:Y:S01]  /*7cb0*/  UMOV UR4, 0xffffffff ;  /* 0xffffffff00047882 */ /* 0x000fe20000000000 */
[----:B-1----:R-:W-:-:S04]  /*7cc0*/  ISETP.NE.U32.AND P0, PT, R2, RZ, PT ;  /* 0x000000ff0200720c */ /* 0x002fc80003f05070 */
[----:B------:R-:W-:-:S04]  /*7cd0*/  ISETP.NE.AND.EX P0, PT, R3, RZ, PT, P0 ;  /* 0x000000ff0300720c */ /* 0x000fc80003f05300 */
[----:B-----5:R-:W-:Y:S01]  /*7ce0*/  SEL R5, R0, RZ, !P0 ;  /* 0x000000ff00057207 */ /* 0x020fe20004000000 */
[----:B------:R-:W-:Y:S08]  /*7cf0*/  BRA.DIV UR4, `(.L_x_39) ;  /* 0x0000002604f47947 */ /* 0x000ff0000b800000 */
.L_x_92:
[----:B------:R-:W2:Y:S01]  /*7d00*/  LDL R6, [R1+0xc] ;  /* 0x00000c0001067983 */ /* 0x000ea20000100800 */
[----:B------:R-:W-:Y:S01]  /*7d10*/  UMOV UR4, 0xffffffff ;  /* 0xffffffff00047882 */ /* 0x000fe20000000000 */
[----:B------:R-:W-:Y:S01]  /*7d20*/  SHF.R.S32.HI R11, RZ, 0x1f, R0 ;  /* 0x0000001fff0b7819 */ /* 0x000fe20000011400 */
[----:B--2---:R-:W-:Y:S01]  /*7d30*/  VIADD R10, R6, 0xffffffff ;  /* 0xffffffff060a7836 */ /* 0x004fe20000000000 */
[----:B------:R-:W-:Y:S06]  /*7d40*/  BRA.DIV UR4, `(.L_x_40) ;  /* 0x0000002a04147947 */ /* 0x000fec000b800000 */
[----:B------:R-:W-:-:S13]  /*7d50*/  ELECT P6, URZ, PT ;  /* 0x00000000003f782f */ /* 0x000fda00038c0000 */
.L_x_95:
[----:B------:R-:W-:Y:S05]  /*7d60*/  @!P6 BRA `(.L_x_41) ;  /* 0x000000040018e947 */ /* 0x000fea0003800000 */
[----:B------:R-:W-:Y:S02]  /*7d70*/  IMAD.MOV.U32 R18, RZ, RZ, R10 ;  /* 0x000000ffff127224 */ /* 0x000fe400078e000a */
[----:B------:R-:W-:Y:S01]  /*7d80*/  IMAD.MOV.U32 R5, RZ, RZ, R0 ;  /* 0x000000ffff057224 */ /* 0x000fe200078e0000 */
[----:B------:R-:W-:Y:S06]  /*7d90*/  @!P0 BRA `(.L_x_42) ;  /* 0x00000000004c8947 */ /* 0x000fec0003800000 */
[----:B------:R-:W1:Y:S01]  /*7da0*/  LDC R9, c[0x0][0x41c] ;  /* 0x00010700ff097b82 */ /* 0x000e620000000800 */
[----:B------:R-:W-:Y:S01]  /*7db0*/  IMAD.MOV.U32 R5, RZ, RZ, R10 ;  /* 0x000000ffff057224 */ /* 0x000fe200078e000a */
[----:B------:R-:W-:Y:S01]  /*7dc0*/  ULDC.64 UR4, c[0x0][0x408] ;  /* 0x0001020000047ab9 */ /* 0x000fe20000000a00 */
[----:B------:R-:W-:Y:S01]  /*7dd0*/  ULDC.64 UR6, c[0x0][0x208] ;  /* 0x0000820000067ab9 */ /* 0x000fe20000000a00 */
[----:B-1----:R-:W-:-:S13]  /*7de0*/  ISETP.NE.AND P1, PT, R9, 0x1, PT ;  /* 0x000000010900780c */ /* 0x002fda0003f25270 */
[----:B------:R-:W1:Y:S02]  /*7df0*/  @P1 LDC.64 R6, c[0x0][0x420] ;  /* 0x00010800ff061b82 */ /* 0x000e640000000a00 */
[----:B-1----:R-:W-:-:S05]  /*7e00*/  @P1 IMAD.HI.U32 R6, R10, R6, RZ ;  /* 0x000000060a061227 */ /* 0x002fca00078e00ff */
[----:B------:R-:W-:Y:S01]  /*7e10*/  @P1 SHF.R.U32.HI R5, RZ, R7, R6 ;  /* 0x00000007ff051219 */ /* 0x000fe20000011606 */
[----:B------:R-:W-:-:S03]  /*7e20*/  IMAD R6, R11, UR4, RZ ;  /* 0x000000040b067c24 */ /* 0x000fc6000f8e02ff */
[--C-:B------:R-:W-:Y:S01]  /*7e30*/  SHF.R.S32.HI R7, RZ, 0x1f, R5.reuse ;  /* 0x0000001fff077819 */ /* 0x100fe20000011405 */
[----:B------:R-:W-:-:S04]  /*7e40*/  IMAD.MOV R18, RZ, RZ, -R5 ;  /* 0x000000ffff127224 */ /* 0x000fc800078e0a05 */
[----:B------:R-:W-:Y:S02]  /*7e50*/  IMAD R18, R9, R18, R10 ;  /* 0x0000001209127224 */ /* 0x000fe400078e020a */
[----:B------:R-:W-:Y:S02]  /*7e60*/  IMAD R9, R0, UR5, R6 ;  /* 0x0000000500097c24 */ /* 0x000fe4000f8e0206 */
[----:B------:R-:W-:-:S04]  /*7e70*/  IMAD.MOV.U32 R6, RZ, RZ, R5 ;  /* 0x000000ffff067224 */ /* 0x000fc800078e0005 */
[----:B------:R-:W-:-:S05]  /*7e80*/  IMAD.WIDE.U32 R6, R0, UR4, R6 ;  /* 0x0000000400067c25 */ /* 0x000fca000f8e0006 */
[----:B------:R-:W-:Y:S02]  /*7e90*/  IADD3 R5, R7, R9, RZ ;  /* 0x0000000907057210 */ /* 0x000fe40007ffe0ff */
[----:B------:R-:W-:-:S04]  /*7ea0*/  LEA R12, P1, R6, R2, 0x2 ;  /* 0x00000002060c7211 */ /* 0x000fc800078210ff */
[----:B------:R-:W-:-:S05]  /*7eb0*/  LEA.HI.X R13, R6, R3, R5, 0x2, P1 ;  /* 0x00000003060d7211 */ /* 0x000fca00008f1405 */
[----:B------:R1:W5:Y:S04]  /*7ec0*/  LDG.E R5, desc[UR6][R12.64] ;  /* 0x000000060c057981 */ /* 0x000368000c1e1900 */
.L_x_42:
[----:B------:R-:W2:Y:S01]  /*7ed0*/  S2R R7, SR_CgaCtaId ;  /* 0x0000000000077919 */ /* 0x000ea20000008800 */
[----:B------:R-:W-:-:S04]  /*7ee0*/  MOV R6, 0x400 ;  /* 0x0000040000067802 */ /* 0x000fc80000000f00 */
[----:B--2---:R-:W-:Y:S02]  /*7ef0*/  LEA R6, R7, R6, 0x18 ;  /* 0x0000000607067211 */ /* 0x004fe400078ec0ff */
[----:B------:R-:W-:-:S03]  /*7f00*/  SHF.L.U32 R7, R17, 0x1f, RZ ;  /* 0x0000001f11077819 */ /* 0x000fc600000006ff */
[----:B------:R-:W-:-:S04]  /*7f10*/  IMAD R6, R16, 0x8, R6 ;  /* 0x0000000810067824 */ /* 0x000fc800078e0206 */
[----:B------:R-:W2:Y:S02]  /*7f20*/  SYNCS.PHASECHK.TRANS64.TRYWAIT P1, [R6+URZ+0x34840], R7 ;  /* 0x03484007060075a7 */ /* 0x000ea4000802017f */
[----:B--2---:R-:W-:Y:S05]  /*7f30*/  @!P1 BRA `(.L_x_43) ;  /* 0x0000002400b89947 */ /* 0x004fea0003800000 */
.L_x_96:
[----:B------:R-:W3:Y:S02]  /*7f40*/  S2R R9, SR_TID.X ;  /* 0x0000000000097919 */ /* 0x000ee40000002100 */
[----:B---3--:R-:W-:-:S04]  /*7f50*/  LOP3.LUT R9, R9, 0x7f, RZ, 0xc0, !PT ;  /* 0x0000007f09097812 */ /* 0x008fc800078ec0ff */
[----:B------:R-:W-:-:S13]  /*7f60*/  ISETP.NE.AND P1, PT, R9, RZ, PT ;  /* 0x000000ff0900720c */ /* 0x000fda0003f25270 */
[----:B------:R-:W-:Y:S05]  /*7f70*/  @P1 BRA `(.L_x_44) ;  /* 0x00000000001c1947 */ /* 0x000fea0003800000 */
[----:B------:R-:W3:Y:S01]  /*7f80*/  S2R R9, SR_TID.X ;  /* 0x0000000000097919 */ /* 0x000ee20000002100 */
[----:B--2---:R-:W-:-:S04]  /*7f90*/  IMAD.MOV.U32 R7, RZ, RZ, 0xc000 ;  /* 0x0000c000ff077424 */ /* 0x004fc800078e00ff */
[----:B------:R4:W-:Y:S01]  /*7fa0*/  SYNCS.ARRIVE.TRANS64 RZ, [R6+URZ+0x34830], R7 ;  /* 0x0348300706ff79a7 */ /* 0x0009e2000800003f */
[----:B---3--:R-:W-:-:S04]  /*7fb0*/  LOP3.LUT R9, R9, 0x1f, RZ, 0xc0, !PT ;  /* 0x0000001f09097812 */ /* 0x008fc800078ec0ff */
[----:B------:R-:W-:-:S13]  /*7fc0*/  ISETP.NE.AND P1, PT, R9, RZ, PT ;  /* 0x000000ff0900720c */ /* 0x000fda0003f25270 */
[----:B----4-:R-:W-:Y:S05]  /*7fd0*/  @!P1 BRA `(.L_x_44) ;  /* 0x0000000000049947 */ /* 0x010fea0003800000 */
[----:B------:R-:W-:Y:S01]  /*7fe0*/  BPT.TRAP 0x1 ;  /* 0x000000040000795c */ /* 0x000fe20000300000 */
.L_x_44:
[----:B------:R-:W3:Y:S01]  /*7ff0*/  S2R R9, SR_CgaCtaId ;  /* 0x0000000000097919 */ /* 0x000ee20000008800 */
[----:B--2---:R-:W-:Y:S01]  /*8000*/  MOV R7, 0x400 ;  /* 0x0000040000077802 */ /* 0x004fe20000000f00 */
[----:B------:R-:W-:Y:S01]  /*8010*/  UIADD3 UR4, UP0, UR36, 0x370, URZ ;  /* 0x0000037024047890 */ /* 0x000fe2000ff1e03f */
[----:B------:R-:W-:Y:S01]  /*8020*/  R2UR UR9, R6 ;  /* 0x00000000060972ca */ /* 0x000fe200000e0000 */
[----:B------:R-:W-:Y:S01]  /*8030*/  UMOV UR10, URZ ;  /* 0x0000003f000a7c82 */ /* 0x000fe20008000000 */
[----:B------:R-:W-:Y:S01]  /*8040*/  R2UR UR11, R18 ;  /* 0x00000000120b72ca */ /* 0x000fe200000e0000 */
[----:B------:R-:W-:Y:S01]  /*8050*/  UIADD3.X UR5, URZ, UR37, URZ, UP0, !UPT ;  /* 0x000000253f057290 */ /* 0x000fe200087fe43f */
[----:B------:R-:W-:Y:S01]  /*8060*/  R2UR UR12, R4 ;  /* 0x00000000040c72ca */ /* 0x000fe200000e0000 */
[----:B------:R-:W-:Y:S01]  /*8070*/  UMOV UR6, 0x0 ;  /* 0x0000000000067882 */ /* 0x000fe20000000000 */
[----:B-----5:R-:W-:Y:S01]  /*8080*/  R2UR UR13, R5 ;  /* 0x00000000050d72ca */ /* 0x020fe200000e0000 */
[----:B------:R-:W-:Y:S01]  /*8090*/  UMOV UR7, 0x14f00000 ;  /* 0x14f0000000077882 */ /* 0x000fe20000000000 */
[----:B------:R-:W-:-:S05]  /*80a0*/  UMOV UR16, 0x40 ;  /* 0x0000004000107882 */ /* 0x000fca0000000000 */
[----:B------:R-:W-:Y:S02]  /*80b0*/  UIADD3 UR9, UR9, 0x34830, URZ ;  /* 0x0003483009097890 */ /* 0x000fe4000fffe03f */
[----:B------:R-:W-:Y:S01]  /*80c0*/  USHF.L.U32 UR11, UR11, 0x7, URZ ;  /* 0x000000070b0b7899 */ /* 0x000fe2000800063f */
[----:B---3--:R-:W-:-:S05]  /*80d0*/  LEA R7, R9, R7, 0x18 ;  /* 0x0000000709077211 */ /* 0x008fca00078ec0ff */
[----:B------:R-:W-:-:S05]  /*80e0*/  IMAD R6, R16, 0xc000, R7 ;  /* 0x0000c00010067824 */ /* 0x000fca00078e0207 */
[----:B------:R-:W-:-:S13]  /*80f0*/  R2UR UR8, R6 ;  /* 0x00000000060872ca */ /* 0x000fda00000e0000 */
[----:B------:R-:W-:Y:S02]  /*8100*/  UIADD3 UR14, UR8, 0x1c400, URZ ;  /* 0x0001c400080e7890 */ /* 0x000fe4000fffe03f */
[----:B------:R-:W-:Y:S02]  /*8110*/  UIADD3 UR15, UR8, 0x20400, URZ ;  /* 0x00020400080f7890 */ /* 0x000fe4000fffe03f */
[----:B------:R-:W-:-:S03]  /*8120*/  UIADD3 UR17, UR8, 0x24400, URZ ;  /* 0x0002440008117890 */ /* 0x000fc6000fffe03f */
[----:B------:R-:W-:Y:S01]  /*8130*/  UMOV UR8, UR14 ;  /* 0x0000000e00087c82 */ /* 0x000fe20008000000 */
[----:B------:R-:W-:Y:S01]  /*8140*/  UMOV UR14, 0x80 ;  /* 0x00000080000e7882 */ /* 0x000fe20000000000 */
[----:B------:R2:W-:Y:S02]  /*8150*/  UTMALDG.4D [UR8], [UR4], desc[UR6] ;  /* 0x00000608040075b4 */ /* 0x0005e40008019000 */
[----:B--2---:R-:W-:Y:S01]  /*8160*/  UMOV UR8, UR15 ;  /* 0x0000000f00087c82 */ /* 0x004fe20008000000 */
[----:B------:R-:W-:Y:S02]  /*8170*/  UMOV UR10, UR16 ;  /* 0x00000010000a7c82 */ /* 0x000fe40008000000 */
[----:B------:R2:W-:Y:S02]  /*8180*/  UTMALDG.4D [UR8], [UR4], desc[UR6] ;  /* 0x00000608040075b4 */ /* 0x0005e40008019000 */
[----:B--2---:R-:W-:Y:S01]  /*8190*/  UMOV UR8, UR17 ;  /* 0x0000001100087c82 */ /* 0x004fe20008000000 */
[----:B------:R-:W-:-:S02]  /*81a0*/  UMOV UR10, UR14 ;  /* 0x0000000e000a7c82 */ /* 0x000fc40008000000 */
[----:B------:R2:W-:Y:S02]  /*81b0*/  UTMALDG.4D [UR8], [UR4], desc[UR6] ;  /* 0x00000608040075b4 */ /* 0x0005e40008019000 */
[----:B--2---:R-:W-:Y:S01]  /*81c0*/  NOP ;  /* 0x0000000000007918 */ /* 0x004fe20000000000 */
.L_x_41:
[----:B------:R-:W2:Y:S04]  /*81d0*/  LDL.LU R14, [R1] ;  /* 0x00000000010e7983 */ /* 0x000ea80000300800 */
[----:B-1----:R-:W3:Y:S01]  /*81e0*/  LDL R13, [R1+0x18] ;  /* 0x00001800010d7983 */ /* 0x002ee20000100800 */
[----:B------:R-:W-:-:S03]  /*81f0*/  MOV R9, 0x400 ;  /* 0x0000040000097802 */ /* 0x000fc60000000f00 */
[----:B------:R-:W4:Y:S01]  /*8200*/  LDL.LU R7, [R1+0x14] ;  /* 0x0000140001077983 */ /* 0x000f220000300800 */
[----:B------:R-:W1:Y:S01]  /*8210*/  S2R R12, SR_CgaCtaId ;  /* 0x00000000000c7919 */ /* 0x000e620000008800 */
[----:B------:R-:W-:Y:S05]  /*8220*/  WARPSYNC.ALL ;  /* 0x0000000000007948 */ /* 0x000fea0003800000 */
[----:B------:R-:W-:-:S13]  /*8230*/  ELECT P1, URZ, PT ;  /* 0x00000000003f782f */ /* 0x000fda0003820000 */
[----:B------:R-:W-:Y:S01]  /*8240*/  @P1 R2UR UR13, R19 ;  /* 0x00000000130d12ca */ /* 0x000fe200000e0000 */
[----:B------:R-:W-:Y:S01]  /*8250*/  UIADD3 UR4, UP0, UR36, 0x270, URZ ;  /* 0x0000027024047890 */ /* 0x000fe2000ff1e03f */
[----:B------:R-:W-:-:S03]  /*8260*/  @P1 R2UR UR11, R8 ;  /* 0x00000000080b12ca */ /* 0x000fc600000e0000 */
[----:B------:R-:W-:Y:S01]  /*8270*/  UIADD3.X UR5, URZ, UR37, URZ, UP0, !UPT ;  /* 0x000000253f057290 */ /* 0x000fe200087fe43f */
[----:B-1----:R-:W-:-:S04]  /*8280*/  LEA R9, R12, R9, 0x18 ;  /* 0x000000090c097211 */ /* 0x002fc800078ec0ff */
[----:B------:R-:W-:Y:S01]  /*8290*/  R2UR UR24, R9 ;  /* 0x00000000091872ca */ /* 0x000fe200000e0000 */
[----:B------:R-:W-:Y:S01]  /*82a0*/  @P1 IMAD.MOV.U32 R6, RZ, RZ, 0xc000 ;  /* 0x0000c000ff061424 */ /* 0x000fe200078e00ff */
[----:B------:R-:W-:Y:S01]  /*82b0*/  BAR.SYNC.DEFER_BLOCKING 0x8, 0x120 ;  /* 0x0204800000007b1d */ /* 0x000fe20000010000 */
[----:B------:R-:W-:-:S10]  /*82c0*/  @P1 R2UR UR21, R19 ;  /* 0x00000000131512ca */ /* 0x000fd400000e0000 */
[----:B------:R-:W-:Y:S02]  /*82d0*/  UIADD3 UR8, UR24, 0x10400, URZ ;  /* 0x0001040018087890 */ /* 0x000fe4000fffe03f */
[----:B------:R-:W-:Y:S01]  /*82e0*/  UIADD3 UR9, UR24, 0x34800, URZ ;  /* 0x0003480018097890 */ /* 0x000fe2000fffe03f */
[----:B------:R-:W-:Y:S01]  /*82f0*/  UMOV UR6, 0x0 ;  /* 0x0000000000067882 */ /* 0x000fe20000000000 */
[----:B------:R-:W-:Y:S01]  /*8300*/  UMOV UR7, 0x12f00000 ;  /* 0x12f0000000077882 */ /* 0x000fe20000000000 */
[----:B------:R-:W-:Y:S01]  /*8310*/  UMOV UR10, URZ ;  /* 0x0000003f000a7c82 */ /* 0x000fe20008000000 */
[----:B------:R-:W-:Y:S01]  /*8320*/  @P1 R2UR UR19, R8 ;  /* 0x00000000081312ca */ /* 0x000fe200000e0000 */
[----:B------:R-:W-:Y:S01]  /*8330*/  UIADD3 UR16, UR24, 0x14400, URZ ;  /* 0x0001440018107890 */ /* 0x000fe2000fffe03f */
[----:B------:R3:W-:Y:S01]  /*8340*/  @P1 SYNCS.ARRIVE.TRANS64 RZ, [R9+URZ+0x34800], R6 ;  /* 0x0348000609ff19a7 */ /* 0x0007e2000800003f */
[----:B------:R-:W-:Y:S01]  /*8350*/  UMOV UR14, 0x0 ;  /* 0x00000000000e7882 */ /* 0x000fe20000000000 */
[----:B------:R-:W-:Y:S01]  /*8360*/  UMOV UR15, 0x12f00000 ;  /* 0x12f00000000f7882 */ /* 0x000fe20000000000 */
[----:B------:R-:W-:Y:S01]  /*8370*/  UMOV UR18, 0x40 ;  /* 0x0000004000127882 */ /* 0x000fe20000000000 */
[----:B------:R-:W-:Y:S01]  /*8380*/  UMOV UR17, UR9 ;  /* 0x0000000900117c82 */ /* 0x000fe20008000000 */
[----:B------:R-:W-:Y:S01]  /*8390*/  UMOV UR22, 0x0 ;  /* 0x0000000000167882 */ /* 0x000fe20000000000 */
[----:B------:R-:W-:Y:S01]  /*83a0*/  UMOV UR23, 0x12f00000 ;  /* 0x12f0000000177882 */ /* 0x000fe20000000000 */
[----:B------:R-:W-:Y:S01]  /*83b0*/  BSSY B0, `(.L_x_45) ;  /* 0x0000010000007945 */ /* 0x000fe20003800000 */
[----:B--2---:R-:W-:-:S02]  /*83c0*/  @P1 R2UR UR12, R14 ;  /* 0x000000000e0c12ca */ /* 0x004fc400000e0000 */
[----:B------:R-:W-:Y:S02]  /*83d0*/  @P1 R2UR UR20, R14 ;  /* 0x000000000e1412ca */ /* 0x000fe400000e0000 */
[----:B---3--:R-:W-:-:S09]  /*83e0*/  LOP3.LUT R6, R13, 0x1, RZ, 0xc, !PT ;  /* 0x000000010d067812 */ /* 0x008fd200078e0cff */
[----:B------:R1:W-:Y:S01]  /*83f0*/  UTMALDG.4D [UR8], [UR4], desc[UR6] ;  /* 0x00000608040075b4 */ /* 0x0003e20008019000 */
[----:B------:R-:W-:Y:S01]  /*8400*/  SHF.L.U32 R6, R6, 0x1f, RZ ;  /* 0x0000001f06067819 */ /* 0x000fe200000006ff */
[----:B------:R2:W-:Y:S01]  /*8410*/  UTMALDG.4D [UR16], [UR4], desc[UR14] ;  /* 0x00000e10040075b4 */ /* 0x0005e20008019000 */
[----:B-1----:R-:W-:Y:S02]  /*8420*/  @P1 R2UR UR13, R19 ;  /* 0x00000000130d12ca */ /* 0x002fe400000e0000 */
[----:B------:R-:W-:Y:S02]  /*8430*/  @P1 R2UR UR12, R14 ;  /* 0x000000000e0c12ca */ /* 0x000fe400000e0000 */
[----:B------:R-:W-:Y:S01]  /*8440*/  @P1 R2UR UR11, R8 ;  /* 0x00000000080b12ca */ /* 0x000fe200000e0000 */
[----:B------:R-:W-:Y:S01]  /*8450*/  UIADD3 UR8, UR24, 0x18400, URZ ;  /* 0x0001840018087890 */ /* 0x000fe2000fffe03f */
[----:B------:R-:W-:-:S11]  /*8460*/  UMOV UR10, 0x80 ;  /* 0x00000080000a7882 */ /* 0x000fd60000000000 */
[----:B------:R2:W-:Y:S01]  /*8470*/  UTMALDG.4D [UR8], [UR4], desc[UR22] ;  /* 0x00001608040075b4 */ /* 0x0005e20008019000 */
[----:B------:R-:W1:Y:S01]  /*8480*/  SYNCS.PHASECHK.TRANS64.TRYWAIT P1, [R9+URZ+0x34820], R6 ;  /* 0x03482006090075a7 */ /* 0x000e62000802017f */
[----:B----4-:R-:W-:Y:S01]  /*8490*/  ISETP.GE.AND P2, PT, R7, 0x81, PT ;  /* 0x000000810700780c */ /* 0x010fe20003f46270 */
[----:B-12---:R-:W-:-:S12]  /*84a0*/  @!P1 BRA `(.L_x_46) ;  /* 0x0000002000709947 */ /* 0x006fd80003800000 */
.L_x_97:
[----:B------:R-:W-:Y:S05]  /*84b0*/  BSYNC B0 ;  /* 0x0000000000007941 */ /* 0x000fea0003800000 */
.L_x_45:
[----:B------:R-:W-:Y:S05]  /*84c0*/  @!P2 BRA `(.L_x_47) ;  /* 0x0000001400c8a947 */ /* 0x000fea0003800000 */
[----:B-1----:R-:W2:Y:S01]  /*84d0*/  LDL R7, [R1+0xc] ;  /* 0x00000c0001077983 */ /* 0x002ea20000100800 */
[----:B------:R-:W-:Y:S02]  /*84e0*/  IMAD.MOV.U32 R6, RZ, RZ, 0x1 ;  /* 0x00000001ff067424 */ /* 0x000fe400078e00ff */
[----:B--2---:R-:W-:-:S05]  /*84f0*/  IMAD.MOV R13, RZ, RZ, -R7 ;  /* 0x000000ffff0d7224 */ /* 0x004fca00078e0a07 */
[----:B------:R-:W-:-:S05]  /*8500*/  VIADDMNMX R13, R13, R6, 0xffffffff, !PT ;  /* 0xffffffff0d0d7446 */ /* 0x000fca0007800106 */
[----:B------:R-:W-:-:S05]  /*8510*/  IMAD.IADD R6, R7, 0x1, R13 ;  /* 0x0000000107067824 */ /* 0x000fca00078e020d */
[----:B------:R-:W-:-:S04]  /*8520*/  LOP3.LUT R6, R6, 0x1, RZ, 0xc0, !PT ;  /* 0x0000000106067812 */ /* 0x000fc800078ec0ff */
[----:B------:R-:W-:Y:S01]  /*8530*/  ISETP.NE.U32.AND P1, PT, R6, 0x1, PT ;  /* 0x000000010600780c */ /* 0x000fe20003f25070 */
[----:B------:R-:W-:-:S12]  /*8540*/  VIADD R6, R7, 0xfffffffe ;  /* 0xfffffffe07067836 */ /* 0x000fd80000000000 */
[----:B------:R-:W-:Y:S05]  /*8550*/  @P1 BRA `(.L_x_48) ;  /* 0x0000000400e81947 */ /* 0x000fea0003800000 */
[----:B------:R-:W-:Y:S01]  /*8560*/  VIADD R7, R16, 0x1 ;  /* 0x0000000110077836 */ /* 0x000fe20000000000 */
[----:B------:R-:W-:Y:S04]  /*8570*/  BSSY B0, `(.L_x_49) ;  /* 0x0000074000007945 */ /* 0x000fe80003800000 */
[----:B------:R-:W-:-:S04]  /*8580*/  ISETP.NE.AND P1, PT, R7, 0x2, PT ;  /* 0x000000020700780c */ /* 0x000fc80003f25270 */
[----:B------:R-:W-:Y:S02]  /*8590*/  SEL R12, RZ, 0x1, P1 ;  /* 0x00000001ff0c7807 */ /* 0x000fe40000800000 */
[----:B------:R-:W-:Y:S02]  /*85a0*/  SEL R7, R7, RZ, P1 ;  /* 0x000000ff07077207 */ /* 0x000fe40000800000 */
[----:B------:R-:W-:Y:S01]  /*85b0*/  LOP3.LUT R12, R17, R12, RZ, 0x3c, !PT ;  /* 0x0000000c110c7212 */ /* 0x000fe200078e3cff */
[----:B------:R-:W-:Y:S06]  /*85c0*/  @!P6 BRA `(.L_x_50) ;  /* 0x0000000400b8e947 */ /* 0x000fec0003800000 */
[----:B------:R-:W-:Y:S01]  /*85d0*/  IMAD.MOV.U32 R8, RZ, RZ, R5 ;  /* 0x000000ffff087224 */ /* 0x000fe200078e0005 */
[----:B------:R-:W-:Y:S06]  /*85e0*/  @!P0 BRA `(.L_x_51) ;  /* 0x0000000000488947 */ /* 0x000fec0003800000 */
[----:B------:R-:W1:Y:S01]  /*85f0*/  LDC R15, c[0x0][0x41c] ;  /* 0x00010700ff0f7b82 */ /* 0x000e620000000800 */
[----:B------:R-:W-:Y:S01]  /*8600*/  ULDC.64 UR4, c[0x0][0x408] ;  /* 0x0001020000047ab9 */ /* 0x000fe20000000a00 */
[----:B------:R-:W-:Y:S01]  /*8610*/  ULDC.64 UR6, c[0x0][0x208] ;  /* 0x0000820000067ab9 */ /* 0x000fe20000000a00 */
[----:B-1----:R-:W-:-:S13]  /*8620*/  ISETP.NE.AND P1, PT, R15, 0x1, PT ;  /* 0x000000010f00780c */ /* 0x002fda0003f25270 */
[----:B------:R-:W1:Y:S02]  /*8630*/  @P1 LDC.64 R8, c[0x0][0x420] ;  /* 0x00010800ff081b82 */ /* 0x000e640000000a00 */
[----:B-1----:R-:W-:-:S04]  /*8640*/  @P1 IMAD.HI.U32 R14, R6, R8, RZ ;  /* 0x00000008060e1227 */ /* 0x002fc800078e00ff */
[----:B------:R-:W-:Y:S01]  /*8650*/  IMAD.MOV.U32 R8, RZ, RZ, R6 ;  /* 0x000000ffff087224 */ /* 0x000fe200078e0006 */
[----:B------:R-:W-:Y:S01]  /*8660*/  @P1 SHF.R.U32.HI R8, RZ, R9, R14 ;  /* 0x00000009ff081219 */ /* 0x000fe2000001160e */
[----:B------:R-:W-:-:S03]  /*8670*/  IMAD R14, R11, UR4, RZ ;  /* 0x000000040b0e7c24 */ /* 0x000fc6000f8e02ff */
[----:B------:R-:W-:Y:S01]  /*8680*/  IADD3 R9, -R8, RZ, RZ ;  /* 0x000000ff08097210 */ /* 0x000fe20007ffe1ff */
[----:B------:R-:W-:-:S04]  /*8690*/  IMAD R14, R0, UR5, R14 ;  /* 0x00000005000e7c24 */ /* 0x000fc8000f8e020e */
[----:B------:R-:W-:Y:S01]  /*86a0*/  IMAD R6, R15, R9, R6 ;  /* 0x000000090f067224 */ /* 0x000fe200078e0206 */
[----:B------:R-:W-:-:S03]  /*86b0*/  SHF.R.S32.HI R9, RZ, 0x1f, R8 ;  /* 0x0000001fff097819 */ /* 0x000fc60000011408 */
[----:B------:R-:W-:-:S04]  /*86c0*/  IMAD.WIDE.U32 R8, R0, UR4, R8 ;  /* 0x0000000400087c25 */ /* 0x000fc8000f8e0008 */
[----:B------:R-:W-:Y:S01]  /*86d0*/  IMAD.IADD R9, R14, 0x1, R9 ;  /* 0x000000010e097824 */ /* 0x000fe200078e0209 */
[----:B------:R-:W-:-:S04]  /*86e0*/  LEA R2, P1, R8, R2, 0x2 ;  /* 0x0000000208027211 */ /* 0x000fc800078210ff */
[----:B------:R-:W-:-:S05]  /*86f0*/  LEA.HI.X R3, R8, R3, R9, 0x2, P1 ;  /* 0x0000000308037211 */ /* 0x000fca00008f1409 */
[----:B------:R1:W5:Y:S04]  /*8700*/  LDG.E R8, desc[UR6][R2.64] ;  /* 0x0000000602087981 */ /* 0x000368000c1e1900 */
.L_x_51:
[----:B-1----:R-:W1:Y:S01]  /*8710*/  S2R R3, SR_CgaCtaId ;  /* 0x0000000000037919 */ /* 0x002e620000008800 */
[----:B------:R-:W-:-:S04]  /*8720*/  MOV R2, 0x400 ;  /* 0x0000040000027802 */ /* 0x000fc80000000f00 */
[----:B-1----:R-:W-:Y:S02]  /*8730*/  LEA R2, R3, R2, 0x18 ;  /* 0x0000000203027211 */ /* 0x002fe400078ec0ff */
[----:B------:R-:W-:-:S03]  /*8740*/  SHF.L.U32 R3, R12, 0x1f, RZ ;  /* 0x0000001f0c037819 */ /* 0x000fc600000006ff */
[----:B------:R-:W-:-:S04]  /*8750*/  IMAD R2, R7, 0x8, R2 ;  /* 0x0000000807027824 */ /* 0x000fc800078e0202 */
[----:B------:R-:W1:Y:S02]  /*8760*/  SYNCS.PHASECHK.TRANS64.TRYWAIT P1, [R2+URZ+0x34840], R3 ;  /* 0x03484003020075a7 */ /* 0x000e64000802017f */
[----:B-1----:R-:W-:Y:S05]  /*8770*/  @!P1 BRA `(.L_x_52) ;  /* 0x0000001c00dc9947 */ /* 0x002fea0003800000 */
.L_x_98:
[----:B------:R-:W2:Y:S02]  /*8780*/  S2R R9, SR_TID.X ;  /* 0x0000000000097919 */ /* 0x000ea40000002100 */
[----:B--2---:R-:W-:-:S04]  /*8790*/  LOP3.LUT R9, R9, 0x7f, RZ, 0xc0, !PT ;  /* 0x0000007f09097812 */ /* 0x004fc800078ec0ff */
[----:B------:R-:W-:-:S13]  /*87a0*/  ISETP.NE.AND P2, PT, R9, RZ, PT ;  /* 0x000000ff0900720c */ /* 0x000fda0003f45270 */
[----:B------:R-:W-:Y:S05]  /*87b0*/  @P2 BRA `(.L_x_53) ;  /* 0x00000000001c2947 */ /* 0x000fea0003800000 */
[----:B------:R-:W2:Y:S01]  /*87c0*/  S2R R9, SR_TID.X ;  /* 0x0000000000097919 */ /* 0x000ea20000002100 */
[----:B-1----:R-:W-:-:S04]  /*87d0*/  IMAD.MOV.U32 R3, RZ, RZ, 0xc000 ;  /* 0x0000c000ff037424 */ /* 0x002fc800078e00ff */
[----:B------:R3:W-:Y:S01]  /*87e0*/  SYNCS.ARRIVE.TRANS64 RZ, [R2+URZ+0x34830], R3 ;  /* 0x0348300302ff79a7 */ /* 0x0007e2000800003f */
[----:B--2---:R-:W-:-:S04]  /*87f0*/  LOP3.LUT R9, R9, 0x1f, RZ, 0xc0, !PT ;  /* 0x0000001f09097812 */ /* 0x004fc800078ec0ff */
[----:B------:R-:W-:-:S13]  /*8800*/  ISETP.NE.AND P1, PT, R9, RZ, PT ;  /* 0x000000ff0900720c */ /* 0x000fda0003f25270 */
[----:B---3--:R-:W-:Y:S05]  /*8810*/  @!P1 BRA `(.L_x_53) ;  /* 0x0000000000049947 */ /* 0x008fea0003800000 */
[----:B------:R-:W-:Y:S01]  /*8820*/  BPT.TRAP 0x1 ;  /* 0x000000040000795c */ /* 0x000fe20000300000 */
.L_x_53:
[----:B------:R-:W2:Y:S01]  /*8830*/  S2R R14, SR_CgaCtaId ;  /* 0x00000000000e7919 */ /* 0x000ea20000008800 */
[----:B------:R-:W-:Y:S01]  /*8840*/  MOV R9, 0x400 ;  /* 0x0000040000097802 */ /* 0x000fe20000000f00 */
        /* <DEDUP_REMOVED lines=9> */
[----:B------:R-:W-:Y:S01]  /*88e0*/  UMOV UR17, 0x40 ;  /* 0x0000004000117882 */ /* 0x000fe20000000000 */
[----:B------:R-:W-:Y:S01]  /*88f0*/  UMOV UR16, 0x80 ;  /* 0x0000008000107882 */ /* 0x000fe20000000000 */
[----:B-1----:R-:W-:-:S03]  /*8900*/  SHF.L.U32 R3, R17, 0x1f, RZ ;  /* 0x0000001f11037819 */ /* 0x002fc600000006ff */
[----:B------:R-:W-:Y:S02]  /*8910*/  UIADD3 UR9, UR9, 0x34830, URZ ;  /* 0x0003483009097890 */ /* 0x000fe4000fffe03f */
[----:B------:R-:W-:Y:S01]  /*8920*/  USHF.L.U32 UR11, UR11, 0x7, URZ ;  /* 0x000000070b0b7899 */ /* 0x000fe2000800063f */
[----:B--2---:R-:W-:-:S05]  /*8930*/  LEA R9, R14, R9, 0x18 ;  /* 0x000000090e097211 */ /* 0x004fca00078ec0ff */
[----:B------:R-:W-:-:S05]  /*8940*/  IMAD R2, R7, 0xc000, R9 ;  /* 0x0000c00007027824 */ /* 0x000fca00078e0209 */
[----:B------:R-:W-:Y:S01]  /*8950*/  R2UR UR14, R2 ;  /* 0x00000000020e72ca */ /* 0x000fe200000e0000 */
[----:B------:R-:W-:-:S04]  /*8960*/  VIADD R2, R9, 0x34800 ;  /* 0x0003480009027836 */ /* 0x000fc80000000000 */
[----:B------:R-:W-:-:S08]  /*8970*/  IMAD R2, R16, 0x8, R2 ;  /* 0x0000000810027824 */ /* 0x000fd000078e0202 */
[----:B------:R-:W-:Y:S02]  /*8980*/  UIADD3 UR8, UR14, 0x1c400, URZ ;  /* 0x0001c4000e087890 */ /* 0x000fe4000fffe03f */
[----:B------:R-:W-:Y:S02]  /*8990*/  UIADD3 UR15, UR14, 0x20400, URZ ;  /* 0x000204000e0f7890 */ /* 0x000fe4000fffe03f */
[----:B------:R-:W-:-:S05]  /*89a0*/  UIADD3 UR14, UR14, 0x24400, URZ ;  /* 0x000244000e0e7890 */ /* 0x000fca000fffe03f */
[----:B------:R1:W-:Y:S02]  /*89b0*/  UTMALDG.4D [UR8], [UR4], desc[UR6] ;  /* 0x00000608040075b4 */ /* 0x0003e40008019000 */
[----:B-1----:R-:W-:Y:S01]  /*89c0*/  UMOV UR8, UR15 ;  /* 0x0000000f00087c82 */ /* 0x002fe20008000000 */
[----:B------:R-:W-:Y:S02]  /*89d0*/  UMOV UR10, UR17 ;  /* 0x00000011000a7c82 */ /* 0x000fe40008000000 */
[----:B------:R1:W-:Y:S02]  /*89e0*/  UTMALDG.4D [UR8], [UR4], desc[UR6] ;  /* 0x00000608040075b4 */ /* 0x0003e40008019000 */
[----:B-1----:R-:W-:Y:S01]  /*89f0*/  UMOV UR8, UR14 ;  /* 0x0000000e00087c82 */ /* 0x002fe20008000000 */
[----:B------:R-:W-:Y:S02]  /*8a00*/  UMOV UR10, UR16 ;  /* 0x00000010000a7c82 */ /* 0x000fe40008000000 */
[----:B------:R1:W-:Y:S01]  /*8a10*/  UTMALDG.4D [UR8], [UR4], desc[UR6] ;  /* 0x00000608040075b4 */ /* 0x0003e20008019000 */
[----:B------:R-:W2:Y:S02]  /*8a20*/  SYNCS.PHASECHK.TRANS64.TRYWAIT P1, [R2+URZ+0x60], R3 ;  /* 0x00006003020075a7 */ /* 0x000ea4000802017f */
[----:B-12---:R-:W-:Y:S05]  /*8a30*/  @!P1 BRA `(.L_x_54) ;  /* 0x0000001c00409947 */ /* 0x006fea0003800000 */
.L_x_99:
[----:B------:R-:W-:Y:S05]  /*8a40*/  @P2 BRA `(.L_x_55) ;  /* 0x00000000002c2947 */ /* 0x000fea0003800000 */
[----:B------:R-:W2:Y:S01]  /*8a50*/  S2R R9, SR_TID.X ;  /* 0x0000000000097919 */ /* 0x000ea20000002100 */
[----:B------:R-:W-:Y:S01]  /*8a60*/  MOV R14, 0x400 ;  /* 0x00000400000e7802 */ /* 0x000fe20000000f00 */
[----:B-1----:R-:W-:Y:S01]  /*8a70*/  IMAD.MOV.U32 R3, RZ, RZ, 0x8000 ;  /* 0x00008000ff037424 */ /* 0x002fe200078e00ff */
[----:B------:R-:W1:Y:S01]  /*8a80*/  S2R R15, SR_CgaCtaId ;  /* 0x00000000000f7919 */ /* 0x000e620000008800 */
[----:B--2---:R-:W-:-:S04]  /*8a90*/  LOP3.LUT R9, R9, 0x1f, RZ, 0xc0, !PT ;  /* 0x0000001f09097812 */ /* 0x004fc800078ec0ff */
[----:B------:R-:W-:Y:S02]  /*8aa0*/  ISETP.NE.AND P1, PT, R9, RZ, PT ;  /* 0x000000ff0900720c */ /* 0x000fe40003f25270 */
[----:B-1----:R-:W-:-:S05]  /*8ab0*/  LEA R14, R15, R14, 0x18 ;  /* 0x0000000e0f0e7211 */ /* 0x002fca00078ec0ff */
[----:B------:R-:W-:-:S04]  /*8ac0*/  IMAD R2, R16, 0x8, R14 ;  /* 0x0000000810027824 */ /* 0x000fc800078e020e */
[----:B------:R2:W-:Y:S02]  /*8ad0*/  SYNCS.ARRIVE.TRANS64 RZ, [R2+URZ+0x34850], R3 ;  /* 0x0348500302ff79a7 */ /* 0x0005e4000800003f */
[----:B------:R-:W-:Y:S05]  /*8ae0*/  @!P1 BRA `(.L_x_55) ;  /* 0x0000000000049947 */ /* 0x000fea0003800000 */
[----:B------:R-:W-:Y:S01]  /*8af0*/  BPT.TRAP 0x1 ;  /* 0x000000040000795c */ /* 0x000fe20000300000 */
.L_x_55:
[----:B------:R-:W3:Y:S01]  /*8b00*/  S2R R9, SR_CgaCtaId ;  /* 0x0000000000097919 */ /* 0x000ee20000008800 */
[----:B-12---:R-:W-:Y:S01]  /*8b10*/  MOV R3, 0x400 ;  /* 0x0000040000037802 */ /* 0x006fe20000000f00 */
[----:B------:R-:W-:Y:S01]  /*8b20*/  UIADD3 UR4, UP0, UR36, 0x470, URZ ;  /* 0x0000047024047890 */ /* 0x000fe2000ff1e03f */
[----:B------:R-:W-:Y:S01]  /*8b30*/  R2UR UR11, R18 ;  /* 0x00000000120b72ca */ /* 0x000fe200000e0000 */
[----:B------:R-:W-:Y:S01]  /*8b40*/  UMOV UR10, URZ ;  /* 0x0000003f000a7c82 */ /* 0x000fe20008000000 */
[----:B------:R-:W-:Y:S01]  /*8b50*/  R2UR UR13, R5 ;  /* 0x00000000050d72ca */ /* 0x000fe200000e0000 */
[----:B------:R-:W-:Y:S01]  /*8b60*/  UIADD3.X UR5, URZ, UR37, URZ, UP0, !UPT ;  /* 0x000000253f057290 */ /* 0x000fe200087fe43f */
[----:B------:R-:W-:Y:S01]  /*8b70*/  R2UR UR12, R4 ;  /* 0x00000000040c72ca */ /* 0x000fe200000e0000 */
[----:B------:R-:W-:Y:S01]  /*8b80*/  UMOV UR7, 0x14f00000 ;  /* 0x14f0000000077882 */ /* 0x000fe20000000000 */
[----:B------:R-:W-:Y:S01]  /*8b90*/  UMOV UR15, 0x40 ;  /* 0x00000040000f7882 */ /* 0x000fe20000000000 */
[----:B------:R-:W-:Y:S01]  /*8ba0*/  IMAD.MOV.U32 R5, RZ, RZ, R8 ;  /* 0x000000ffff057224 */ /* 0x000fe200078e0008 */
[----:B------:R-:W-:-:S05]  /*8bb0*/  MOV R18, R6 ;  /* 0x0000000600127202 */ /* 0x000fca0000000f00 */
[----:B------:R-:W-:Y:S01]  /*8bc0*/  USHF.L.U32 UR11, UR11, 0x7, URZ ;  /* 0x000000070b0b7899 */ /* 0x000fe2000800063f */
[----:B---3--:R-:W-:-:S05]  /*8bd0*/  LEA R3, R9, R3, 0x18 ;  /* 0x0000000309037211 */ /* 0x008fca00078ec0ff */
[----:B------:R-:W-:-:S05]  /*8be0*/  IMAD R2, R16, 0x8, R3 ;  /* 0x0000000810027824 */ /* 0x000fca00078e0203 */
[----:B------:R-:W-:Y:S01]  /*8bf0*/  R2UR UR9, R2 ;  /* 0x00000000020972ca */ /* 0x000fe200000e0000 */
[----:B------:R-:W-:-:S05]  /*8c00*/  IMAD R2, R16, 0x8000, R3 ;  /* 0x0000800010027824 */ /* 0x000fca00078e0203 */
[----:B------:R-:W-:-:S07]  /*8c10*/  R2UR UR6, R2 ;  /* 0x00000000020672ca */ /* 0x000fce00000e0000 */
[----:B------:R-:W-:-:S06]  /*8c20*/  UIADD3 UR9, UR9, 0x34850, URZ ;  /* 0x0003485009097890 */ /* 0x000fcc000fffe03f */
[----:B------:R-:W-:Y:S02]  /*8c30*/  UIADD3 UR8, UR6, 0x400, URZ ;  /* 0x0000040006087890 */ /* 0x000fe4000fffe03f */
[----:B------:R-:W-:-:S03]  /*8c40*/  UIADD3 UR14, UR6, 0x4400, URZ ;  /* 0x00004400060e7890 */ /* 0x000fc6000fffe03f */
[----:B------:R-:W-:-:S04]  /*8c50*/  UMOV UR6, 0x0 ;  /* 0x0000000000067882 */ /* 0x000fc80000000000 */
[----:B------:R1:W-:Y:S02]  /*8c60*/  UTMALDG.4D [UR8], [UR4], desc[UR6] ;  /* 0x00000608040075b4 */ /* 0x0003e40008019000 */
[----:B-1----:R-:W-:Y:S01]  /*8c70*/  UMOV UR8, UR14 ;  /* 0x0000000e00087c82 */ /* 0x002fe20008000000 */
[----:B------:R-:W-:Y:S02]  /*8c80*/  UMOV UR10, UR15 ;  /* 0x0000000f000a7c82 */ /* 0x000fe40008000000 */
[----:B------:R1:W-:Y:S02]  /*8c90*/  UTMALDG.4D [UR8], [UR4], desc[UR6] ;  /* 0x00000608040075b4 */ /* 0x0003e40008019000 */
[----:B-1----:R-:W-:Y:S01]  /*8ca0*/  NOP ;  /* 0x0000000000007918 */ /* 0x002fe20000000000 */
.L_x_50:
[----:B------:R-:W-:Y:S05]  /*8cb0*/  BSYNC B0 ;  /* 0x0000000000007941 */ /* 0x000fea0003800000 */
.L_x_49:
[----:B------:R-:W2:Y:S01]  /*8cc0*/  LDL.LU R2, [R1+0xc] ;  /* 0x00000c0001027983 */ /* 0x000ea20000300800 */
[----:B------:R-:W-:Y:S02]  /*8cd0*/  IMAD.MOV.U32 R16, RZ, RZ, R7 ;  /* 0x000000ffff107224 */ /* 0x000fe400078e0007 */
[----:B------:R-:W-:Y:S02]  /*8ce0*/  IMAD.MOV.U32 R17, RZ, RZ, R12 ;  /* 0x000000ffff117224 */ /* 0x000fe400078e000c */
[----:B--2---:R-:W-:-:S07]  /*8cf0*/  VIADD R6, R2, 0xfffffffd ;  /* 0xfffffffd02067836 */ /* 0x004fce0000000000 */
.L_x_48:
[----:B------:R-:W-:Y:S01]  /*8d00*/  IMAD.MOV R13, RZ, RZ, -R13 ;  /* 0x000000ffff0d7224 */ /* 0x000fe200078e0a0d */
[----:B------:R-:W-:Y:S04]  /*8d10*/  BSSY B0, `(.L_x_47) ;  /* 0x00000ed000007945 */ /* 0x000fe80003800000 */
[----:B------:R-:W-:-:S13]  /*8d20*/  ISETP.NE.AND P1, PT, R10, R13, PT ;  /* 0x0000000d0a00720c */ /* 0x000fda0003f25270 */
[----:B------:R-:W-:Y:S05]  /*8d30*/  @!P1 BRA `(.L_x_56) ;  /* 0x0000000c00a89947 */ /* 0x000fea0003800000 */
[----:B------:R-:W-:-:S07]  /*8d40*/  IMAD.MOV.U32 R8, RZ, RZ, R5 ;  /* 0x000000ffff087224 */ /* 0x000fce00078e0005 */
.L_x_71:
        /* <DEDUP_REMOVED lines=12> */
[----:B------:R-:W-:-:S04]  /*8e10*/  IMAD R13, R11, UR4, RZ ;  /* 0x000000040b0d7c24 */ /* 0x000fc8000f8e02ff */
[----:B------:R-:W-:Y:S01]  /*8e20*/  IMAD R13, R0, UR5, R13 ;  /* 0x00000005000d7c24 */ /* 0x000fe2000f8e020d */
[----:B-1----:R-:W-:-:S13]  /*8e30*/  ISETP.NE.AND P1, PT, R9, 0x1, PT ;  /* 0x000000010900780c */ /* 0x002fda0003f25270 */
[----:B------:R-:W1:Y:S02]  /*8e40*/  @P1 LDC.64 R2, c[0x0][0x420] ;  /* 0x00010800ff021b82 */ /* 0x000e640000000a00 */
[----:B-1----:R-:W-:-:S04]  /*8e50*/  @P1 IMAD.HI.U32 R8, R6, R2, RZ ;  /* 0x0000000206081227 */ /* 0x002fc800078e00ff */
[----:B------:R-:W-:Y:S01]  /*8e60*/  IMAD.MOV.U32 R2, RZ, RZ, R6 ;  /* 0x000000ffff027224 */ /* 0x000fe200078e0006 */
[----:B------:R-:W-:-:S04]  /*8e70*/  @P1 SHF.R.U32.HI R2, RZ, R3, R8 ;  /* 0x00000003ff021219 */ /* 0x000fc80000011608 */
[--C-:B------:R-:W-:Y:S01]  /*8e80*/  SHF.R.S32.HI R3, RZ, 0x1f, R2.reuse ;  /* 0x0000001fff037819 */ /* 0x100fe20000011402 */
[----:B------:R-:W-:-:S04]  /*8e90*/  IMAD.MOV R12, RZ, RZ, -R2 ;  /* 0x000000ffff0c7224 */ /* 0x000fc800078e0a02 */
[----:B------:R-:W-:Y:S02]  /*8ea0*/  IMAD R12, R9, R12, R6 ;  /* 0x0000000c090c7224 */ /* 0x000fe400078e0206 */
[----:B------:R-:W1:Y:S01]  /*8eb0*/  LDC.64 R8, c[0x0][0x3f8] ;  /* 0x0000fe00ff087b82 */ /* 0x000e620000000a00 */
[----:B------:R-:W-:-:S04]  /*8ec0*/  IMAD.WIDE.U32 R2, R0, UR4, R2 ;  /* 0x0000000400027c25 */ /* 0x000fc8000f8e0002 */
[----:B------:R-:W-:Y:S01]  /*8ed0*/  IMAD.IADD R13, R13, 0x1, R3 ;  /* 0x000000010d0d7824 */ /* 0x000fe200078e0203 */
[----:B-1----:R-:W-:-:S04]  /*8ee0*/  LEA R8, P1, R2, R8, 0x2 ;  /* 0x0000000802087211 */ /* 0x002fc800078210ff */
[----:B------:R-:W-:-:S05]  /*8ef0*/  LEA.HI.X R9, R2, R9, R13, 0x2, P1 ;  /* 0x0000000902097211 */ /* 0x000fca00008f140d */
[----:B------:R1:W5:Y:S04]  /*8f00*/  LDG.E R8, desc[UR6][R8.64] ;  /* 0x0000000608087981 */ /* 0x000368000c1e1900 */
.L_x_59:
[----:B------:R-:W2:Y:S01]  /*8f10*/  S2R R3, SR_CgaCtaId ;  /* 0x0000000000037919 */ /* 0x000ea20000008800 */
[----:B------:R-:W-:-:S04]  /*8f20*/  MOV R2, 0x400 ;  /* 0x0000040000027802 */ /* 0x000fc80000000f00 */
[----:B--2---:R-:W-:Y:S02]  /*8f30*/  LEA R2, R3, R2, 0x18 ;  /* 0x0000000203027211 */ /* 0x004fe400078ec0ff */
[----:B------:R-:W-:Y:S02]  /*8f40*/  SHF.L.U32 R3, R10, 0x1f, RZ ;  /* 0x0000001f0a037819 */ /* 0x000fe400000006ff */
[----:B------:R-:W-:-:S04]  /*8f50*/  LEA R2, R7, R2, 0x3 ;  /* 0x0000000207027211 */ /* 0x000fc800078e18ff */
[----:B------:R-:W2:Y:S02]  /*8f60*/  SYNCS.PHASECHK.TRANS64.TRYWAIT P1, [R2+URZ+0x34840], R3 ;  /* 0x03484003020075a7 */ /* 0x000ea4000802017f */
[----:B--2---:R-:W-:Y:S05]  /*8f70*/  @!P1 BRA `(.L_x_60) ;  /* 0x0000001800049947 */ /* 0x004fea0003800000 */
.L_x_100:
[----:B-1----:R-:W1:Y:S02]  /*8f80*/  S2R R9, SR_TID.X ;  /* 0x0000000000097919 */ /* 0x002e640000002100 */
[----:B-1----:R-:W-:-:S04]  /*8f90*/  LOP3.LUT R9, R9, 0x7f, RZ, 0xc0, !PT ;  /* 0x0000007f09097812 */ /* 0x002fc800078ec0ff */
[----:B------:R-:W-:-:S13]  /*8fa0*/  ISETP.NE.AND P2, PT, R9, RZ, PT ;  /* 0x000000ff0900720c */ /* 0x000fda0003f45270 */
[----:B------:R-:W-:Y:S05]  /*8fb0*/  @P2 BRA `(.L_x_61) ;  /* 0x00000000001c2947 */ /* 0x000fea0003800000 */
[----:B------:R-:W1:Y:S01]  /*8fc0*/  S2R R9, SR_TID.X ;  /* 0x0000000000097919 */ /* 0x000e620000002100 */
[----:B--2---:R-:W-:-:S04]  /*8fd0*/  IMAD.MOV.U32 R3, RZ, RZ, 0xc000 ;  /* 0x0000c000ff037424 */ /* 0x004fc800078e00ff */
[----:B------:R3:W-:Y:S01]  /*8fe0*/  SYNCS.ARRIVE.TRANS64 RZ, [R2+URZ+0x34830], R3 ;  /* 0x0348300302ff79a7 */ /* 0x0007e2000800003f */
[----:B-1----:R-:W-:-:S04]  /*8ff0*/  LOP3.LUT R9, R9, 0x1f, RZ, 0xc0, !PT ;  /* 0x0000001f09097812 */ /* 0x002fc800078ec0ff */
[----:B------:R-:W-:-:S13]  /*9000*/  ISETP.NE.AND P1, PT, R9, RZ, PT ;  /* 0x000000ff0900720c */ /* 0x000fda0003f25270 */
[----:B---3--:R-:W-:Y:S05]  /*9010*/  @!P1 BRA `(.L_x_61) ;  /* 0x0000000000049947 */ /* 0x008fea0003800000 */
[----:B------:R-:W-:Y:S01]  /*9020*/  BPT.TRAP 0x1 ;  /* 0x000000040000795c */ /* 0x000fe20000300000 */
.L_x_61:
[----:B------:R-:W1:Y:S01]  /*9030*/  S2R R9, SR_CgaCtaId ;  /* 0x0000000000097919 */ /* 0x000e620000008800 */
        /* <DEDUP_REMOVED lines=12> */
[----:B------:R-:W-:-:S03]  /*9100*/  SHF.L.U32 R17, R17, 0x1f, RZ ;  /* 0x0000001f11117819 */ /* 0x000fc600000006ff */
[----:B------:R-:W-:Y:S02]  /*9110*/  UIADD3 UR9, UR9, 0x34830, URZ ;  /* 0x0003483009097890 */ /* 0x000fe4000fffe03f */
[----:B------:R-:W-:Y:S01]  /*9120*/  USHF.L.U32 UR11, UR11, 0x7, URZ ;  /* 0x000000070b0b7899 */ /* 0x000fe2000800063f */
[----:B-1----:R-:W-:-:S05]  /*9130*/  LEA R3, R9, R3, 0x18 ;  /* 0x0000000309037211 */ /* 0x002fca00078ec0ff */
[----:B------:R-:W-:Y:S02]  /*9140*/  IMAD R2, R7, 0xc000, R3 ;  /* 0x0000c00007027824 */ /* 0x000fe400078e0203 */
[----:B------:R-:W-:-:S03]  /*9150*/  VIADD R3, R3, 0x34800 ;  /* 0x0003480003037836 */ /* 0x000fc60000000000 */
[----:B------:R-:W-:Y:S01]  /*9160*/  R2UR UR14, R2 ;  /* 0x00000000020e72ca */ /* 0x000fe200000e0000 */
[----:B------:R-:W-:-:S12]  /*9170*/  IMAD R2, R16, 0x8, R3 ;  /* 0x0000000810027824 */ /* 0x000fd800078e0203 */
        /* <DEDUP_REMOVED lines=12> */
.L_x_101:
[----:B------:R-:W-:Y:S05]  /*9240*/  @P2 BRA `(.L_x_63) ;  /* 0x00000000001c2947 */ /* 0x000fea0003800000 */
[----:B------:R-:W2:Y:S01]  /*9250*/  S2R R9, SR_TID.X ;  /* 0x0000000000097919 */ /* 0x000ea20000002100 */
[----:B------:R-:W-:-:S04]  /*9260*/  IMAD.MOV.U32 R3, RZ, RZ, 0x8000 ;  /* 0x00008000ff037424 */ /* 0x000fc800078e00ff */
[----:B------:R3:W-:Y:S01]  /*9270*/  SYNCS.ARRIVE.TRANS64 RZ, [R2+URZ+0x50], R3 ;  /* 0x0000500302ff79a7 */ /* 0x0007e2000800003f */
[----:B--2---:R-:W-:-:S04]  /*9280*/  LOP3.LUT R9, R9, 0x1f, RZ, 0xc0, !PT ;  /* 0x0000001f09097812 */ /* 0x004fc800078ec0ff */
[----:B------:R-:W-:-:S13]  /*9290*/  ISETP.NE.AND P1, PT, R9, RZ, PT ;  /* 0x000000ff0900720c */ /* 0x000fda0003f25270 */
[----:B---3--:R-:W-:Y:S05]  /*92a0*/  @!P1 BRA `(.L_x_63) ;  /* 0x0000000000049947 */ /* 0x008fea0003800000 */
[----:B------:R-:W-:Y:S01]  /*92b0*/  BPT.TRAP 0x1 ;  /* 0x000000040000795c */ /* 0x000fe20000300000 */
.L_x_63:
        /* <DEDUP_REMOVED lines=9> */
[----:B------:R-:W-:Y:S01]  /*9350*/  R2UR UR12, R4 ;  /* 0x00000000040c72ca */ /* 0x000fe200000e0000 */
[----:B------:R-:W-:Y:S01]  /*9360*/  UMOV UR15, 0x40 ;  /* 0x00000040000f7882 */ /* 0x000fe20000000000 */
[----:B------:R-:W-:-:S02]  /*9370*/  IMAD.MOV.U32 R18, RZ, RZ, R12 ;  /* 0x000000ffff127224 */ /* 0x000fc400078e000c */
[----:B------:R-:W-:-:S03]  /*9380*/  IMAD.MOV.U32 R5, RZ, RZ, R8 ;  /* 0x000000ffff057224 */ /* 0x000fc600078e0008 */
[----:B------:R-:W-:Y:S02]  /*9390*/  USHF.L.U32 UR11, UR11, 0x7, URZ ;  /* 0x000000070b0b7899 */ /* 0x000fe4000800063f */
[----:B------:R-:W-:Y:S01]  /*93a0*/  UIADD3 UR9, UR9, 0x50, URZ ;  /* 0x0000005009097890 */ /* 0x000fe2000fffe03f */
[----:B--2---:R-:W-:-:S05]  /*93b0*/  LEA R3, R9, R3, 0x18 ;  /* 0x0000000309037211 */ /* 0x004fca00078ec0ff */
[----:B------:R-:W-:-:S05]  /*93c0*/  IMAD R16, R16, 0x8000, R3 ;  /* 0x0000800010107824 */ /* 0x000fca00078e0203 */
[----:B------:R-:W-:-:S13]  /*93d0*/  R2UR UR6, R16 ;  /* 0x00000000100672ca */ /* 0x000fda00000e0000 */
[----:B------:R-:W-:Y:S02]  /*93e0*/  UIADD3 UR8, UR6, 0x400, URZ ;  /* 0x0000040006087890 */ /* 0x000fe4000fffe03f */
[----:B------:R-:W-:-:S03]  /*93f0*/  UIADD3 UR14, UR6, 0x4400, URZ ;  /* 0x00004400060e7890 */ /* 0x000fc6000fffe03f */
[----:B------:R-:W-:-:S04]  /*9400*/  UMOV UR6, 0x0 ;  /* 0x0000000000067882 */ /* 0x000fc80000000000 */
[----:B------:R2:W-:Y:S02]  /*9410*/  UTMALDG.4D [UR8], [UR4], desc[UR6] ;  /* 0x00000608040075b4 */ /* 0x0005e40008019000 */
[----:B--2---:R-:W-:Y:S01]  /*9420*/  UMOV UR8, UR14 ;  /* 0x0000000e00087c82 */ /* 0x004fe20008000000 */
[----:B------:R-:W-:Y:S02]  /*9430*/  UMOV UR10, UR15 ;  /* 0x0000000f000a7c82 */ /* 0x000fe40008000000 */
[----:B------:R2:W-:Y:S02]  /*9440*/  UTMALDG.4D [UR8], [UR4], desc[UR6] ;  /* 0x00000608040075b4 */ /* 0x0005e40008019000 */
[----:B--2---:R-:W-:Y:S01]  /*9450*/  NOP ;  /* 0x0000000000007918 */ /* 0x004fe20000000000 */
.L_x_58:
[----:B------:R-:W-:Y:S05]  /*9460*/  BSYNC B1 ;  /* 0x0000000000017941 */ /* 0x000fea0003800000 */
.L_x_57:
[----:B------:R-:W-:Y:S01]  /*9470*/  VIADD R16, R7, 0x1 ;  /* 0x0000000107107836 */ /* 0x000fe20000000000 */
[----:B------:R-:W-:Y:S04]  /*9480*/  BSSY B1, `(.L_x_64) ;  /* 0x0000072000017945 */ /* 0x000fe80003800000 */
[----:B------:R-:W-:-:S04]  /*9490*/  ISETP.NE.AND P1, PT, R16, 0x2, PT ;  /* 0x000000021000780c */ /* 0x000fc80003f25270 */
[----:B-1----:R-:W-:Y:S02]  /*94a0*/  SEL R17, RZ, 0x1, P1 ;  /* 0x00000001ff117807 */ /* 0x002fe40000800000 */
[----:B------:R-:W-:Y:S02]  /*94b0*/  SEL R16, R16, RZ, P1 ;  /* 0x000000ff10107207 */ /* 0x000fe40000800000 */
[----:B------:R-:W-:Y:S01]  /*94c0*/  LOP3.LUT R17, R10, R17, RZ, 0x3c, !PT ;  /* 0x000000110a117212 */ /* 0x000fe200078e3cff */
[----:B------:R-:W-:Y:S06]  /*94d0*/  @!P6 BRA `(.L_x_65) ;  /* 0x0000000400b0e947 */ /* 0x000fec0003800000 */
[----:B------:R-:W-:Y:S01]  /*94e0*/  VIADD R12, R6, 0xffffffff ;  /* 0xffffffff060c7836 */ /* 0x000fe20000000000 */
        /* <DEDUP_REMOVED lines=11> */
[----:B------:R-:W-:-:S05]  /*95a0*/  IADD3 R3, -R2, RZ, RZ ;  /* 0x000000ff02037210 */ /* 0x000fca0007ffe1ff */
[----:B------:R-:W-:Y:S01]  /*95b0*/  IMAD R12, R8, R3, R12 ;  /* 0x00000003080c7224 */ /* 0x000fe200078e020c */
[--C-:B------:R-:W-:Y:S01]  /*95c0*/  SHF.R.S32.HI R3, RZ, 0x1f, R2.reuse ;  /* 0x0000001fff037819 */ /* 0x100fe20000011402 */
[----:B------:R-:W1:Y:S02]  /*95d0*/  LDC.64 R8, c[0x0][0x3f8] ;  /* 0x0000fe00ff087b82 */ /* 0x000e640000000a00 */
[----:B------:R-:W-:-:S04]  /*95e0*/  IMAD.WIDE.U32 R2, R0, UR4, R2 ;  /* 0x0000000400027c25 */ /* 0x000fc8000f8e0002 */
[----:B------:R-:W-:Y:S01]  /*95f0*/  IMAD.IADD R13, R13, 0x1, R3 ;  /* 0x000000010d0d7824 */ /* 0x000fe200078e0203 */
[----:B-1----:R-:W-:-:S04]  /*9600*/  LEA R8, P1, R2, R8, 0x2 ;  /* 0x0000000802087211 */ /* 0x002fc800078210ff */
[----:B------:R-:W-:-:S05]  /*9610*/  LEA.HI.X R9, R2, R9, R13, 0x2, P1 ;  /* 0x0000000902097211 */ /* 0x000fca00008f140d */
[----:B------:R1:W5:Y:S04]  /*9620*/  LDG.E R8, desc[UR6][R8.64] ;  /* 0x0000000608087981 */ /* 0x000368000c1e1900 */
.L_x_66:
[----:B------:R-:W2:Y:S01]  /*9630*/  S2R R3, SR_CgaCtaId ;  /* 0x0000000000037919 */ /* 0x000ea20000008800 */
[----:B------:R-:W-:-:S04]  /*9640*/  MOV R2, 0x400 ;  /* 0x0000040000027802 */ /* 0x000fc80000000f00 */
[----:B--2---:R-:W-:Y:S02]  /*9650*/  LEA R2, R3, R2, 0x18 ;  /* 0x0000000203027211 */ /* 0x004fe400078ec0ff */
[----:B------:R-:W-:-:S03]  /*9660*/  SHF.L.U32 R3, R17, 0x1f, RZ ;  /* 0x0000001f11037819 */ /* 0x000fc600000006ff */
[----:B------:R-:W-:-:S04]  /*9670*/  IMAD R2, R16, 0x8, R2 ;  /* 0x0000000810027824 */ /* 0x000fc800078e0202 */
[----:B------:R-:W2:Y:S02]  /*9680*/  SYNCS.PHASECHK.TRANS64.TRYWAIT P1, [R2+URZ+0x34840], R3 ;  /* 0x03484003020075a7 */ /* 0x000ea4000802017f */
[----:B--2---:R-:W-:Y:S05]  /*9690*/  @!P1 BRA `(.L_x_67) ;  /* 0x0000001000649947 */ /* 0x004fea0003800000 */
.L_x_102:
        /* <DEDUP_REMOVED lines=11> */
.L_x_68:
[----:B------:R-:W1:Y:S01]  /*9750*/  S2R R13, SR_CgaCtaId ;  /* 0x00000000000d7919 */ /* 0x000e620000008800 */
[----:B------:R-:W-:Y:S01]  /*9760*/  MOV R9, 0x400 ;  /* 0x0000040000097802 */ /* 0x000fe20000000f00 */
[----:B------:R-:W-:Y:S01]  /*9770*/  UIADD3 UR4, UP0, UR36, 0x370, URZ ;  /* 0x0000037024047890 */ /* 0x000fe2000ff1e03f */
[----:B------:R-:W-:Y:S01]  /*9780*/  R2UR UR11, R12 ;  /* 0x000000000c0b72ca */ /* 0x000fe200000e0000 */
[----:B------:R-:W-:Y:S01]  /*9790*/  UMOV UR10, URZ ;  /* 0x0000003f000a7c82 */ /* 0x000fe20008000000 */
[----:B------:R-:W-:Y:S01]  /*97a0*/  R2UR UR12, R4 ;  /* 0x00000000040c72ca */ /* 0x000fe200000e0000 */
[----:B------:R-:W-:Y:S01]  /*97b0*/  UIADD3.X UR5, URZ, UR37, URZ, UP0, !UPT ;  /* 0x000000253f057290 */ /* 0x000fe200087fe43f */
[----:B-----5:R-:W-:Y:S01]  /*97c0*/  R2UR UR13, R8 ;  /* 0x00000000080d72ca */ /* 0x020fe200000e0000 */
[----:B------:R-:W-:Y:S01]  /*97d0*/  UMOV UR6, 0x0 ;  /* 0x0000000000067882 */ /* 0x000fe20000000000 */
[----:B------:R-:W-:Y:S01]  /*97e0*/  UMOV UR7, 0x14f00000 ;  /* 0x14f0000000077882 */ /* 0x000fe20000000000 */
[----:B------:R-:W-:Y:S01]  /*97f0*/  UMOV UR18, 0x40 ;  /* 0x0000004000127882 */ /* 0x000fe20000000000 */
[----:B------:R-:W-:-:S05]  /*9800*/  UMOV UR17, 0x80 ;  /* 0x0000008000117882 */ /* 0x000fca0000000000 */
[----:B------:R-:W-:Y:S01]  /*9810*/  USHF.L.U32 UR11, UR11, 0x7, URZ ;  /* 0x000000070b0b7899 */ /* 0x000fe2000800063f */
[----:B-1----:R-:W-:-:S05]  /*9820*/  LEA R9, R13, R9, 0x18 ;  /* 0x000000090d097211 */ /* 0x002fca00078ec0ff */
[----:B--2---:R-:W-:-:S04]  /*9830*/  VIADD R2, R9, 0x34800 ;  /* 0x0003480009027836 */ /* 0x004fc80000000000 */
[--C-:B------:R-:W-:Y:S02]  /*9840*/  IMAD R3, R16, 0x8, R2.reuse ;  /* 0x0000000810037824 */ /* 0x100fe400078e0202 */
[----:B------:R-:W-:-:S03]  /*9850*/  IMAD R2, R7, 0x8, R2 ;  /* 0x0000000807027824 */ /* 0x000fc600078e0202 */
[----:B------:R-:W-:Y:S01]  /*9860*/  R2UR UR9, R3 ;  /* 0x00000000030972ca */ /* 0x000fe200000e0000 */
[----:B------:R-:W-:-:S05]  /*9870*/  IMAD R3, R16, 0xc000, R9 ;  /* 0x0000c00010037824 */ /* 0x000fca00078e0209 */
[----:B------:R-:W-:Y:S02]  /*9880*/  R2UR UR8, R3 ;  /* 0x00000000030872ca */ /* 0x000fe400000e0000 */
[----:B------:R-:W-:-:S05]  /*9890*/  SHF.L.U32 R3, R10, 0x1f, RZ ;  /* 0x0000001f0a037819 */ /* 0x000fca00000006ff */
[----:B------:R-:W-:-:S06]  /*98a0*/  UIADD3 UR9, UR9, 0x30, URZ ;  /* 0x0000003009097890 */ /* 0x000fcc000fffe03f */
[----:B------:R-:W-:Y:S02]  /*98b0*/  UIADD3 UR14, UR8, 0x1c400, URZ ;  /* 0x0001c400080e7890 */ /* 0x000fe4000fffe03f */
[----:B------:R-:W-:Y:S02]  /*98c0*/  UIADD3 UR15, UR8, 0x20400, URZ ;  /* 0x00020400080f7890 */ /* 0x000fe4000fffe03f */
[----:B------:R-:W-:-:S03]  /*98d0*/  UIADD3 UR16, UR8, 0x24400, URZ ;  /* 0x0002440008107890 */ /* 0x000fc6000fffe03f */
[----:B------:R-:W-:Y:S02]  /*98e0*/  UMOV UR8, UR14 ;  /* 0x0000000e00087c82 */ /* 0x000fe40008000000 */
[----:B------:R1:W-:Y:S02]  /*98f0*/  UTMALDG.4D [UR8], [UR4], desc[UR6] ;  /* 0x00000608040075b4 */ /* 0x0003e40008019000 */
[----:B-1----:R-:W-:Y:S01]  /*9900*/  UMOV UR8, UR15 ;  /* 0x0000000f00087c82 */ /* 0x002fe20008000000 */
[----:B------:R-:W-:Y:S02]  /*9910*/  UMOV UR10, UR18 ;  /* 0x00000012000a7c82 */ /* 0x000fe40008000000 */
[----:B------:R1:W-:Y:S02]  /*9920*/  UTMALDG.4D [UR8], [UR4], desc[UR6] ;  /* 0x00000608040075b4 */ /* 0x0003e40008019000 */
[----:B-1----:R-:W-:Y:S01]  /*9930*/  UMOV UR8, UR16 ;  /* 0x0000001000087c82 */ /* 0x002fe20008000000 */
[----:B------:R-:W-:-:S02]  /*9940*/  UMOV UR10, UR17 ;  /* 0x00000011000a7c82 */ /* 0x000fc40008000000 */
[----:B------:R1:W-:Y:S01]  /*9950*/  UTMALDG.4D [UR8], [UR4], desc[UR6] ;  /* 0x00000608040075b4 */ /* 0x0003e20008019000 */
[----:B------:R-:W2:Y:S02]  /*9960*/  SYNCS.PHASECHK.TRANS64.TRYWAIT P1, [R2+URZ+0x60], R3 ;  /* 0x00006003020075a7 */ /* 0x000ea4000802017f */
[----:B-12---:R-:W-:Y:S05]  /*9970*/  @!P1 BRA `(.L_x_69) ;  /* 0x0000000c00c09947 */ /* 0x006fea0003800000 */
.L_x_103:
        /* <DEDUP_REMOVED lines=8> */
.L_x_70:
[----:B------:R-:W2:Y:S01]  /*9a00*/  S2R R9, SR_CgaCtaId ;  /* 0x0000000000097919 */ /* 0x000ea20000008800 */
[----:B-1----:R-:W-:Y:S01]  /*9a10*/  MOV R3, 0x400 ;  /* 0x0000040000037802 */ /* 0x002fe20000000f00 */
        /* <DEDUP_REMOVED lines=9> */
[----:B------:R-:W-:Y:S01]  /*9ab0*/  IMAD.MOV.U32 R18, RZ, RZ, R12 ;  /* 0x000000ffff127224 */ /* 0x000fe200078e000c */
[----:B------:R-:W-:-:S04]  /*9ac0*/  MOV R5, R8 ;  /* 0x0000000800057202 */ /* 0x000fc80000000f00 */
        /* <DEDUP_REMOVED lines=13> */
.L_x_65:
[----:B------:R-:W-:Y:S05]  /*9ba0*/  BSYNC B1 ;  /* 0x0000000000017941 */ /* 0x000fea0003800000 */
.L_x_64:
[C---:B------:R-:W-:Y:S01]  /*9bb0*/  ISETP.GT.AND P1, PT, R6.reuse, 0x1, PT ;  /* 0x000000010600780c */ /* 0x040fe20003f24270 */
[----:B------:R-:W-:-:S12]  /*9bc0*/  VIADD R6, R6, 0xfffffffe ;  /* 0xfffffffe06067836 */ /* 0x000fd80000000000 */
[----:B------:R-:W-:Y:S05]  /*9bd0*/  @P1 BRA `(.L_x_71) ;  /* 0xfffffff0005c1947 */ /* 0x000fea000383ffff */
.L_x_56:
[----:B------:R-:W-:Y:S05]  /*9be0*/  BSYNC B0 ;  /* 0x0000000000007941 */ /* 0x000fea0003800000 */
.L_x_47:
[----:B------:R-:W-:Y:S04]  /*9bf0*/  BSSY B0, `(.L_x_72) ;  /* 0x000002c000007945 */ /* 0x000fe80003800000 */
[----:B------:R-:W-:Y:S05]  /*9c00*/  @!P6 BRA `(.L_x_73) ;  /* 0x0000000000a8e947 */ /* 0x000fea0003800000 */
[----:B------:R-:W2:Y:S01]  /*9c10*/  S2R R3, SR_CgaCtaId ;  /* 0x0000000000037919 */ /* 0x000ea20000008800 */
[----:B------:R-:W-:Y:S01]  /*9c20*/  MOV R0, 0x400 ;  /* 0x0000040000007802 */ /* 0x000fe20000000f00 */
[----:B------:R-:W3:Y:S03]  /*9c30*/  S2R R2, SR_TID.X ;  /* 0x0000000000027919 */ /* 0x000ee60000002100 */
[----:B--2---:R-:W-:Y:S02]  /*9c40*/  LEA R0, R3, R0, 0x18 ;  /* 0x0000000003007211 */ /* 0x004fe400078ec0ff */
[----:B---3--:R-:W-:-:S03]  /*9c50*/  LOP3.LUT R2, R2, 0x7f, RZ, 0xc0, !PT ;  /* 0x0000007f02027812 */ /* 0x008fc600078ec0ff */
[----:B------:R-:W-:Y:S01]  /*9c60*/  IMAD R3, R16, 0x8, R0 ;  /* 0x0000000810037824 */ /* 0x000fe200078e0200 */
[----:B------:R-:W-:Y:S02]  /*9c70*/  SHF.L.U32 R0, R17, 0x1f, RZ ;  /* 0x0000001f11007819 */ /* 0x000fe400000006ff */
[----:B------:R-:W-:Y:S02]  /*9c80*/  ISETP.NE.AND P1, PT, R2, RZ, PT ;  /* 0x000000ff0200720c */ /* 0x000fe40003f25270 */
[----:B------:R-:W2:Y:S02]  /*9c90*/  SYNCS.PHASECHK.TRANS64.TRYWAIT P0, [R3+URZ+0x34860], R0 ;  /* 0x03486000030075a7 */ /* 0x000ea4000800017f */
[----:B--2---:R-:W-:Y:S09]  /*9ca0*/  @!P0 BRA `(.L_x_74) ;  /* 0x0000000c00088947 */ /* 0x004ff20003800000 */
.L_x_104:
        /* <DEDUP_REMOVED lines=8> */
.L_x_75:
        /* <DEDUP_REMOVED lines=10> */
[----:B------:R-:W-:-:S06]  /*9dd0*/  UMOV UR15, 0x40 ;  /* 0x00000040000f7882 */ /* 0x000fcc0000000000 */
[----:B------:R-:W-:Y:S02]  /*9de0*/  UIADD3 UR9, UR9, 0x34850, URZ ;  /* 0x0003485009097890 */ /* 0x000fe4000fffe03f */
[----:B------:R-:W-:Y:S01]  /*9df0*/  USHF.L.U32 UR11, UR11, 0x7, URZ ;  /* 0x000000070b0b7899 */ /* 0x000fe2000800063f */
[----:B---3--:R-:W-:-:S05]  /*9e00*/  LEA R0, R2, R0, 0x18 ;  /* 0x0000000002007211 */ /* 0x008fca00078ec0ff */
        /* <DEDUP_REMOVED lines=10> */
.L_x_73:
[----:B------:R-:W-:Y:S05]  /*9eb0*/  BSYNC B0 ;  /* 0x0000000000007941 */ /* 0x000fea0003800000 */
.L_x_72:
[----:B------:R-:W2:Y:S01]  /*9ec0*/  LDL.LU R0, [R1+0x10] ;  /* 0x0000100001007983 */ /* 0x000ea20000300800 */
[----:B------:R-:W-:-:S03]  /*9ed0*/  ULDC UR4, c[0x0][0xda4] ;  /* 0x0003690000047ab9 */ /* 0x000fc60000000800 */
[----:B------:R-:W3:Y:S01]  /*9ee0*/  LDL.LU R2, [R1+0x18] ;  /* 0x0000180001027983 */ /* 0x000ee20000300800 */
[----:B------:R-:W-:-:S05]  /*9ef0*/  VIADD R16, R16, 0x1 ;  /* 0x0000000110107836 */ /* 0x000fca0000000000 */
[----:B------:R-:W-:-:S04]  /*9f00*/  ISETP.NE.AND P0, PT, R16, 0x2, PT ;  /* 0x000000021000780c */ /* 0x000fc80003f05270 */
[----:B------:R-:W-:Y:S01]  /*9f10*/  SEL R16, R16, RZ, P0 ;  /* 0x000000ff10107207 */ /* 0x000fe20000000000 */
[----:B--2---:R-:W-:Y:S02]  /*9f20*/  VIADD R0, R0, UR38 ;  /* 0x0000002600007c36 */ /* 0x004fe40008000000 */
[----:B---3--:R-:W-:-:S03]  /*9f30*/  VIADD R2, R2, 0x1 ;  /* 0x0000000102027836 */ /* 0x008fc60000000000 */
[----:B------:R2:W-:Y:S01]  /*9f40*/  STL [R1+0x10], R0 ;  /* 0x0000100001007387 */ /* 0x0005e20000100800 */
[----:B------:R-:W-:-:S03]  /*9f50*/  ISETP.GE.AND P1, PT, R0, UR4, PT ;  /* 0x0000000400007c0c */ /* 0x000fc6000bf26270 */
[----:B------:R3:W-:Y:S01]  /*9f60*/  STL [R1+0x18], R2 ;  /* 0x0000180201007387 */ /* 0x0007e20000100800 */
[----:B--2---:R-:W-:-:S04]  /*9f70*/  SEL R0, RZ, 0x1, P0 ;  /* 0x00000001ff007807 */ /* 0x004fc80000000000 */
[----:B------:R-:W-:-:S05]  /*9f80*/  LOP3.LUT R17, R17, R0, RZ, 0x3c, !PT ;  /* 0x0000000011117212 */ /* 0x000fca00078e3cff */
[----:B---3--:R-:W-:Y:S05]  /*9f90*/  @!P1 BRA `(.L_x_76) ;  /* 0xffffffd000cc9947 */ /* 0x008fea000383ffff */
[----:B------:R-:W-:-:S07]  /*9fa0*/  LOP3.LUT R2, R2, 0x1, RZ, 0xc, !PT ;  /* 0x0000000102027812 */ /* 0x000fce00078e0cff */
.L_x_32:
[----:B------:R-:W2:Y:S01]  /*9fb0*/  S2R R3, SR_CgaCtaId ;  /* 0x0000000000037919 */ /* 0x000ea20000008800 */
[----:B------:R-:W-:Y:S01]  /*9fc0*/  MOV R0, 0x400 ;  /* 0x0000040000007802 */ /* 0x000fe20000000f00 */
[----:B------:R-:W-:Y:S03]  /*9fd0*/  BSSY B0, `(.L_x_77) ;  /* 0x0000005000007945 */ /* 0x000fe60003800000 */
[----:B--2---:R-:W-:Y:S02]  /*9fe0*/  LEA R0, R3, R0, 0x18 ;  /* 0x0000000003007211 */ /* 0x004fe400078ec0ff */
[----:B------:R-:W-:-:S04]  /*9ff0*/  SHF.L.U32 R3, R2, 0x1f, RZ ;  /* 0x0000001f02037819 */ /* 0x000fc800000006ff */
[----:B------:R-:W2:Y:S02]  /*a000*/  SYNCS.PHASECHK.TRANS64.TRYWAIT P0, [R0+URZ+0x34820], R3 ;  /* 0x03482003000075a7 */ /* 0x000ea4000800017f */
[----:B--2---:R-:W-:Y:S05]  /*a010*/  @!P0 BRA `(.L_x_78) ;  /* 0x0000000800408947 */ /* 0x004fea0003800000 */
.L_x_105:
[----:B------:R-:W-:Y:S05]  /*a020*/  BSYNC B0 ;  /* 0x0000000000007941 */ /* 0x000fea0003800000 */
.L_x_77:
[----:B------:R-:W-:-:S03]  /*a030*/  UMOV UR4, 0xffffffff ;  /* 0xffffffff00047882 */ /* 0x000fc60000000000 */
[----:B------:R-:W-:Y:S05]  /*a040*/  BRA.DIV UR4, `(.L_x_79) ;  /* 0x0000000a04487947 */ /* 0x000fea000b800000 */
[----:B------:R-:W3:Y:S02]  /*a050*/  S2R R2, SR_TID.X ;  /* 0x0000000000027919 */ /* 0x000ee40000002100 */
[----:B---3--:R-:W-:-:S04]  /*a060*/  SHF.R.U32.HI R2, RZ, 0x5, R2 ;  /* 0x00000005ff027819 */ /* 0x008fc80000011602 */
[----:B------:R-:W-:-:S05]  /*a070*/  LOP3.LUT R2, R2, 0x3, RZ, 0xc0, !PT ;  /* 0x0000000302027812 */ /* 0x000fca00078ec0ff */
[----:B------:R3:W4:Y:S02]  /*a080*/  SHFL.IDX PT, R14, R2, RZ, 0x1f ;  /* 0x00001fff020e7589 */ /* 0x00072400000e0000 */
.L_x_108:
[----:B----4-:R-:W-:Y:S01]  /*a090*/  ISETP.NE.AND P0, PT, R14, RZ, PT ;  /* 0x000000ff0e00720c */ /* 0x010fe20003f05270 */
[----:B------:R-:W-:-:S12]  /*a0a0*/  BSSY B0, `(.L_x_80) ;  /* 0x0000024000007945 */ /* 0x000fd80003800000 */
[----:B------:R-:W-:Y:S05]  /*a0b0*/  @P0 BRA `(.L_x_81) ;  /* 0x0000000000880947 */ /* 0x000fea0003800000 */
[----:B------:R-:W-:-:S03]  /*a0c0*/  UMOV UR4, 0xffffffff ;  /* 0xffffffff00047882 */ /* 0x000fc60000000000 */
[----:B------:R-:W-:Y:S05]  /*a0d0*/  BRA.DIV UR4, `(.L_x_82) ;  /* 0x0000000a04587947 */ /* 0x000fea000b800000 */
[----:B------:R-:W-:-:S13]  /*a0e0*/  ELECT P6, URZ, PT ;  /* 0x00000000003f782f */ /* 0x000fda00038c0000 */
.L_x_111:
[----:B------:R-:W-:Y:S05]  /*a0f0*/  @!P6 BRA `(.L_x_81) ;  /* 0x000000000078e947 */ /* 0x000fea0003800000 */
[----:B---3--:R-:W3:Y:S02]  /*a100*/  LDL.LU R2, [R1+0x1c] ;  /* 0x00001c0001027983 */ /* 0x008ee40000300800 */
[----:B---3--:R-:W-:-:S04]  /*a110*/  LOP3.LUT R2, R2, 0x2, RZ, 0xfc, !PT ;  /* 0x0000000202027812 */ /* 0x008fc800078efcff */
[----:B------:R-:W-:-:S13]  /*a120*/  ISETP.NE.AND P2, PT, R2, 0x3, PT ;  /* 0x000000030200780c */ /* 0x000fda0003f45270 */
[----:B------:R-:W-:Y:S05]  /*a130*/  @!P2 BRA `(.L_x_83) ;  /* 0x000000000004a947 */ /* 0x000fea0003800000 */
[----:B------:R-:W-:Y:S01]  /*a140*/  BPT.TRAP 0x1 ;  /* 0x000000040000795c */ /* 0x000fe20000300000 */
.L_x_83:
[----:B--2---:R-:W-:Y:S01]  /*a150*/  VIADD R3, R0, 0x34840 ;  /* 0x0003484000037836 */ /* 0x004fe20000000000 */
[----:B------:R-:W-:Y:S02]  /*a160*/  SHF.L.U32 R5, R17, 0x1f, RZ ;  /* 0x0000001f11057819 */ /* 0x000fe400000006ff */
[C---:B------:R-:W-:Y:S01]  /*a170*/  IADD3 R2, R16.reuse, 0x1, RZ ;  /* 0x0000000110027810 */ /* 0x040fe20007ffe0ff */
[----:B-1----:R-:W-:-:S03]  /*a180*/  IMAD R6, R16, 0x8, R3 ;  /* 0x0000000810067824 */ /* 0x002fc600078e0203 */
[----:B------:R-:W-:Y:S01]  /*a190*/  ISETP.NE.AND P1, PT, R2, 0x2, PT ;  /* 0x000000020200780c */ /* 0x000fe20003f25270 */
[----:B------:R-:W1:Y:S03]  /*a1a0*/  SYNCS.PHASECHK.TRANS64.TRYWAIT P0, [R6+URZ], R5 ;  /* 0x00000005060075a7 */ /* 0x000e66000800017f */
[----:B------:R-:W-:-:S04]  /*a1b0*/  SEL R4, RZ, 0x1, P1 ;  /* 0x00000001ff047807 */ /* 0x000fc80000800000 */
[----:B------:R-:W-:Y:S02]  /*a1c0*/  LOP3.LUT R17, R17, R4, RZ, 0x3c, !PT ;  /* 0x0000000411117212 */ /* 0x000fe400078e3cff */
[----:B------:R-:W-:Y:S02]  /*a1d0*/  SEL R4, R2, RZ, P1 ;  /* 0x000000ff02047207 */ /* 0x000fe40000800000 */
[----:B------:R-:W-:-:S03]  /*a1e0*/  SHF.L.U32 R2, R17, 0x1f, RZ ;  /* 0x0000001f11027819 */ /* 0x000fc600000006ff */
[----:B------:R-:W-:Y:S01]  /*a1f0*/  IMAD R3, R4, 0x8, R3 ;  /* 0x0000000804037824 */ /* 0x000fe200078e0203 */
[----:B-1----:R-:W-:Y:S06]  /*a200*/  @!P0 BRA `(.L_x_84) ;  /* 0x00000008002c8947 */ /* 0x002fec0003800000 */
.L_x_112:
[----:B------:R-:W2:Y:S02]  /*a210*/  SYNCS.PHASECHK.TRANS64.TRYWAIT P0, [R3+URZ], R2 ;  /* 0x00000002030075a7 */ /* 0x000ea4000800017f */
[----:B--2---:R-:W-:Y:S05]  /*a220*/  @!P0 BRA `(.L_x_85) ;  /* 0x0000000800388947 */ /* 0x004fea0003800000 */
.L_x_113:
[----:B------:R-:W-:Y:S05]  /*a230*/  @!P2 BRA `(.L_x_86) ;  /* 0x000000000004a947 */ /* 0x000fea0003800000 */
[----:B------:R-:W-:Y:S01]  /*a240*/  BPT.TRAP 0x1 ;  /* 0x000000040000795c */ /* 0x000fe20000300000 */
.L_x_86:
[----:B--2---:R-:W-:-:S04]  /*a250*/  VIADD R3, R0, 0x34860 ;  /* 0x0003486000037836 */ /* 0x004fc80000000000 */
[----:B------:R-:W-:-:S04]  /*a260*/  IMAD R16, R16, 0x8, R3 ;  /* 0x0000000810107824 */ /* 0x000fc800078e0203 */
[----:B------:R-:W2:Y:S02]  /*a270*/  SYNCS.PHASECHK.TRANS64.TRYWAIT P0, [R16+URZ], R5 ;  /* 0x00000005100075a7 */ /* 0x000ea4000800017f */
[----:B--2---:R-:W-:Y:S05]  /*a280*/  @!P0 BRA `(.L_x_87) ;  /* 0x0000000800348947 */ /* 0x004fea0003800000 */
.L_x_114:
[----:B------:R-:W-:-:S07]  /*a290*/  IMAD R3, R4, 0x8, R3 ;  /* 0x0000000804037824 */ /* 0x000fce00078e0203 */
.L_x_88:
[----:B---3--:R3:W4:Y:S02]  /*a2a0*/  SYNCS.PHASECHK.TRANS64.TRYWAIT P0, [R3+URZ], R2 ;  /* 0x00000002030075a7 */ /* 0x008724000800017f */
[----:B----4-:R-:W-:Y:S05]  /*a2b0*/  @!P0 NANOSLEEP.SYNCS 0x989680 ;  /* 0x009896800000895d */ /* 0x010fea0003900000 */
[----:B------:R-:W4:Y:S02]  /*a2c0*/  @!P0 SYNCS.PHASECHK.TRANS64 P0, [R3+URZ], R2 ;  /* 0x00000002030085a7 */ /* 0x000f24000800007f */
[----:B----4-:R-:W-:Y:S05]  /*a2d0*/  @!P0 BRA `(.L_x_88) ;  /* 0xfffffffc00f08947 */ /* 0x010fea000383ffff */
.L_x_81:
[----:B------:R-:W-:Y:S05]  /*a2e0*/  BSYNC B0 ;  /* 0x0000000000007941 */ /* 0x000fea0003800000 */
.L_x_80:
[----:B------:R-:W-:Y:S05]  /*a2f0*/  EXIT ;  /* 0x000000000000794d */ /* 0x000fea0003800000 */
.L_x_10:
[----:B-1----:R-:W-:-:S04]  /*a300*/  IMAD.U32 R3, RZ, RZ, UR60 ;  /* 0x0000003cff037e24 */ /* 0x002fc8000f8e00ff */
[----:B------:R1:W2:Y:S03]  /*a310*/  SYNCS.PHASECHK.TRANS64.TRYWAIT P1, [R3+URZ+0x34800], R0 ;  /* 0x03480000030075a7 */ /* 0x0002a6000802017f */
[----:B--2---:R-:W-:Y:S05]  /*a320*/  @!P1 NANOSLEEP.SYNCS 0x989680 ;  /* 0x009896800000995d */ /* 0x004fea0003900000 */
[----:B------:R-:W2:Y:S02]  /*a330*/  @!P1 SYNCS.PHASECHK.TRANS64 P1, [R3+URZ+0x34800], R0 ;  /* 0x03480000030095a7 */ /* 0x000ea4000802007f */
[----:B--2---:R-:W-:Y:S05]  /*a340*/  @!P1 BRA `(.L_x_10) ;  /* 0xfffffffc00ec9947 */ /* 0x004fea000383ffff */
[----:B------:R-:W-:Y:S05]  /*a350*/  BRA `(.L_x_89) ;  /* 0xffffff6c00647947 */ /* 0x000fea000383ffff */
.L_x_14:
[----:B--2---:R2:W3:Y:S02]  /*a360*/  SYNCS.PHASECHK.TRANS64.TRYWAIT P2, [R3+URZ+0x34830], R0 ;  /* 0x03483000030075a7 */ /* 0x0044e4000804017f */
[----:B---3--:R-:W-:Y:S05]  /*a370*/  @!P2 NANOSLEEP.SYNCS 0x989680 ;  /* 0x009896800000a95d */ /* 0x008fea0003900000 */
[----:B------:R-:W3:Y:S02]  /*a380*/  @!P2 SYNCS.PHASECHK.TRANS64 P2, [R3+URZ+0x34830], R0 ;  /* 0x034830000300a5a7 */ /* 0x000ee4000804007f */
[----:B---3--:R-:W-:Y:S05]  /*a390*/  @!P2 BRA `(.L_x_14) ;  /* 0xfffffffc00f0a947 */ /* 0x008fea000383ffff */
[----:B------:R-:W-:Y:S05]  /*a3a0*/  BRA `(.L_x_13) ;  /* 0xffffff6c00907947 */ /* 0x000fea000383ffff */
.L_x_19:
[----:B--2---:R-:W-:-:S04]  /*a3b0*/  IMAD.U32 R9, RZ, RZ, UR6 ;  /* 0x00000006ff097e24 */ /* 0x004fc8000f8e00ff */
[----:B------:R2:W3:Y:S03]  /*a3c0*/  SYNCS.PHASECHK.TRANS64.TRYWAIT P2, [R9+URZ+0x34830], R0 ;  /* 0x03483000090075a7 */ /* 0x0004e6000804017f */
[----:B---3--:R-:W-:Y:S05]  /*a3d0*/  @!P2 NANOSLEEP.SYNCS 0x989680 ;  /* 0x009896800000a95d */ /* 0x008fea0003900000 */
[----:B------:R-:W3:Y:S02]  /*a3e0*/  @!P2 SYNCS.PHASECHK.TRANS64 P2, [R9+URZ+0x34830], R0 ;  /* 0x034830000900a5a7 */ /* 0x000ee4000804007f */
[----:B---3--:R-:W-:Y:S05]  /*a3f0*/  @!P2 BRA `(.L_x_19) ;  /* 0xfffffffc00eca947 */ /* 0x008fea000383ffff */
[----:B------:R-:W-:Y:S05]  /*a400*/  BRA `(.L_x_18) ;  /* 0xffffff9400447947 */ /* 0x000fea000383ffff */
.L_x_23:
[----:B--2---:R-:W-:-:S04]  /*a410*/  IMAD.U32 R7, RZ, RZ, UR7 ;  /* 0x00000007ff077e24 */ /* 0x004fc8000f8e00ff */
[----:B------:R2:W3:Y:S03]  /*a420*/  SYNCS.PHASECHK.TRANS64.TRYWAIT P2, [R7+URZ+0x34850], R0 ;  /* 0x03485000070075a7 */ /* 0x0004e6000804017f */
[----:B---3--:R-:W-:Y:S05]  /*a430*/  @!P2 NANOSLEEP.SYNCS 0x989680 ;  /* 0x009896800000a95d */ /* 0x008fea0003900000 */
[----:B------:R-:W3:Y:S02]  /*a440*/  @!P2 SYNCS.PHASECHK.TRANS64 P2, [R7+URZ+0x34850], R0 ;  /* 0x034850000700a5a7 */ /* 0x000ee4000804007f */
[----:B---3--:R-:W-:Y:S05]  /*a450*/  @!P2 BRA `(.L_x_23) ;  /* 0xfffffffc00eca947 */ /* 0x008fea000383ffff */
[----:B------:R-:W-:Y:S05]  /*a460*/  BRA `(.L_x_22) ;  /* 0xffffff9c006c7947 */ /* 0x000fea000383ffff */
.L_x_28:
[----:B--2---:R-:W-:-:S04]  /*a470*/  IMAD.U32 R5, RZ, RZ, UR7 ;  /* 0x00000007ff057e24 */ /* 0x004fc8000f8e00ff */
[----:B------:R2:W3:Y:S03]  /*a480*/  SYNCS.PHASECHK.TRANS64.TRYWAIT P0, [R5+URZ+0x34850], R4 ;  /* 0x03485004050075a7 */ /* 0x0004e6000800017f */
[----:B---3--:R-:W-:Y:S05]  /*a490*/  @!P0 NANOSLEEP.SYNCS 0x989680 ;  /* 0x009896800000895d */ /* 0x008fea0003900000 */
[----:B------:R-:W3:Y:S02]  /*a4a0*/  @!P0 SYNCS.PHASECHK.TRANS64 P0, [R5+URZ+0x34850], R4 ;  /* 0x03485004050085a7 */ /* 0x000ee4000800007f */
[----:B---3--:R-:W-:Y:S05]  /*a4b0*/  @!P0 BRA `(.L_x_28) ;  /* 0xfffffffc00ec8947 */ /* 0x008fea000383ffff */
[----:B------:R-:W-:Y:S05]  /*a4c0*/  BRA `(.L_x_27) ;  /* 0xffffffb8003c7947 */ /* 0x000fea000383ffff */
.L_x_39:
[----:B------:R-:W1:Y:S01]  /*a4d0*/  S2R R6, SR_TID.X ;  /* 0x0000000000067919 */ /* 0x000e620000002100 */
[----:B------:R-:W-:Y:S01]  /*a4e0*/  BSSY B0, `(.L_x_90) ;  /* 0x000000a000007945 */ /* 0x000fe20003800000 */
[----:B------:R-:W-:Y:S01]  /*a4f0*/  MOV R12, RZ ;  /* 0x000000ff000c7202 */ /* 0x000fe20000000f00 */
[----:B------:R-:W-:Y:S02]  /*a500*/  IMAD.MOV.U32 R11, RZ, RZ, 0x1f ;  /* 0x0000001fff0b7424 */ /* 0x000fe400078e00ff */
[----:B------:R-:W-:Y:S01]  /*a510*/  IMAD.MOV.U32 R15, RZ, RZ, -0x1 ;  /* 0xffffffffff0f7424 */ /* 0x000fe200078e00ff */
[----:B-1----:R-:W-:-:S04]  /*a520*/  SHF.R.U32.HI R6, RZ, 0x5, R6 ;  /* 0x00000005ff067819 */ /* 0x002fc80000011606 */
[----:B------:R-:W-:-:S05]  /*a530*/  LOP3.LUT R6, R6, 0x3, RZ, 0xc0, !PT ;  /* 0x0000000306067812 */ /* 0x000fca00078ec0ff */
[----:B------:R-:W-:-:S07]  /*a540*/  IMAD.MOV.U32 R13, RZ, RZ, R6 ;  /* 0x000000ffff0d7224 */ /* 0x000fce00078e0006 */
[----:B------:R-:W-:Y:S05]  /*a550*/  WARPSYNC.COLLECTIVE R15, `(.L_x_91) ;  /* 0x000000000f087348 */ /* 0x000fea0003c00000 */
[----:B------:R1:W2:Y:S02]  /*a560*/  SHFL.IDX P6, R14, R13, R12, R11 ;  /* 0x0000000c0d0e7389 */ /* 0x0002a400000c000b */
[----:B-12---:R-:W-:Y:S01]  /*a570*/  ENDCOLLECTIVE ;  /* 0x000000000000791b */ /* 0x006fe20003800000 */
.L_x_91:
[----:B------:R-:W-:Y:S05]  /*a580*/  BSYNC B0 ;  /* 0x0000000000007941 */ /* 0x000fea0003800000 */
.L_x_90:
[----:B------:R-:W-:Y:S05]  /*a590*/  BRA `(.L_x_92) ;  /* 0xffffffd400d87947 */ /* 0x000fea000383ffff */
.L_x_40:
[----:B------:R-:W-:Y:S01]  /*a5a0*/  BSSY B0, `(.L_x_93) ;  /* 0x0000006000007945 */ /* 0x000fe20003800000 */
[----:B------:R-:W-:-:S07]  /*a5b0*/  IMAD.MOV.U32 R15, RZ, RZ, -0x1 ;  /* 0xffffffffff0f7424 */ /* 0x000fce00078e00ff */
[----:B------:R-:W-:Y:S05]  /*a5c0*/  WARPSYNC.COLLECTIVE R15, `(.L_x_94) ;  /* 0x000000000f0c7348 */ /* 0x000fea0003c00000 */
[----:B------:R-:W-:Y:S02]  /*a5d0*/  ELECT P6, UR62, PT ;  /* 0x00000000003e782f */ /* 0x000fe400038c0000 */
[----:B------:R-:W-:Y:S01]  /*a5e0*/  MOV R14, UR62 ;  /* 0x0000003e000e7c02 */ /* 0x000fe20008000f00 */
[----:B------:R-:W-:Y:S10]  /*a5f0*/  ENDCOLLECTIVE ;  /* 0x000000000000791b */ /* 0x000ff40003800000 */
.L_x_94:
[----:B------:R-:W-:Y:S05]  /*a600*/  BSYNC B0 ;  /* 0x0000000000007941 */ /* 0x000fea0003800000 */
.L_x_93:
[----:B------:R-:W-:Y:S05]  /*a610*/  BRA `(.L_x_95) ;  /* 0xffffffd400d07947 */ /* 0x000fea000383ffff */
.L_x_43:
[----:B--2---:R2:W3:Y:S02]  /*a620*/  SYNCS.PHASECHK.TRANS64.TRYWAIT P1, [R6+URZ+0x34840], R7 ;  /* 0x03484007060075a7 */ /* 0x0044e4000802017f */
[----:B---3--:R-:W-:Y:S05]  /*a630*/  @!P1 NANOSLEEP.SYNCS 0x989680 ;  /* 0x009896800000995d */ /* 0x008fea0003900000 */
[----:B------:R-:W3:Y:S02]  /*a640*/  @!P1 SYNCS.PHASECHK.TRANS64 P1, [R6+URZ+0x34840], R7 ;  /* 0x03484007060095a7 */ /* 0x000ee4000802007f */
[----:B---3--:R-:W-:Y:S05]  /*a650*/  @!P1 BRA `(.L_x_43) ;  /* 0xfffffffc00f09947 */ /* 0x008fea000383ffff */
[----:B------:R-:W-:Y:S05]  /*a660*/  BRA `(.L_x_96) ;  /* 0xffffffd800347947 */ /* 0x000fea000383ffff */
.L_x_46:
[----:B-1----:R-:W1:Y:S01]  /*a670*/  S2R R8, SR_CgaCtaId ;  /* 0x0000000000087919 */ /* 0x002e620000008800 */
[----:B------:R-:W-:-:S04]  /*a680*/  MOV R7, 0x400 ;  /* 0x0000040000077802 */ /* 0x000fc80000000f00 */
[----:B-1----:R-:W-:-:S04]  /*a690*/  LEA R7, R8, R7, 0x18 ;  /* 0x0000000708077211 */ /* 0x002fc800078ec0ff */
[----:B------:R1:W2:Y:S03]  /*a6a0*/  SYNCS.PHASECHK.TRANS64.TRYWAIT P1, [R7+URZ+0x34820], R6 ;  /* 0x03482006070075a7 */ /* 0x0002a6000802017f */
[----:B--2---:R-:W-:Y:S05]  /*a6b0*/  @!P1 NANOSLEEP.SYNCS 0x989680 ;  /* 0x009896800000995d */ /* 0x004fea0003900000 */
[----:B------:R-:W2:Y:S02]  /*a6c0*/  @!P1 SYNCS.PHASECHK.TRANS64 P1, [R7+URZ+0x34820], R6 ;  /* 0x03482006070095a7 */ /* 0x000ea4000802007f */
[----:B--2---:R-:W-:Y:S05]  /*a6d0*/  @!P1 BRA `(.L_x_46) ;  /* 0xfffffffc00e49947 */ /* 0x004fea000383ffff */
[----:B------:R-:W-:Y:S05]  /*a6e0*/  BRA `(.L_x_97) ;  /* 0xffffffdc00707947 */ /* 0x000fea000383ffff */
.L_x_52:
[----:B-1----:R1:W2:Y:S02]  /*a6f0*/  SYNCS.PHASECHK.TRANS64.TRYWAIT P1, [R2+URZ+0x34840], R3 ;  /* 0x03484003020075a7 */ /* 0x0022a4000802017f */
[----:B--2---:R-:W-:Y:S05]  /*a700*/  @!P1 NANOSLEEP.SYNCS 0x989680 ;  /* 0x009896800000995d */ /* 0x004fea0003900000 */
[----:B------:R-:W2:Y:S02]  /*a710*/  @!P1 SYNCS.PHASECHK.TRANS64 P1, [R2+URZ+0x34840], R3 ;  /* 0x03484003020095a7 */ /* 0x000ea4000802007f */
[----:B--2---:R-:W-:Y:S05]  /*a720*/  @!P1 BRA `(.L_x_52) ;  /* 0xfffffffc00f09947 */ /* 0x004fea000383ffff */
[----:B------:R-:W-:Y:S05]  /*a730*/  BRA `(.L_x_98) ;  /* 0xffffffe000107947 */ /* 0x000fea000383ffff */
.L_x_54:
[----:B-1----:R1:W2:Y:S02]  /*a740*/  SYNCS.PHASECHK.TRANS64.TRYWAIT P1, [R2+URZ+0x60], R3 ;  /* 0x00006003020075a7 */ /* 0x0022a4000802017f */
[----:B--2---:R-:W-:Y:S05]  /*a750*/  @!P1 NANOSLEEP.SYNCS 0x989680 ;  /* 0x009896800000995d */ /* 0x004fea0003900000 */
[----:B------:R-:W2:Y:S02]  /*a760*/  @!P1 SYNCS.PHASECHK.TRANS64 P1, [R2+URZ+0x60], R3 ;  /* 0x00006003020095a7 */ /* 0x000ea4000802007f */
[----:B--2---:R-:W-:Y:S05]  /*a770*/  @!P1 BRA `(.L_x_54) ;  /* 0xfffffffc00f09947 */ /* 0x004fea000383ffff */
[----:B------:R-:W-:Y:S05]  /*a780*/  BRA `(.L_x_99) ;  /* 0xffffffe000ac7947 */ /* 0x000fea000383ffff */
.L_x_60:
[----:B--2---:R2:W3:Y:S02]  /*a790*/  SYNCS.PHASECHK.TRANS64.TRYWAIT P1, [R2+URZ+0x34840], R3 ;  /* 0x03484003020075a7 */ /* 0x0044e4000802017f */
[----:B---3--:R-:W-:Y:S05]  /*a7a0*/  @!P1 NANOSLEEP.SYNCS 0x989680 ;  /* 0x009896800000995d */ /* 0x008fea0003900000 */
[----:B------:R-:W3:Y:S02]  /*a7b0*/  @!P1 SYNCS.PHASECHK.TRANS64 P1, [R2+URZ+0x34840], R3 ;  /* 0x03484003020095a7 */ /* 0x000ee4000802007f */
[----:B---3--:R-:W-:Y:S05]  /*a7c0*/  @!P1 BRA `(.L_x_60) ;  /* 0xfffffffc00f09947 */ /* 0x008fea000383ffff */
[----:B------:R-:W-:Y:S05]  /*a7d0*/  BRA `(.L_x_100) ;  /* 0xffffffe400e87947 */ /* 0x000fea000383ffff */
.L_x_62:
[----:B-1----:R1:W2:Y:S02]  /*a7e0*/  SYNCS.PHASECHK.TRANS64.TRYWAIT P1, [R2+URZ+0x60], R17 ;  /* 0x00006011020075a7 */ /* 0x0022a4000802017f */
[----:B--2---:R-:W-:Y:S05]  /*a7f0*/  @!P1 NANOSLEEP.SYNCS 0x989680 ;  /* 0x009896800000995d */ /* 0x004fea0003900000 */
[----:B------:R-:W2:Y:S02]  /*a800*/  @!P1 SYNCS.PHASECHK.TRANS64 P1, [R2+URZ+0x60], R17 ;  /* 0x00006011020095a7 */ /* 0x000ea4000802007f */
[----:B--2---:R-:W-:Y:S05]  /*a810*/  @!P1 BRA `(.L_x_62) ;  /* 0xfffffffc00f09947 */ /* 0x004fea000383ffff */
[----:B------:R-:W-:Y:S05]  /*a820*/  BRA `(.L_x_101) ;  /* 0xffffffe800847947 */ /* 0x000fea000383ffff */
.L_x_67:
[----:B--2---:R2:W3:Y:S02]  /*a830*/  SYNCS.PHASECHK.TRANS64.TRYWAIT P1, [R2+URZ+0x34840], R3 ;  /* 0x03484003020075a7 */ /* 0x0044e4000802017f */
[----:B---3--:R-:W-:Y:S05]  /*a840*/  @!P1 NANOSLEEP.SYNCS 0x989680 ;  /* 0x009896800000995d */ /* 0x008fea0003900000 */
[----:B------:R-:W3:Y:S02]  /*a850*/  @!P1 SYNCS.PHASECHK.TRANS64 P1, [R2+URZ+0x34840], R3 ;  /* 0x03484003020095a7 */ /* 0x000ee4000802007f */
[----:B---3--:R-:W-:Y:S05]  /*a860*/  @!P1 BRA `(.L_x_67) ;  /* 0xfffffffc00f09947 */ /* 0x008fea000383ffff */
[----:B------:R-:W-:Y:S05]  /*a870*/  BRA `(.L_x_102) ;  /* 0xffffffec00887947 */ /* 0x000fea000383ffff */
.L_x_69:
[----:B-1----:R1:W2:Y:S02]  /*a880*/  SYNCS.PHASECHK.TRANS64.TRYWAIT P1, [R2+URZ+0x60], R3 ;  /* 0x00006003020075a7 */ /* 0x0022a4000802017f */
[----:B--2---:R-:W-:Y:S05]  /*a890*/  @!P1 NANOSLEEP.SYNCS 0x989680 ;  /* 0x009896800000995d */ /* 0x004fea0003900000 */
[----:B------:R-:W2:Y:S02]  /*a8a0*/  @!P1 SYNCS.PHASECHK.TRANS64 P1, [R2+URZ+0x60], R3 ;  /* 0x00006003020095a7 */ /* 0x000ea4000802007f */
[----:B--2---:R-:W-:Y:S05]  /*a8b0*/  @!P1 BRA `(.L_x_69) ;  /* 0xfffffffc00f09947 */ /* 0x004fea000383ffff */
[----:B------:R-:W-:Y:S05]  /*a8c0*/  BRA `(.L_x_103) ;  /* 0xfffffff0002c7947 */ /* 0x000fea000383ffff */
.L_x_74:
[----:B--2---:R2:W3:Y:S02]  /*a8d0*/  SYNCS.PHASECHK.TRANS64.TRYWAIT P0, [R3+URZ+0x34860], R0 ;  /* 0x03486000030075a7 */ /* 0x0044e4000800017f */
[----:B---3--:R-:W-:Y:S05]  /*a8e0*/  @!P0 NANOSLEEP.SYNCS 0x989680 ;  /* 0x009896800000895d */ /* 0x008fea0003900000 */
[----:B------:R-:W3:Y:S02]  /*a8f0*/  @!P0 SYNCS.PHASECHK.TRANS64 P0, [R3+URZ+0x34860], R0 ;  /* 0x03486000030085a7 */ /* 0x000ee4000800007f */
[----:B---3--:R-:W-:Y:S05]  /*a900*/  @!P0 BRA `(.L_x_74) ;  /* 0xfffffffc00f08947 */ /* 0x008fea000383ffff */
[----:B------:R-:W-:Y:S05]  /*a910*/  BRA `(.L_x_104) ;  /* 0xfffffff000e47947 */ /* 0x000fea000383ffff */
.L_x_78:
[----:B--2---:R2:W3:Y:S02]  /*a920*/  SYNCS.PHASECHK.TRANS64.TRYWAIT P0, [R0+URZ+0x34820], R3 ;  /* 0x03482003000075a7 */ /* 0x0044e4000800017f */
[----:B---3--:R-:W-:Y:S05]  /*a930*/  @!P0 NANOSLEEP.SYNCS 0x989680 ;  /* 0x009896800000895d */ /* 0x008fea0003900000 */
[----:B------:R-:W3:Y:S02]  /*a940*/  @!P0 SYNCS.PHASECHK.TRANS64 P0, [R0+URZ+0x34820], R3 ;  /* 0x03482003000085a7 */ /* 0x000ee4000800007f */
[----:B---3--:R-:W-:Y:S05]  /*a950*/  @!P0 BRA `(.L_x_78) ;  /* 0xfffffffc00f08947 */ /* 0x008fea000383ffff */
[----:B------:R-:W-:Y:S05]  /*a960*/  BRA `(.L_x_105) ;  /* 0xfffffff400ac7947 */ /* 0x000fea000383ffff */
.L_x_79:
[----:B------:R-:W3:Y:S01]  /*a970*/  S2R R2, SR_TID.X ;  /* 0x0000000000027919 */ /* 0x000ee20000002100 */
[----:B------:R-:W-:Y:S01]  /*a980*/  BSSY B0, `(.L_x_106) ;  /* 0x000000a000007945 */ /* 0x000fe20003800000 */
[----:B------:R-:W-:Y:S02]  /*a990*/  IMAD.MOV.U32 R12, RZ, RZ, RZ ;  /* 0x000000ffff0c7224 */ /* 0x000fe400078e00ff */
[----:B------:R-:W-:Y:S02]  /*a9a0*/  IMAD.MOV.U32 R11, RZ, RZ, 0x1f ;  /* 0x0000001fff0b7424 */ /* 0x000fe400078e00ff */
[----:B------:R-:W-:Y:S01]  /*a9b0*/  IMAD.MOV.U32 R15, RZ, RZ, -0x1 ;  /* 0xffffffffff0f7424 */ /* 0x000fe200078e00ff */
[----:B---3--:R-:W-:-:S04]  /*a9c0*/  SHF.R.U32.HI R2, RZ, 0x5, R2 ;  /* 0x00000005ff027819 */ /* 0x008fc80000011602 */
[----:B------:R-:W-:-:S05]  /*a9d0*/  LOP3.LUT R2, R2, 0x3, RZ, 0xc0, !PT ;  /* 0x0000000302027812 */ /* 0x000fca00078ec0ff */
[----:B------:R-:W-:-:S07]  /*a9e0*/  IMAD.MOV.U32 R13, RZ, RZ, R2 ;  /* 0x000000ffff0d7224 */ /* 0x000fce00078e0002 */
[----:B-12---:R-:W-:Y:S05]  /*a9f0*/  WARPSYNC.COLLECTIVE R15, `(.L_x_107) ;  /* 0x000000000f087348 */ /* 0x006fea0003c00000 */
[----:B------:R3:W4:Y:S02]  /*aa00*/  SHFL.IDX P6, R14, R13, R12, R11 ;  /* 0x0000000c0d0e7389 */ /* 0x00072400000c000b */
[----:B-1234-:R-:W-:Y:S01]  /*aa10*/  ENDCOLLECTIVE ;  /* 0x000000000000791b */ /* 0x01efe20003800000 */
.L_x_107:
[----:B------:R-:W-:Y:S05]  /*aa20*/  BSYNC B0 ;  /* 0x0000000000007941 */ /* 0x000fea0003800000 */
.L_x_106:
[----:B------:R-:W-:Y:S05]  /*aa30*/  BRA `(.L_x_108) ;  /* 0xfffffff400947947 */ /* 0x000fea000383ffff */
.L_x_82:
[----:B------:R-:W-:Y:S01]  /*aa40*/  BSSY B1, `(.L_x_109) ;  /* 0x0000006000017945 */ /* 0x000fe20003800000 */
[----:B------:R-:W-:-:S07]  /*aa50*/  IMAD.MOV.U32 R15, RZ, RZ, -0x1 ;  /* 0xffffffffff0f7424 */ /* 0x000fce00078e00ff */
[----:B-123--:R-:W-:Y:S05]  /*aa60*/  WARPSYNC.COLLECTIVE R15, `(.L_x_110) ;  /* 0x000000000f0c7348 */ /* 0x00efea0003c00000 */
[----:B------:R-:W-:Y:S02]  /*aa70*/  ELECT P6, UR62, PT ;  /* 0x00000000003e782f */ /* 0x000fe400038c0000 */
[----:B------:R-:W-:Y:S01]  /*aa80*/  MOV R14, UR62 ;  /* 0x0000003e000e7c02 */ /* 0x000fe20008000f00 */
[----:B-123--:R-:W-:Y:S10]  /*aa90*/  ENDCOLLECTIVE ;  /* 0x000000000000791b */ /* 0x00eff40003800000 */
.L_x_110:
[----:B------:R-:W-:Y:S05]  /*aaa0*/  BSYNC B1 ;  /* 0x0000000000017941 */ /* 0x000fea0003800000 */
.L_x_109:
[----:B------:R-:W-:Y:S05]  /*aab0*/  BRA `(.L_x_111) ;  /* 0xfffffff4008c7947 */ /* 0x000fea000383ffff */
.L_x_84:
[----:B-1----:R1:W2:Y:S02]  /*aac0*/  SYNCS.PHASECHK.TRANS64.TRYWAIT P0, [R6+URZ], R5 ;  /* 0x00000005060075a7 */ /* 0x0022a4000800017f */
[----:B--2---:R-:W-:Y:S05]  /*aad0*/  @!P0 NANOSLEEP.SYNCS 0x989680 ;  /* 0x009896800000895d */ /* 0x004fea0003900000 */
[----:B------:R-:W2:Y:S02]  /*aae0*/  @!P0 SYNCS.PHASECHK.TRANS64 P0, [R6+URZ], R5 ;  /* 0x00000005060085a7 */ /* 0x000ea4000800007f */
[----:B--2---:R-:W-:Y:S05]  /*aaf0*/  @!P0 BRA `(.L_x_84) ;  /* 0xfffffffc00f08947 */ /* 0x004fea000383ffff */
[----:B------:R-:W-:Y:S05]  /*ab00*/  BRA `(.L_x_112) ;  /* 0xfffffff400c07947 */ /* 0x000fea000383ffff */
.L_x_85:
[----:B--2---:R2:W3:Y:S02]  /*ab10*/  SYNCS.PHASECHK.TRANS64.TRYWAIT P0, [R3+URZ], R2 ;  /* 0x00000002030075a7 */ /* 0x0044e4000800017f */
[----:B---3--:R-:W-:Y:S05]  /*ab20*/  @!P0 NANOSLEEP.SYNCS 0x989680 ;  /* 0x009896800000895d */ /* 0x008fea0003900000 */
[----:B------:R-:W3:Y:S02]  /*ab30*/  @!P0 SYNCS.PHASECHK.TRANS64 P0, [R3+URZ], R2 ;  /* 0x00000002030085a7 */ /* 0x000ee4000800007f */
[----:B---3--:R-:W-:Y:S05]  /*ab40*/  @!P0 BRA `(.L_x_85) ;  /* 0xfffffffc00f08947 */ /* 0x008fea000383ffff */
[----:B------:R-:W-:Y:S05]  /*ab50*/  BRA `(.L_x_113) ;  /* 0xfffffff400b47947 */ /* 0x000fea000383ffff */
.L_x_87:
[----:B--2---:R2:W3:Y:S02]  /*ab60*/  SYNCS.PHASECHK.TRANS64.TRYWAIT P0, [R16+URZ], R5 ;  /* 0x00000005100075a7 */ /* 0x0044e4000800017f */
[----:B---3--:R-:W-:Y:S05]  /*ab70*/  @!P0 NANOSLEEP.SYNCS 0x989680 ;  /* 0x009896800000895d */ /* 0x008fea0003900000 */
[----:B------:R-:W3:Y:S02]  /*ab80*/  @!P0 SYNCS.PHASECHK.TRANS64 P0, [R16+URZ], R5 ;  /* 0x00000005100085a7 */ /* 0x000ee4000800007f */
[----:B---3--:R-:W-:Y:S05]  /*ab90*/  @!P0 BRA `(.L_x_87) ;  /* 0xfffffffc00f08947 */ /* 0x008fea000383ffff */
[----:B------:R-:W-:Y:S05]  /*aba0*/  BRA `(.L_x_114) ;  /* 0xfffffff400b87947 */ /* 0x000fea000383ffff */
.L_x_115:
[----:B------:R-:W-:-:S00]  /*abb0*/  BRA `(.L_x_115) ;  /* 0xfffffffc00fc7947 */ /* 0x000fc0000383ffff */
[----:B------:R-:W-:-:S00]  /*abc0*/  NOP ;  /* 0x0000000000007918 */ /* 0x000fc00000000000 */
        /* <DEDUP_REMOVED lines=11> */
.L_x_2655:


//--------------------- .text._ZN7cutlass13device_kernelIN5flash11enable_sm90INS1_16FlashAttnFwdSm90INS1_25CollectiveMainloopFwdSm90ILi2EN4cute5tupleIJNS5_1CILi2EEENS7_ILi1EEES9_EEENS6_IJNS7_ILi128EEESB_NS7_ILi192EEEEEELi128ENS_10bfloat16_tEfNS_4arch4Sm90ELb0ELb0ELb0ELb0ELb0ELb0ELb0ELb1ELb1ELb0ELb0ELb0EEENS1_21CollectiveEpilogueFwdINS6_IJSB_SB_SB_EEESA_SE_SG_Li256ELb0ELb0ELb0ELb0EEENS1_29StaticPersistentTileSchedulerILb0EEEEEEEEEvNT_6ParamsE --------------------------
	.section	.text._ZN7cutlass13device_kernelIN5flash11enable_sm90INS1_16FlashAttnFwdSm90INS1_25CollectiveMainloopFwdSm90ILi2EN4cute5tupleIJNS5_1CILi2EEENS7_ILi1EEES9_EEENS6_IJNS7_ILi128EEESB_NS7_ILi192EEEEEELi128ENS_10bfloat16_tEfNS_4arch4Sm90ELb0ELb0ELb0ELb0ELb0ELb0ELb0ELb1ELb1ELb0ELb0ELb0EEENS1_21CollectiveEpilogueFwdINS6_IJSB_SB_SB_EEESA_SE_SG_Li256ELb0ELb0ELb0ELb0EEENS1_29StaticPersistentTileSchedulerILb0EEEEEEEEEvNT_6ParamsE,"ax",@progbits
	.align	128
.text._ZN7cutlass13device_kernelIN5flash11enable_sm90INS1_16FlashAttnFwdSm90INS1_25CollectiveMainloopFwdSm90ILi2EN4cute5tupleIJNS5_1CILi2EEENS7_ILi1EEES9_EEENS6_IJNS7_ILi128EEESB_NS7_ILi192EEEEEELi128ENS_10bfloat16_tEfNS_4arch4Sm90ELb0ELb0ELb0ELb0ELb0ELb0ELb0ELb1ELb1ELb0ELb0ELb0EEENS1_21CollectiveEpilogueFwdINS6_IJSB_SB_SB_EEESA_SE_SG_Li256ELb0ELb0ELb0ELb0EEENS1_29StaticPersistentTileSchedulerILb0EEEEEEEEEvNT_6ParamsE:
        .type           _ZN7cutlass13device_kernelIN5flash11enable_sm90INS1_16FlashAttnFwdSm90INS1_25CollectiveMainloopFwdSm90ILi2EN4cute5tupleIJNS5_1CILi2EEENS7_ILi1EEES9_EEENS6_IJNS7_ILi128EEESB_NS7_ILi192EEEEEELi128ENS_10bfloat16_tEfNS_4arch4Sm90ELb0ELb0ELb0ELb0ELb0ELb0ELb0ELb1ELb1ELb0ELb0ELb0EEENS1_21CollectiveEpilogueFwdINS6_IJSB_SB_SB_EEESA_SE_SG_Li256ELb0ELb0ELb0ELb0EEENS1_29StaticPersistentTileSchedulerILb0EEEEEEEEEvNT_6ParamsE,@function
        .size           _ZN7cutlass13device_kernelIN5flash11enable_sm90INS1_16FlashAttnFwdSm90INS1_25CollectiveMainloopFwdSm90ILi2EN4cute5tupleIJNS5_1CILi2EEENS7_ILi1EEES9_EEENS6_IJNS7_ILi128EEESB_NS7_ILi192EEEEEELi128ENS_10bfloat16_tEfNS_4arch4Sm90ELb0ELb0ELb0ELb0ELb0ELb0ELb0ELb1ELb1ELb0ELb0ELb0EEENS1_21CollectiveEpilogueFwdINS6_IJSB_SB_SB_EEESA_SE_SG_Li256ELb0ELb0ELb0ELb0EEENS1_29StaticPersistentTileSchedulerILb0EEEEEEEEEvNT_6ParamsE,(.L_x_2656 - _ZN7cutlass13device_kernelIN5flash11enable_sm90INS1_16FlashAttnFwdSm90INS1_25CollectiveMainloopFwdSm90ILi2EN4cute5tupleIJNS5_1CILi2EEENS7_ILi1EEES9_EEENS6_IJNS7_ILi128EEESB_NS7_ILi192EEEEEELi128ENS_10bfloat16_tEfNS_4arch4Sm90ELb0ELb0ELb0ELb0ELb0ELb0ELb0ELb1ELb1ELb0ELb0ELb0EEENS1_21CollectiveEpilogueFwdINS6_IJSB_SB_SB_EEESA_SE_SG_Li256ELb0ELb0ELb0ELb0EEENS1_29StaticPersistentTileSchedulerILb0EEEEEEEEEvNT_6ParamsE)
        .other          _ZN7cutlass13device_kernelIN5flash11enable_sm90INS1_16FlashAttnFwdSm90INS1_25CollectiveMainloopFwdSm90ILi2EN4cute5tupleIJNS5_1CILi2EEENS7_ILi1EEES9_EEENS6_IJNS7_ILi128EEESB_NS7_ILi192EEEEEELi128ENS_10bfloat16_tEfNS_4arch4Sm90ELb0ELb0ELb0ELb0ELb0ELb0ELb0ELb1ELb1ELb0ELb0ELb0EEENS1_21CollectiveEpilogueFwdINS6_IJSB_SB_SB_EEESA_SE_SG_Li256ELb0ELb0ELb0ELb0EEENS1_29StaticPersistentTileSchedulerILb0EEEEEEEEEvNT_6ParamsE,@"STO_CUDA_ENTRY STV_DEFAULT"
_ZN7cutlass13device_kernelIN5flash11enable_sm90INS1_16FlashAttnFwdSm90INS1_25CollectiveMainloopFwdSm90ILi2EN4cute5tupleIJNS5_1CILi2EEENS7_ILi1EEES9_EEENS6_IJNS7_ILi128EEESB_NS7_ILi192EEEEEELi128ENS_10bfloat16_tEfNS_4arch4Sm90ELb0ELb0ELb0ELb0ELb0ELb0ELb0ELb1ELb1ELb0ELb0ELb0EEENS1_21CollectiveEpilogueFwdINS6_IJSB_SB_SB_EEESA_SE_SG_Li256ELb0ELb0ELb0ELb0EEENS1_29StaticPersistentTileSchedulerILb0EEEEEEEEEvNT_6ParamsE:
[----:B------:R-:W1:Y:S02]  /*0000*/  LDC R1, c[0x0][0x28] ;  /* 0x00000a00ff017b82 */ /* 0x000e640000000800 */
[----:B-1----:R-:W-:Y:S01]  /*0010*/  VIADD R1, R1, 0xffffffd8 ;  /* 0xffffffd801017836 */ /* 0x002fe20000000000 */
[----:B------:R-:W1:Y:S01]  /*0020*/  S2R R8, SR_TID.X ;  /* 0x0000000000087919 */ /* 0x000e620000002100 */
[----:B------:R-:W-:Y:S01]  /*0030*/  ELECT P0, URZ, PT ;  /* 0x00000000003f782f */ /* 0x000fe20003800000 */
[----:B------:R-:W-:Y:S01]  /*0040*/  BSSY B0, `(.L_x_116) ;  /* 0x0000014000007945 */ /* 0x000fe20003800000 */
[----:B-1----:R-:W-:-:S05]  /*0050*/  SHF.R.U32.HI R0, RZ, 0x5, R8 ;  /* 0x00000005ff007819 */ /* 0x002fca0000011608 */
[----:B------:R-:W1:Y:S02]  /*0060*/  SHFL.IDX PT, R2, R0, RZ, 0x1f ;  /* 0x00001fff00027589 */ /* 0x000e6400000e0000 */
[----:B-1----:R-:W-:Y:S02]  /*0070*/  ISETP.EQ.AND P0, PT, R2, RZ, P0 ;  /* 0x000000ff0200720c */ /* 0x002fe40000702270 */
[----:B------:R-:W-:-:S11]  /*0080*/  SHF.R.U32.HI R2, RZ, 0x7, R8 ;  /* 0x00000007ff027819 */ /* 0x000fd60000011608 */
        /* <DEDUP_REMOVED lines=15> */
.L_x_117:
[----:B------:R-:W-:Y:S05]  /*0180*/  BSYNC B0 ;  /* 0x0000000000007941 */ /* 0x000fea0003800000 */
.L_x_116:
[----:B------:R-:W-:Y:S01]  /*0190*/  VOTEU.ANY UP0, P0 ;  /* 0x00000000003f7886 */ /* 0x000fe20000000100 */
[----:B------:R-:W1:Y:S01]  /*01a0*/  SHFL.IDX PT, R2, R2, RZ, 0x1f ;  /* 0x00001fff02027589 */ /* 0x000e6200000e0000 */
[----:B------:R-:W-:Y:S01]  /*01b0*/  UMOV UR4, 0x1 ;  /* 0x0000000100047882 */ /* 0x000fe20000000000 */
[----:B------:R-:W-:Y:S01]  /*01c0*/  UMOV UR7, 0x2 ;  /* 0x0000000200077882 */ /* 0x000fe20000000000 */
[----:B------:R-:W-:Y:S01]  /*01d0*/  VOTEU.ANY UP1, P0 ;  /* 0x00000000003f7886 */ /* 0x000fe20000020100 */
[----:B------:R-:W2:Y:S01]  /*01e0*/  @UP0 S2UR UR8, SR_CgaCtaId ;  /* 0x00000000000809c3 */ /* 0x000ea20000008800 */
[----:B------:R-:W3:Y:S01]  /*01f0*/  SHFL.IDX PT, R3, R0, RZ, 0x1f ;  /* 0x00001fff00037589 */ /* 0x000ee200000e0000 */
[----:B------:R-:W-:Y:S01]  /*0200*/  @UP0 UMOV UR6, 0x400 ;  /* 0x0000040000060882 */ /* 0x000fe20000000000 */
[----:B------:R-:W-:-:S04]  /*0210*/  @UP0 UIADD3 UR4, -UR4, 0x100000, URZ ;  /* 0x0010000004040890 */ /* 0x000fc8000fffe13f */
[----:B------:R-:W-:Y:S02]  /*0220*/  @UP0 USHF.L.U32 UR5, UR4, 0xb, URZ ;  /* 0x0000000b04050899 */ /* 0x000fe4000800063f */
[----:B------:R-:W-:Y:S01]  /*0230*/  @UP0 USHF.L.U32 UR4, UR4, 0x1, URZ ;  /* 0x0000000104040899 */ /* 0x000fe2000800063f */
[----:B------:R-:W-:Y:S01]  /*0240*/  VOTEU.ANY UP2, P0 ;  /* 0x00000000003f7886 */ /* 0x000fe20000040100 */
[----:B-1----:R-:W-:Y:S01]  /*0250*/  R2UR UR9, R2 ;  /* 0x00000000020972ca */ /* 0x002fe200000e0000 */
[----:B--2---:R-:W-:Y:S01]  /*0260*/  @UP0 ULEA UR8, UR8, UR6, 0x18 ;  /* 0x0000000608080291 */ /* 0x004fe2000f8ec03f */
[----:B---3--:R-:W-:Y:S01]  /*0270*/  ISETP.NE.AND P1, PT, R3, RZ, PT ;  /* 0x000000ff0300720c */ /* 0x008fe20003f25270 */
[----:B------:R-:W-:-:S04]  /*0280*/  @UP0 UIADD3 UR6, -UR7, 0x100000, URZ ;  /* 0x0010000007060890 */ /* 0x000fc8000fffe13f */
[----:B------:R-:W-:Y:S02]  /*0290*/  @UP0 USHF.L.U32 UR7, UR6, 0xb, URZ ;  /* 0x0000000b06070899 */ /* 0x000fe4000800063f */
[----:B------:R-:W-:-:S04]  /*02a0*/  @UP0 USHF.L.U32 UR6, UR6, 0x1, URZ ;  /* 0x0000000106060899 */ /* 0x000fc8000800063f */
[----:B------:R-:W-:Y:S01]  /*02b0*/  UISETP.NE.AND UP0, UPT, UR9, URZ, UPT ;  /* 0x0000003f0900728c */ /* 0x000fe2000bf05270 */
[----:B------:R-:W1:Y:S02]  /*02c0*/  FENCE.VIEW.ASYNC.S ;  /* 0x00000000000073c6 */ /* 0x000e640000000000 */
[----:B-1----:R1:W2:Y:S05]  /*02d0*/  @UP1 SYNCS.EXCH.64 URZ, [UR8+0x34800], UR4 ;  /* 0x03480004083f15b2 */ /* 0x0022aa0008000100 */
[----:B------:R1:W3:Y:S01]  /*02e0*/  @UP2 SYNCS.EXCH.64 URZ, [UR8+0x34820], UR6 ;  /* 0x03482006083f25b2 */ /* 0x0002e20008000100 */
[----:B------:R-:W-:Y:S05]  /*02f0*/  @P1 BRA `(.L_x_118) ;  /* 0x0000000000481947 */ /* 0x000fea0003800000 */
[----:B-1----:R-:W1:Y:S01]  /*0300*/  S2UR UR5, SR_CgaCtaId ;  /* 0x00000000000579c3 */ /* 0x002e620000008800 */
[----:B------:R-:W-:Y:S01]  /*0310*/  UMOV UR4, 0x400 ;  /* 0x0000040000047882 */ /* 0x000fe20000000000 */
[----:B------:R-:W-:Y:S01]  /*0320*/  UMOV UR6, 0x1 ;  /* 0x0000000100067882 */ /* 0x000fe20000000000 */
[----:B------:R-:W-:Y:S01]  /*0330*/  UMOV UR9, 0x4 ;  /* 0x0000000400097882 */ /* 0x000fe20000000000 */
[----:B------:R-:W-:-:S04]  /*0340*/  UIADD3 UR6, -UR6, 0x100000, URZ ;  /* 0x0010000006067890 */ /* 0x000fc8000fffe13f */
[----:B------:R-:W-:Y:S02]  /*0350*/  USHF.L.U32 UR7, UR6, 0xb, URZ ;  /* 0x0000000b06077899 */ /* 0x000fe4000800063f */
[----:B------:R-:W-:Y:S01]  /*0360*/  USHF.L.U32 UR6, UR6, 0x1, URZ ;  /* 0x0000000106067899 */ /* 0x000fe2000800063f */
[----:B------:R-:W-:Y:S01]  /*0370*/  ELECT P0, URZ, PT ;  /* 0x00000000003f782f */ /* 0x000fe20003800000 */
[----:B-1----:R-:W-:Y:S02]  /*0380*/  ULEA UR8, UR5, UR4, 0x18 ;  /* 0x0000000405087291 */ /* 0x002fe4000f8ec03f */
[----:B------:R-:W-:-:S04]  /*0390*/  UIADD3 UR4, -UR9, 0x100000, URZ ;  /* 0x0010000009047890 */ /* 0x000fc8000fffe13f */
[----:B------:R-:W-:Y:S02]  /*03a0*/  USHF.L.U32 UR5, UR4, 0xb, URZ ;  /* 0x0000000b04057899 */ /* 0x000fe4000800063f */
[----:B------:R-:W-:Y:S01]  /*03b0*/  USHF.L.U32 UR4, UR4, 0x1, URZ ;  /* 0x0000000104047899 */ /* 0x000fe2000800063f */
[----:B------:R-:W1:Y:S03]  /*03c0*/  FENCE.VIEW.ASYNC.S ;  /* 0x00000000000073c6 */ /* 0x000e660000000000 */
[----:B-1----:R4:W1:Y:S08]  /*03d0*/  SYNCS.EXCH.64 URZ, [UR8+0x34830], UR6 ;  /* 0x03483006083f75b2 */ /* 0x0028700008000100 */
[----:B------:R4:W1:Y:S01]  /*03e0*/  SYNCS.EXCH.64 URZ, [UR8+0x34840], UR4 ;  /* 0x03484004083f75b2 */ /* 0x0008620008000100 */
[----:B------:R4:W1:Y:S01]  /*03f0*/  SYNCS.EXCH.64 URZ, [UR8+0x34838], UR6 ;  /* 0x03483806083f75b2 */ /* 0x0008620008000100 */
[----:B------:R4:W1:Y:S02]  /*0400*/  SYNCS.EXCH.64 URZ, [UR8+0x34848], UR4 ;  /* 0x03484804083f75b2 */ /* 0x0008640008000100 */
[----:B----4-:R-:W-:Y:S01]  /*0410*/  NOP ;  /* 0x0000000000007918 */ /* 0x010fe20000000000 */
.L_x_118:
[----:B-1----:R-:W1:Y:S01]  /*0420*/  S2UR UR4, SR_CTAID.Y ;  /* 0x00000000000479c3 */ /* 0x002e620000002600 */
[----:B------:R-:W4:Y:S01]  /*0430*/  SHFL.IDX PT, R7, R0, RZ, 0x1f ;  /* 0x00001fff00077589 */ /* 0x000f2200000e0000 */
[----:B------:R-:W-:Y:S01]  /*0440*/  ULDC UR5, c[0x0][0x154] ;  /* 0x0000550000057ab9 */ /* 0x000fe20000000800 */
[----:B------:R-:W-:-:S05]  /*0450*/  NOP ;  /* 0x0000000000007918 */ /* 0x000fca0000000000 */
[----:B------:R-:W5:Y:S08]  /*0460*/  S2UR UR6, SR_CTAID.X ;  /* 0x00000000000679c3 */ /* 0x000f700000002500 */
[----:B------:R-:W2:Y:S01]  /*0470*/  LDC R6, c[0x0][0x148] ;  /* 0x00005200ff067b82 */ /* 0x000ea20000000800 */
[----:B-1----:R-:W-:Y:S02]  /*0480*/  I2FP.F32.U32 R2, UR4 ;  /* 0x0000000400027c45 */ /* 0x002fe40008201000 */
[----:B----4-:R-:W-:-:S03]  /*0490*/  ISETP.NE.AND P0, PT, R7, RZ, PT ;  /* 0x000000ff0700720c */ /* 0x010fc60003f05270 */
[----:B------:R-:W-:Y:S01]  /*04a0*/  FMUL R5, R2, UR5 ;  /* 0x0000000502057c20 */ /* 0x000fe20008400000 */
[----:B------:R-:W-:Y:S02]  /*04b0*/  SHF.R.S32.HI R2, RZ, 0x1f, R8 ;  /* 0x0000001fff027819 */ /* 0x000fe40000011408 */
[----:B-----5:R-:W-:Y:S02]  /*04c0*/  I2FP.F32.U32 R4, UR6 ;  /* 0x0000000600047c45 */ /* 0x020fe40008201000 */
[----:B------:R-:W-:Y:S01]  /*04d0*/  LEA.HI R2, R2, R8, RZ, 0x7 ;  /* 0x0000000802027211 */ /* 0x000fe200078f38ff */
[----:B------:R-:W1:Y:S02]  /*04e0*/  F2I.U32.TRUNC.NTZ R5, R5 ;  /* 0x0000000500057305 */ /* 0x000e64000020f000 */
[----:B-1----:R-:W-:-:S04]  /*04f0*/  IMAD.MOV R11, RZ, RZ, -R5 ;  /* 0x000000ffff0b7224 */ /* 0x002fc800078e0a05 */
[----:B--2---:R-:W-:Y:S01]  /*0500*/  IMAD R11, R6, R11, UR4 ;  /* 0x00000004060b7e24 */ /* 0x004fe2000f8e020b */
[----:B------:R-:W-:Y:S02]  /*0510*/  ULDC UR4, c[0x0][0x150] ;  /* 0x0000540000047ab9 */ /* 0x000fe40000000800 */
[----:B------:R-:W-:Y:S01]  /*0520*/  FMUL R9, R4, UR4 ;  /* 0x0000000404097c20 */ /* 0x000fe20008400000 */
[----:B------:R-:W-:Y:S06]  /*0530*/  @P0 BRA `(.L_x_119) ;  /* 0x0000000000480947 */ /* 0x000fec0003800000 */
[----:B------:R-:W1:Y:S01]  /*0540*/  S2UR UR5, SR_CgaCtaId ;  /* 0x00000000000579c3 */ /* 0x000e620000008800 */
[----:B------:R-:W-:Y:S01]  /*0550*/  UMOV UR4, 0x400 ;  /* 0x0000040000047882 */ /* 0x000fe20000000000 */
[----:B------:R-:W-:Y:S01]  /*0560*/  UMOV UR6, 0x1 ;  /* 0x0000000100067882 */ /* 0x000fe20000000000 */
[----:B------:R-:W-:Y:S01]  /*0570*/  UMOV UR7, 0x4 ;  /* 0x0000000400077882 */ /* 0x000fe20000000000 */
[----:B------:R-:W-:Y:S01]  /*0580*/  ELECT P0, URZ, PT ;  /* 0x00000000003f782f */ /* 0x000fe20003800000 */
[----:B-1----:R-:W-:Y:S02]  /*0590*/  ULEA UR8, UR5, UR4, 0x18 ;  /* 0x0000000405087291 */ /* 0x002fe4000f8ec03f */
[----:B------:R-:W-:-:S04]  /*05a0*/  UIADD3 UR4, -UR6, 0x100000, URZ ;  /* 0x0010000006047890 */ /* 0x000fc8000fffe13f */
[----:B------:R-:W-:Y:S02]  /*05b0*/  USHF.L.U32 UR5, UR4, 0xb, URZ ;  /* 0x0000000b04057899 */ /* 0x000fe4000800063f */
[----:B------:R-:W-:Y:S02]  /*05c0*/  USHF.L.U32 UR4, UR4, 0x1, URZ ;  /* 0x0000000104047899 */ /* 0x000fe4000800063f */
[----:B------:R-:W-:-:S04]  /*05d0*/  UIADD3 UR6, -UR7, 0x100000, URZ ;  /* 0x0010000007067890 */ /* 0x000fc8000fffe13f */
[----:B------:R-:W-:Y:S02]  /*05e0*/  USHF.L.U32 UR7, UR6, 0xb, URZ ;  /* 0x0000000b06077899 */ /* 0x000fe4000800063f */
[----:B------:R-:W-:Y:S01]  /*05f0*/  USHF.L.U32 UR6, UR6, 0x1, URZ ;  /* 0x0000000106067899 */ /* 0x000fe2000800063f */
[----:B------:R-:W1:Y:S03]  /*0600*/  FENCE.VIEW.ASYNC.S ;  /* 0x00000000000073c6 */ /* 0x000e660000000000 */
[----:B-1----:R1:W2:Y:S08]  /*0610*/  SYNCS.EXCH.64 URZ, [UR8+0x34850], UR4 ;  /* 0x03485004083f75b2 */ /* 0x0022b00008000100 */
[----:B------:R1:W4:Y:S01]  /*0620*/  SYNCS.EXCH.64 URZ, [UR8+0x34860], UR6 ;  /* 0x03486006083f75b2 */ /* 0x0003220008000100 */
[----:B------:R1:W1:Y:S01]  /*0630*/  SYNCS.EXCH.64 URZ, [UR8+0x34858], UR4 ;  /* 0x03485804083f75b2 */ /* 0x0002620008000100 */
[----:B------:R1:W1:Y:S01]  /*0640*/  SYNCS.EXCH.64 URZ, [UR8+0x34868], UR6 ;  /* 0x03486806083f75b2 */ /* 0x0002620008000100 */
[----:B------:R-:W-:Y:S01]  /*0650*/  NOP ;  /* 0x0000000000007918 */ /* 0x000fe20000000000 */
.L_x_119:
[----:B------:R-:W5:Y:S01]  /*0660*/  SHFL.IDX PT, R6, R0, RZ, 0x1f ;  /* 0x00001fff00067589 */ /* 0x000f6200000e0000 */
[----:B------:R-:W-:Y:S01]  /*0670*/  LOP3.LUT R2, R2, 0xffffff80, RZ, 0xc0, !PT ;  /* 0xffffff8002027812 */ /* 0x000fe200078ec0ff */
[----:B------:R-:W1:Y:S01]  /*0680*/  LDC R10, c[0x0][0x144] ;  /* 0x00005100ff0a7b82 */ /* 0x000e620000000800 */
[----:B------:R-:W1:Y:S01]  /*0690*/  F2I.U32.TRUNC.NTZ R9, R9 ;  /* 0x0000000900097305 */ /* 0x000e62000020f000 */
[----:B------:R-:W-:Y:S02]  /*06a0*/  NOP ;  /* 0x0000000000007918 */ /* 0x000fe40000000000 */
[----:B------:R-:W-:Y:S01]  /*06b0*/  IMAD.IADD R2, R8, 0x1, -R2 ;  /* 0x0000000108027824 */ /* 0x000fe200078e0a02 */
[----:B------:R-:W-:-:S04]  /*06c0*/  SHF.R.S32.HI R8, RZ, 0x1f, R7 ;  /* 0x0000001fff087819 */ /* 0x000fc80000011407 */
[----:B------:R-:W-:-:S04]  /*06d0*/  SHF.R.S32.HI R5, RZ, 0x1f, R2 ;  /* 0x0000001fff057819 */ /* 0x000fc80000011402 */
[----:B------:R-:W-:-:S04]  /*06e0*/  LEA.HI R5, R5, R2, RZ, 0x3 ;  /* 0x0000000205057211 */ /* 0x000fc800078f18ff */
[--C-:B------:R-:W-:Y:S02]  /*06f0*/  SHF.R.S32.HI R4, RZ, 0x3, R5.reuse ;  /* 0x00000003ff047819 */ /* 0x100fe40000011405 */
[----:B------:R-:W-:Y:S02]  /*0700*/  SHF.R.S32.HI R5, RZ, 0x1f, R5 ;  /* 0x0000001fff057819 */ /* 0x000fe40000011405 */
[----:B-----5:R-:W-:Y:S02]  /*0710*/  ISETP.NE.AND P0, PT, R6, RZ, PT ;  /* 0x000000ff0600720c */ /* 0x020fe40003f05270 */
[----:B------:R-:W-:Y:S02]  /*0720*/  LEA.HI R5, R5, R4, RZ, 0x2 ;  /* 0x0000000405057211 */ /* 0x000fe400078f10ff */
[----:B------:R-:W-:Y:S02]  /*0730*/  SHF.R.S32.HI R6, RZ, 0x1f, R3 ;  /* 0x0000001fff067819 */ /* 0x000fe40000011403 */
[----:B------:R-:W-:-:S02]  /*0740*/  LOP3.LUT R5, R5, 0xfffffffc, RZ, 0xc0, !PT ;  /* 0xfffffffc05057812 */ /* 0x000fc400078ec0ff */
[----:B------:R-:W-:-:S05]  /*0750*/  LEA.HI R6, R6, R3, RZ, 0x2 ;  /* 0x0000000306067211 */ /* 0x000fca00078f10ff */
[----:B------:R-:W-:Y:S05]  /*0760*/  @P0 BRA `(.L_x_120) ;  /* 0x0000000000480947 */ /* 0x000fea0003800000 */
[----:B-1----:R-:W1:Y:S01]  /*0770*/  S2UR UR5, SR_CgaCtaId ;  /* 0x00000000000579c3 */ /* 0x002e620000008800 */
        /* <DEDUP_REMOVED lines=12> */
[----:B-1----:R1:W1:Y:S08]  /*0840*/  SYNCS.EXCH.64 URZ, [UR8+0x34870], UR4 ;  /* 0x03487004083f75b2 */ /* 0x0022700008000100 */
[----:B------:R1:W1:Y:S01]  /*0850*/  SYNCS.EXCH.64 URZ, [UR8+0x34880], UR6 ;  /* 0x03488006083f75b2 */ /* 0x0002620008000100 */
[----:B------:R1:W1:Y:S01]  /*0860*/  SYNCS.EXCH.64 URZ, [UR8+0x34878], UR4 ;  /* 0x03487804083f75b2 */ /* 0x0002620008000100 */
[----:B------:R1:W1:Y:S01]  /*0870*/  SYNCS.EXCH.64 URZ, [UR8+0x34888], UR6 ;  /* 0x03488806083f75b2 */ /* 0x0002620008000100 */
[----:B------:R-:W-:Y:S01]  /*0880*/  NOP ;  /* 0x0000000000007918 */ /* 0x000fe20000000000 */
.L_x_120:
[----:B------:R-:W5:Y:S01]  /*0890*/  SHFL.IDX PT, R12, R0, RZ, 0x1f ;  /* 0x00001fff000c7589 */ /* 0x000f6200000e0000 */
[----:B-1----:R-:W1:Y:S01]  /*08a0*/  S2UR UR4, SR_CTAID.X ;  /* 0x00000000000479c3 */ /* 0x002e620000002500 */
[----:B------:R-:W-:Y:S01]  /*08b0*/  LOP3.LUT R6, R6, 0x3ffffffc, RZ, 0xc0, !PT ;  /* 0x3ffffffc06067812 */ /* 0x000fe200078ec0ff */
[----:B------:R-:W-:Y:S01]  /*08c0*/  IMAD.IADD R5, R4, 0x1, -R5 ;  /* 0x0000000104057824 */ /* 0x000fe200078e0a05 */
[----:B------:R-:W-:Y:S01]  /*08d0*/  LEA.HI R8, R8, R7, RZ, 0x2 ;  /* 0x0000000708087211 */ /* 0x000fe200078f10ff */
[----:B------:R-:W-:Y:S01]  /*08e0*/  IMAD.MOV R9, RZ, RZ, -R9 ;  /* 0x000000ffff097224 */ /* 0x000fe200078e0a09 */
[----:B------:R-:W-:Y:S01]  /*08f0*/  NOP ;  /* 0x0000000000007918 */ /* 0x000fe20000000000 */
[----:B------:R-:W-:Y:S01]  /*0900*/  IMAD.IADD R6, R3, 0x1, -R6 ;  /* 0x0000000103067824 */ /* 0x000fe200078e0a06 */
[----:B------:R-:W-:-:S03]  /*0910*/  LOP3.LUT R8, R8, 0x3ffffffc, RZ, 0xc0, !PT ;  /* 0x3ffffffc08087812 */ /* 0x000fc600078ec0ff */
[--C-:B------:R-:W-:Y:S02]  /*0920*/  IMAD R6, R6, 0x4, R5.reuse ;  /* 0x0000000406067824 */ /* 0x100fe400078e0205 */
[----:B------:R-:W-:Y:S02]  /*0930*/  IMAD.IADD R8, R7, 0x1, -R8 ;  /* 0x0000000107087824 */ /* 0x000fe400078e0a08 */
[----:B------:R-:W2:Y:S01]  /*0940*/  LDC R7, c[0x0][0x140] ;  /* 0x00005000ff077b82 */ /* 0x000ea20000000800 */
[----:B------:R-:W-:Y:S01]  /*0950*/  LEA.HI R3, R6, R6, RZ, 0x1 ;  /* 0x0000000606037211 */ /* 0x000fe200078f08ff */
[----:B------:R-:W-:-:S03]  /*0960*/  IMAD R8, R8, 0x4, R5 ;  /* 0x0000000408087824 */ /* 0x000fc600078e0205 */
[----:B------:R-:W-:Y:S02]  /*0970*/  LOP3.LUT R3, R3, 0xfffffffe, RZ, 0xc0, !PT ;  /* 0xfffffffe03037812 */ /* 0x000fe400078ec0ff */
[----:B------:R-:W-:Y:S02]  /*0980*/  LEA.HI R4, R8, R8, RZ, 0x1 ;  /* 0x0000000808047211 */ /* 0x000fe400078f08ff */
[----:B-----5:R-:W-:Y:S01]  /*0990*/  ISETP.NE.AND P0, PT, R12, RZ, PT ;  /* 0x000000ff0c00720c */ /* 0x020fe20003f05270 */
[----:B-1----:R-:W-:Y:S02]  /*09a0*/  IMAD R10, R10, R9, UR4 ;  /* 0x000000040a0a7e24 */ /* 0x002fe4000f8e0209 */
[----:B------:R-:W-:-:S05]  /*09b0*/  IMAD.IADD R3, R6, 0x1, -R3 ;  /* 0x0000000106037824 */ /* 0x000fca00078e0a03 */
[----:B------:R-:W-:Y:S02]  /*09c0*/  ISETP.NE.AND P6, PT, R3, R10, PT ;  /* 0x0000000a0300720c */ /* 0x000fe40003fc5270 */
[----:B------:R-:W-:-:S05]  /*09d0*/  LOP3.LUT R3, R4, 0xfffffffe, RZ, 0xc0, !PT ;  /* 0xfffffffe04037812 */ /* 0x000fca00078ec0ff */
[----:B------:R-:W-:Y:S01]  /*09e0*/  IMAD.IADD R3, R8, 0x1, -R3 ;  /* 0x0000000108037824 */ /* 0x000fe200078e0a03 */
        /* <DEDUP_REMOVED lines=19> */
.L_x_121:
[----:B------:R-:W5:Y:S01]  /*0b20*/  SHFL.IDX PT, R5, R0, RZ, 0x1f ;  /* 0x00001fff00057589 */ /* 0x000f6200000e0000 */
[----:B------:R-:W-:Y:S01]  /*0b30*/  IMAD.SHL.U32 R23, R6, 0x4, RZ ;  /* 0x0000000406177824 */ /* 0x000fe200078e00ff */
[----:B------:R-:W-:Y:S01]  /*0b40*/  ISETP.NE.AND P4, PT, R3, R10, PT ;  /* 0x0000000a0300720c */ /* 0x000fe20003f85270 */
[----:B------:R-:W-:Y:S01]  /*0b50*/  IMAD.SHL.U32 R3, R8, 0x4, RZ ;  /* 0x0000000408037824 */ /* 0x000fe200078e00ff */
[----:B------:R-:W-:Y:S01]  /*0b60*/  LOP3.LUT P0, RZ, R2, 0x7, RZ, 0xc0, !PT ;  /* 0x0000000702ff7812 */ /* 0x000fe2000780c0ff */
[----:B------:R-:W-:Y:S01]  /*0b70*/  IMAD.MOV.U32 R19, RZ, RZ, 0x1 ;  /* 0x00000001ff137424 */ /* 0x000fe200078e00ff */
[----:B------:R-:W-:Y:S01]  /*0b80*/  LOP3.LUT R23, R6, 0xc, R23, 0x78, !PT ;  /* 0x0000000c06177812 */ /* 0x000fe200078e7817 */
[----:B------:R-:W-:Y:S01]  /*0b90*/  IMAD.MOV.U32 R18, RZ, RZ, 0x1 ;  /* 0x00000001ff127424 */ /* 0x000fe200078e00ff */
[----:B------:R-:W-:Y:S01]  /*0ba0*/  LOP3.LUT R22, R8, 0xc, R3, 0x78, !PT ;  /* 0x0000000c08167812 */ /* 0x000fe200078e7803 */
[----:B------:R-:W-:Y:S01]  /*0bb0*/  NOP ;  /* 0x0000000000007918 */ /* 0x000fe20000000000 */
[----:B------:R-:W-:-:S02]  /*0bc0*/  ISETP.LT.U32.AND P2, PT, R23, 0x2, !P0 ;  /* 0x000000021700780c */ /* 0x000fc40004741070 */
[----:B------:R-:W-:Y:S02]  /*0bd0*/  @P6 LEA.HI R3, R23, R23, RZ, 0x1 ;  /* 0x0000001717036211 */ /* 0x000fe400078f08ff */
[----:B------:R-:W-:Y:S02]  /*0be0*/  SEL R2, RZ, 0x1, !P2 ;  /* 0x00000001ff027807 */ /* 0x000fe40005000000 */
[----:B------:R-:W-:Y:S02]  /*0bf0*/  @P4 LEA.HI R4, R22, R22, RZ, 0x1 ;  /* 0x0000001616044211 */ /* 0x000fe400078f08ff */
[----:B------:R-:W-:Y:S02]  /*0c00*/  @P6 SHF.R.S32.HI R3, RZ, 0x1, R3 ;  /* 0x00000001ff036819 */ /* 0x000fe40000011403 */
[----:B------:R-:W-:Y:S02]  /*0c10*/  @P4 SHF.R.S32.HI R4, RZ, 0x1, R4 ;  /* 0x00000001ff044819 */ /* 0x000fe40000011404 */
[----:B------:R-:W-:-:S02]  /*0c20*/  @P6 ISETP.NE.AND P5, PT, R3, R11, PT ;  /* 0x0000000b0300620c */ /* 0x000fc40003fa5270 */
[----:B-----5:R-:W-:Y:S02]  /*0c30*/  ISETP.NE.AND P2, PT, R5, RZ, PT ;  /* 0x000000ff0500720c */ /* 0x020fe40003f45270 */
[----:B------:R-:W-:Y:S02]  /*0c40*/  @P4 ISETP.NE.AND P3, PT, R4, R11, PT ;  /* 0x0000000b0400420c */ /* 0x000fe40003f65270 */
[----:B------:R-:W-:Y:S02]  /*0c50*/  ISETP.LT.U32.AND P0, PT, R22, 0x2, !P0 ;  /* 0x000000021600780c */ /* 0x000fe40004701070 */
[----:B--2---:R-:W-:Y:S02]  /*0c60*/  ISETP.EQ.U32.AND P1, PT, R7, 0x1, PT ;  /* 0x000000010700780c */ /* 0x004fe40003f22070 */
[----:B------:R-:W-:Y:S02]  /*0c70*/  @P6 SEL R19, RZ, 0x1, P5 ;  /* 0x00000001ff136807 */ /* 0x000fe40002800000 */
[----:B------:R-:W-:-:S02]  /*0c80*/  SEL R3, RZ, 0x1, !P0 ;  /* 0x00000001ff037807 */ /* 0x000fc40004000000 */
[----:B------:R-:W-:Y:S01]  /*0c90*/  @P4 SEL R18, RZ, 0x1, P3 ;  /* 0x00000001ff124807 */ /* 0x000fe20001800000 */
[----:B------:R-:W-:Y:S06]  /*0ca0*/  @P2 BRA `(.L_x_122) ;  /* 0x0000000000482947 */ /* 0x000fec0003800000 */
        /* <DEDUP_REMOVED lines=17> */
[----:B--2---:R-:W-:Y:S01]  /*0dc0*/  NOP ;  /* 0x0000000000007918 */ /* 0x004fe20000000000 */
.L_x_122:
[----:B------:R-:W-:Y:S01]  /*0dd0*/  LOP3.LUT R19, R19, R2, RZ, 0xc0, !PT ;  /* 0x0000000213137212 */ /* 0x000fe200078ec0ff */
[----:B------:R-:W-:Y:S01]  /*0de0*/  NOP ;  /* 0x0000000000007918 */ /* 0x000fe20000000000 */
[----:B------:R-:W-:Y:S01]  /*0df0*/  LOP3.LUT R18, R18, R3, RZ, 0xc0, !PT ;  /* 0x0000000312127212 */ /* 0x000fe200078ec0ff */
[----:B------:R-:W-:Y:S06]  /*0e00*/  @!P1 BRA `(.L_x_123) ;  /* 0x0000000000089947 */ /* 0x000fec0003800000 */
[----:B-1-34-:R-:W-:Y:S01]  /*0e10*/  UCGABAR_ARV ;  /* 0x00000000000079c7 */ /* 0x01afe20008000000 */
[----:B------:R-:W-:Y:S05]  /*0e20*/  BRA `(.L_x_124) ;  /* 0x0000000000047947 */ /* 0x000fea0003800000 */
.L_x_123:
[----:B-1-34-:R-:W-:Y:S01]  /*0e30*/  NOP ;  /* 0x0000000000007918 */ /* 0x01afe20000000000 */
.L_x_124:
[----:B------:R-:W-:Y:S05]  /*0e40*/  @!P1 BRA `(.L_x_125) ;  /* 0x00000000000c9947 */ /* 0x000fea0003800000 */
[----:B------:R-:W-:Y:S01]  /*0e50*/  UCGABAR_WAIT ;  /* 0x0000000000007dc7 */ /* 0x000fe20008000000 */
[----:B------:R-:W-:Y:S01]  /*0e60*/  CCTL.IVALL ;  /* 0x00000000ff00798f */ /* 0x000fe20002000000 */
[----:B------:R-:W-:Y:S05]  /*0e70*/  BRA `(.L_x_126) ;  /* 0x0000000000047947 */ /* 0x000fea0003800000 */
.L_x_125:
[----:B------:R-:W-:Y:S06]  /*0e80*/  BAR.SYNC.DEFER_BLOCKING 0x0 ;  /* 0x0000000000007b1d */ /* 0x000fec0000010000 */
.L_x_126:
[----:B------:R-:W-:Y:S01]  /*0e90*/  UMOV UR4, 0x1 ;  /* 0x0000000100047882 */ /* 0x000fe20000000000 */
[----:B------:R-:W-:Y:S01]  /*0ea0*/  PLOP3.LUT P0, PT, PT, PT, UP0, 0x80, 0x0 ;  /* 0x000000000000781c */ /* 0x000fe20003f0f008 */
[----:B------:R-:W-:-:S06]  /*0eb0*/  USEL UR4, UR4, 0x2, !UP0 ;  /* 0x0000000204047887 */ /* 0x000fcc000c000000 */
[----:B------:R-:W-:-:S05]  /*0ec0*/  IMAD.U32 R2, RZ, RZ, UR4 ;  /* 0x00000004ff027e24 */ /* 0x000fca000f8e00ff */
[----:B------:R1:W-:Y:S01]  /*0ed0*/  STL [R1+0x24], R2 ;  /* 0x0000240201007387 */ /* 0x0003e20000100800 */
[----:B------:R-:W-:Y:S05]  /*0ee0*/  @!P0 BRA `(.L_x_127) ;  /* 0x0000006400348947 */ /* 0x000fea0003800000 */
.L_x_128:
[----:B------:R-:W-:-:S08]  /*0ef0*/  NOP ;  /* 0x0000000000007918 */ /* 0x000fd00000000000 */
[----:B------:R-:W2:Y:S02]  /*0f00*/  USETMAXREG.TRY_ALLOC.CTAPOOL UP0, 0xf0 ;  /* 0x000000f0000079c8 */ /* 0x000ea40008000600 */
[----:B--2---:R-:W-:-:S13]  /*0f10*/  PLOP3.LUT P0, PT, PT, PT, UP0, 0x80, 0x0 ;  /* 0x000000000000781c */ /* 0x004fda0003f0f008 */
[----:B------:R-:W-:Y:S05]  /*0f20*/  @!P0 BRA `(.L_x_128) ;  /* 0xfffffffc00f08947 */ /* 0x000fea000383ffff */
[----:B------:R-:W2:Y:S08]  /*0f30*/  S2UR UR7, SR_CTAID.X ;  /* 0x00000000000779c3 */ /* 0x000eb00000002500 */
[----:B------:R-:W-:Y:S08]  /*0f40*/  BAR.ARV 0x8, 0x120 ;  /* 0x0204800000007b1d */ /* 0x000ff00000002000 */
[----:B------:R-:W2:Y:S02]  /*0f50*/  LDC R0, c[0x0][0xda4] ;  /* 0x00036900ff007b82 */ /* 0x000ea40000000800 */
[----:B--2---:R-:W-:-:S13]  /*0f60*/  ISETP.LE.AND P0, PT, R0, UR7, PT ;  /* 0x0000000700007c0c */ /* 0x004fda000bf03270 */
[----:B------:R-:W-:Y:S05]  /*0f70*/  @P0 EXIT ;  /* 0x000000000000094d */ /* 0x000fea0003800000 */
[----:B------:R-:W2:Y:S01]  /*0f80*/  LDL R3, [R1+0x24] ;  /* 0x0000240001037983 */ /* 0x000ea20000100800 */
[----:B------:R-:W3:Y:S01]  /*0f90*/  S2UR UR4, SR_CgaCtaId ;  /* 0x00000000000479c3 */ /* 0x000ee20000008800 */
[----:B------:R-:W-:Y:S01]  /*0fa0*/  UMOV UR60, 0x400 ;  /* 0x00000400003c7882 */ /* 0x000fe20000000000 */
[----:B------:R-:W-:Y:S01]  /*0fb0*/  IMAD.U32 R184, RZ, RZ, UR7 ;  /* 0x00000007ffb87e24 */ /* 0x000fe2000f8e00ff */
[----:B-1----:R-:W1:Y:S01]  /*0fc0*/  S2R R2, SR_TID.X ;  /* 0x0000000000027919 */ /* 0x002e620000002100 */
[----:B------:R-:W-:Y:S01]  /*0fd0*/  IMAD.MOV.U32 R185, RZ, RZ, RZ ;  /* 0x000000ffffb97224 */ /* 0x000fe200078e00ff */
[----:B------:R-:W-:Y:S01]  /*0fe0*/  UMOV UR39, URZ ;  /* 0x0000003f00277c82 */ /* 0x000fe20008000000 */
[----:B------:R-:W-:Y:S02]  /*0ff0*/  UMOV UR38, URZ ;  /* 0x0000003f00267c82 */ /* 0x000fe40008000000 */
[----:B------:R-:W4:Y:S01]  /*1000*/  S2UR UR6, SR_SWINHI ;  /* 0x00000000000679c3 */ /* 0x000f220000002f00 */
[----:B---3--:R-:W-:-:S07]  /*1010*/  ULEA UR60, UR4, UR60, 0x18 ;  /* 0x0000003c043c7291 */ /* 0x008fce000f8ec03f */
[----:B------:R-:W-:Y:S01]  /*1020*/  UMOV UR4, UR60 ;  /* 0x0000003c00047c82 */ /* 0x000fe20008000000 */
[----:B----4-:R-:W-:Y:S01]  /*1030*/  UMOV UR5, UR6 ;  /* 0x0000000600057c82 */ /* 0x010fe20008000000 */
[----:B------:R-:W-:Y:S02]  /*1040*/  IMAD.U32 R16, RZ, RZ, UR4 ;  /* 0x00000004ff107e24 */ /* 0x000fe4000f8e00ff */
[----:B-1----:R-:W-:Y:S02]  /*1050*/  VIADD R0, R2, 0xffffff80 ;  /* 0xffffff8002007836 */ /* 0x002fe40000000000 */
[----:B------:R-:W-:Y:S01]  /*1060*/  IMAD.U32 R17, RZ, RZ, UR5 ;  /* 0x00000005ff117e24 */ /* 0x000fe2000f8e00ff */
[----:B--2---:R-:W-:Y:S02]  /*1070*/  R2UR UR8, R3 ;  /* 0x00000000030872ca */ /* 0x004fe400000e0000 */
[----:B------:R-:W-:-:S04]  /*1080*/  SHF.R.S32.HI R3, RZ, 0x1f, R0 ;  /* 0x0000001fff037819 */ /* 0x000fc80000011400 */
[CC--:B------:R-:W-:Y:S02]  /*1090*/  LEA.HI R5, R3.reuse, R0.reuse, RZ, 0x7 ;  /* 0x0000000003057211 */ /* 0x0c0fe400078f38ff */
[-C--:B------:R-:W-:Y:S02]  /*10a0*/  LEA.HI R4, R3, R0.reuse, RZ, 0x4 ;  /* 0x0000000003047211 */ /* 0x080fe400078f20ff */
[----:B------:R-:W-:Y:S02]  /*10b0*/  LOP3.LUT R7, R5, 0xffffff80, RZ, 0xc0, !PT ;  /* 0xffffff8005077812 */ /* 0x000fe400078ec0ff */
[----:B------:R-:W-:Y:S01]  /*10c0*/  SHF.R.S32.HI R9, RZ, 0x4, R4 ;  /* 0x00000004ff097819 */ /* 0x000fe20000011404 */
[----:B------:R-:W-:Y:S01]  /*10d0*/  ULOP3.LUT UR4, UR8, 0x1, URZ, 0xfc, !UPT ;  /* 0x0000000108047892 */ /* 0x000fe2000f8efc3f */
[----:B------:R-:W-:Y:S01]  /*10e0*/  LEA.HI R189, R3, R0, RZ, 0x5 ;  /* 0x0000000003bd7211 */ /* 0x000fe200078f28ff */
[----:B------:R-:W-:Y:S01]  /*10f0*/  IMAD.IADD R186, R0, 0x1, -R7 ;  /* 0x0000000100ba7824 */ /* 0x000fe200078e0a07 */
[----:B------:R-:W-:-:S02]  /*1100*/  LEA.HI R6, R4, R9, RZ, 0x1 ;  /* 0x0000000904067211 */ /* 0x000fc400078f08ff */
[----:B------:R-:W-:Y:S01]  /*1110*/  LOP3.LUT R3, R4, 0x3fffff0, RZ, 0xc0, !PT ;  /* 0x03fffff004037812 */ /* 0x000fe200078ec0ff */
[----:B------:R-:W-:Y:S01]  /*1120*/  IMAD.U32 R192, RZ, RZ, UR4 ;  /* 0x00000004ffc07e24 */ /* 0x000fe2000f8e00ff */
[----:B------:R-:W-:Y:S02]  /*1130*/  SHF.R.S32.HI R7, RZ, 0x1f, R186 ;  /* 0x0000001fff077819 */ /* 0x000fe400000114ba */
[----:B------:R-:W-:Y:S01]  /*1140*/  LOP3.LUT R6, R6, 0x1ffffffe, RZ, 0xc0, !PT ;  /* 0x1ffffffe06067812 */ /* 0x000fe200078ec0ff */
[----:B------:R-:W-:Y:S01]  /*1150*/  IMAD.IADD R0, R0, 0x1, -R3 ;  /* 0x0000000100007824 */ /* 0x000fe200078e0a03 */
[----:B------:R-:W-:Y:S02]  /*1160*/  LEA.HI R2, R7, R186, RZ, 0x2 ;  /* 0x000000ba07027211 */ /* 0x000fe400078f10ff */
[----:B------:R-:W-:Y:S01]  /*1170*/  SHF.R.S32.HI R189, RZ, 0x5, R189 ;  /* 0x00000005ffbd7819 */ /* 0x000fe200000114bd */
[----:B------:R-:W-:Y:S01]  /*1180*/  IMAD.IADD R6, R9, 0x1, -R6 ;  /* 0x0000000109067824 */ /* 0x000fe200078e0a06 */
[----:B------:R-:W-:-:S02]  /*1190*/  SHF.R.S32.HI R4, RZ, 0x2, R2 ;  /* 0x00000002ff047819 */ /* 0x000fc40000011402 */
[----:B------:R-:W-:Y:S01]  /*11a0*/  SHF.R.S32.HI R11, RZ, 0x1f, R2 ;  /* 0x0000001fff0b7819 */ /* 0x000fe20000011402 */
[----:B------:R-:W-:Y:S01]  /*11b0*/  IMAD R3, R189, 0x10, R0 ;  /* 0x00000010bd037824 */ /* 0x000fe200078e0200 */
[----:B------:R-:W-:Y:S02]  /*11c0*/  SHF.R.S32.HI R188, RZ, 0x7, R5 ;  /* 0x00000007ffbc7819 */ /* 0x000fe40000011405 */
[----:B------:R-:W-:Y:S01]  /*11d0*/  LEA.HI R11, R11, R4, RZ, 0x3 ;  /* 0x000000040b0b7211 */ /* 0x000fe200078f18ff */
[----:B------:R-:W-:Y:S01]  /*11e0*/  IMAD R6, R3, 0x8, R6 ;  /* 0x0000000803067824 */ /* 0x000fe200078e0206 */
[----:B------:R-:W-:Y:S02]  /*11f0*/  LEA.HI R5, R5, R188, RZ, 0x1 ;  /* 0x000000bc05057211 */ /* 0x000fe400078f08ff */
[----:B------:R-:W-:Y:S02]  /*1200*/  LOP3.LUT R11, R11, 0xfffffff8, RZ, 0xc0, !PT ;  /* 0xfffffff80b0b7812 */ /* 0x000fe400078ec0ff */
[----:B------:R-:W-:-:S02]  /*1210*/  LEA.HI R7, R7, R186, RZ, 0x5 ;  /* 0x000000ba07077211 */ /* 0x000fc400078f28ff */
[----:B------:R-:W-:Y:S01]  /*1220*/  LOP3.LUT R3, R2, 0x7ffffffc, RZ, 0xc0, !PT ;  /* 0x7ffffffc02037812 */ /* 0x000fe200078ec0ff */
[----:B------:R-:W-:Y:S01]  /*1230*/  IMAD.IADD R11, R4, 0x1, -R11 ;  /* 0x00000001040b7824 */ /* 0x000fe200078e0a0b */
[----:B------:R-:W-:Y:S01]  /*1240*/  LOP3.LUT R5, R5, 0x3fffffe, RZ, 0xc0, !PT ;  /* 0x03fffffe05057812 */ /* 0x000fe200078ec0ff */
[----:B------:R-:W-:Y:S01]  /*1250*/  IMAD.MOV.U32 R4, RZ, RZ, -0x2 ;  /* 0xfffffffeff047424 */ /* 0x000fe200078e00ff */
[----:B------:R-:W-:Y:S01]  /*1260*/  SHF.R.S32.HI R0, RZ, 0x5, R7 ;  /* 0x00000005ff007819 */ /* 0x000fe20000011407 */
[----:B------:R-:W-:Y:S02]  /*1270*/  IMAD.IADD R3, R186, 0x1, -R3 ;  /* 0x00000001ba037824 */ /* 0x000fe400078e0a03 */
[----:B------:R-:W-:Y:S02]  /*1280*/  IMAD.SHL.U32 R7, R6, 0x8, RZ ;  /* 0x0000000806077824 */ /* 0x000fe400078e00ff */
[----:B------:R-:W-:Y:S02]  /*1290*/  IMAD R0, R0, 0x10, R11 ;  /* 0x0000001000007824 */ /* 0x000fe400078e020b */
[----:B------:R-:W-:-:S02]  /*12a0*/  IMAD.IADD R5, R188, 0x1, -R5 ;  /* 0x00000001bc057824 */ /* 0x000fc400078e0a05 */
[----:B------:R-:W-:Y:S02]  /*12b0*/  IMAD R191, R3, R4, 0x80 ;  /* 0x0000008003bf7424 */ /* 0x000fe400078e0204 */
[----:B------:R-:W-:-:S04]  /*12c0*/  IMAD.WIDE R16, R7, 0x2, R16 ;  /* 0x0000000207107825 */ /* 0x000fc800078e0210 */
[----:B------:R-:W-:-:S07]  /*12d0*/  IMAD R190, R5, 0x40, R0 ;  /* 0x0000004005be7824 */ /* 0x000fce00078e0200 */
.L_x_155:
[----:B------:R-:W1:Y:S01]  /*12e0*/  SHFL.IDX PT, R0, R188, RZ, 0x1f ;  /* 0x00001fffbc007589 */ /* 0x000e6200000e0000 */
        /* <DEDUP_REMOVED lines=43> */
[----:B------:R-:W-:Y:S01]  /*15a0*/  IMAD.U32 R5, RZ, RZ, UR5 ;  /* 0x00000005ff057e24 */ /* 0x000fe2000f8e00ff */
        /* <DEDUP_REMOVED lines=10> */
.L_x_129:
[----:B------:R-:W-:Y:S02]  /*1650*/  LOP3.LUT R0, R185, 0x1, RZ, 0xc0, !PT ;  /* 0x00000001b9007812 */ /* 0x000fe400078ec0ff */
[----:B------:R-:W-:Y:S02]  /*1660*/  R2UR UR4, R192 ;  /* 0x00000000c00472ca */ /* 0x000fe400000e0000 */
[----:B------:R-:W-:-:S04]  /*1670*/  SHF.L.U32 R0, R0, 0x1f, RZ ;  /* 0x0000001f00007819 */ /* 0x000fc800000006ff */
[----:B------:R-:W1:Y:S07]  /*1680*/  SYNCS.PHASECHK.TRANS64.TRYWAIT P1, [UR60+0x34800], R0 ;  /* 0x03480000ff0075a7 */ /* 0x000e6e000802017c */
[----:B------:R-:W-:-:S05]  /*1690*/  IMAD.U32 R2, RZ, RZ, UR4 ;  /* 0x00000004ff027e24 */ /* 0x000fca000f8e00ff */
[----:B------:R-:W-:Y:S01]  /*16a0*/  ISETP.NE.AND P0, PT, R2, 0x3, PT ;  /* 0x000000030200780c */ /* 0x000fe20003f05270 */
[----:B-1----:R-:W-:-:S12]  /*16b0*/  @!P1 BRA `(.L_x_130) ;  /* 0x0000009000689947 */ /* 0x002fd80003800000 */
.L_x_221:
[----:B------:R-:W-:Y:S05]  /*16c0*/  @!P0 BRA `(.L_x_131) ;  /* 0x0000000000048947 */ /* 0x000fea0003800000 */
[----:B------:R-:W-:Y:S01]  /*16d0*/  BPT.TRAP 0x1 ;  /* 0x000000040000795c */ /* 0x000fe20000300000 */
.L_x_131:
[----:B-1----:R-:W-:Y:S02]  /*16e0*/  IMAD.U32 R3, RZ, RZ, UR38 ;  /* 0x00000026ff037e24 */ /* 0x002fe4000f8e00ff */
[----:B------:R-:W-:-:S03]  /*16f0*/  IMAD.U32 R0, RZ, RZ, UR39 ;  /* 0x00000027ff007e24 */ /* 0x000fc6000f8e00ff */
[----:B------:R-:W-:Y:S02]  /*1700*/  LEA R3, R3, UR60, 0x3 ;  /* 0x0000003c03037c11 */ /* 0x000fe4000f8e18ff */
[----:B------:R-:W-:-:S04]  /*1710*/  SHF.L.U32 R0, R0, 0x1f, RZ ;  /* 0x0000001f00007819 */ /* 0x000fc800000006ff */
[----:B------:R1:W2:Y:S01]  /*1720*/  SYNCS.PHASECHK.TRANS64.TRYWAIT P1, [R3+URZ+0x34830], R0 ;  /* 0x03483000030075a7 */ /* 0x0002a2000802017f */
[----:B------:R-:W-:Y:S05]  /*1730*/  @!P0 BRA `(.L_x_132) ;  /* 0x0000000000048947 */ /* 0x000fea0003800000 */
[----:B------:R-:W-:Y:S01]  /*1740*/  BPT.TRAP 0x1 ;  /* 0x000000040000795c */ /* 0x000fe20000300000 */
.L_x_132:
[----:B--2---:R-:W-:Y:S05]  /*1750*/  @P1 BRA `(.L_x_133) ;  /* 0x0000000000081947 */ /* 0x004fea0003800000 */
[----:B------:R-:W2:Y:S02]  /*1760*/  SYNCS.PHASECHK.TRANS64.TRYWAIT P1, [R3+URZ+0x34830], R0 ;  /* 0x03483000030075a7 */ /* 0x000ea4000802017f */
[----:B--2---:R-:W-:Y:S05]  /*1770*/  @!P1 BRA `(.L_x_134) ;  /* 0x0000009000509947 */ /* 0x004fea0003800000 */
.L_x_133:
        /* <DEDUP_REMOVED lines=10> */
[----:B------:R-:W-:Y:S01]  /*1820*/  UMOV UR53, 0x40000040 ;  /* 0x4000004000357882 */ /* 0x000fe20000000000 */
[----:B------:R-:W-:-:S02]  /*1830*/  UMOV UR55, 0x40000040 ;  /* 0x4000004000377882 */ /* 0x000fc40000000000 */
[----:B------:R-:W-:Y:S02]  /*1840*/  ULOP3.LUT UR37, UR4, 0x10000, URZ, 0xfc, !UPT ;  /* 0x0001000004257892 */ /* 0x000fe4000f8efc3f */
[----:B------:R-:W-:Y:S02]  /*1850*/  ULOP3.LUT UR4, UR40, 0x10000, URZ, 0xfc, !UPT ;  /* 0x0001000028047892 */ /* 0x000fe4000f8efc3f */
[----:B------:R-:W-:Y:S02]  /*1860*/  UIMAD UR5, UR38, 0xc00, UR37 ;  /* 0x00000c00260578a4 */ /* 0x000fe4000f8e0225 */
[----:B------:R-:W-:Y:S02]  /*1870*/  UIADD3 UR56, UR4, 0x2, URZ ;  /* 0x0000000204387890 */ /* 0x000fe4000fffe03f */
[----:B------:R-:W-:Y:S01]  /*1880*/  UIADD3 UR58, UR5, 0x2, URZ ;  /* 0x00000002053a7890 */ /* 0x000fe2000fffe03f */
[----:B------:R-:W-:Y:S02]  /*1890*/  UMOV UR8, UR4 ;  /* 0x0000000400087c82 */ /* 0x000fe40008000000 */
[----:B------:R-:W-:Y:S01]  /*18a0*/  UMOV UR10, UR5 ;  /* 0x00000005000a7c82 */ /* 0x000fe20008000000 */
[----:B------:R-:W-:Y:S01]  /*18b0*/  UIADD3 UR52, UR4, 0x4, URZ ;  /* 0x0000000404347890 */ /* 0x000fe2000fffe03f */
[----:B------:R-:W-:Y:S01]  /*18c0*/  HGMMA.64x128x16.F32.BF16 R24, gdesc[UR8], RZ, !UPT, gsb0 ;  /* 0x01e00000081879f0 */ /* 0x000fe2000c0018ff */
[----:B------:R-:W-:Y:S01]  /*18d0*/  UIADD3 UR54, UR5, 0x4, URZ ;  /* 0x0000000405367890 */ /* 0x000fe2000fffe03f */
[----:B------:R-:W-:Y:S01]  /*18e0*/  IMAD.U32 R4, RZ, RZ, UR8 ;  /* 0x00000008ff047e24 */ /* 0x000fe2000f8e00ff */
[----:B------:R-:W-:-:S02]  /*18f0*/  UIADD3 UR8, UR4, 0x6, URZ ;  /* 0x0000000604087890 */ /* 0x000fc4000fffe03f */
[----:B------:R-:W-:Y:S01]  /*1900*/  UIADD3 UR10, UR5, 0x6, URZ ;  /* 0x00000006050a7890 */ /* 0x000fe2000fffe03f */
[----:B------:R-:W-:Y:S01]  /*1910*/  UMOV UR9, 0x40000040 ;  /* 0x4000004000097882 */ /* 0x000fe20000000000 */
[----:B------:R-:W-:Y:S01]  /*1920*/  UMOV UR11, 0x40000040 ;  /* 0x40000040000b7882 */ /* 0x000fe20000000000 */
[----:B------:R-:W-:Y:S02]  /*1930*/  UIADD3 UR12, UR4, 0x400, URZ ;  /* 0x00000400040c7890 */ /* 0x000fe4000fffe03f */
[----:B------:R-:W-:Y:S01]  /*1940*/  UIADD3 UR14, UR5, 0x400, URZ ;  /* 0x00000400050e7890 */ /* 0x000fe2000fffe03f */
[----:B------:R-:W-:Y:S01]  /*1950*/  UMOV UR13, 0x40000040 ;  /* 0x40000040000d7882 */ /* 0x000fe20000000000 */
[----:B------:R-:W-:Y:S01]  /*1960*/  UMOV UR15, 0x40000040 ;  /* 0x40000040000f7882 */ /* 0x000fe20000000000 */
[----:B------:R-:W-:Y:S02]  /*1970*/  UIADD3 UR16, UR4, 0x402, URZ ;  /* 0x0000040204107890 */ /* 0x000fe4000fffe03f */
[----:B------:R-:W-:Y:S01]  /*1980*/  UIADD3 UR18, UR5, 0x402, URZ ;  /* 0x0000040205127890 */ /* 0x000fe2000fffe03f */
[----:B------:R-:W-:Y:S01]  /*1990*/  UMOV UR17, 0x40000040 ;  /* 0x4000004000117882 */ /* 0x000fe20000000000 */
[----:B------:R-:W-:Y:S01]  /*19a0*/  UMOV UR19, 0x40000040 ;  /* 0x4000004000137882 */ /* 0x000fe20000000000 */
        /* <DEDUP_REMOVED lines=24> */
[----:B------:R-:W-:-:S02]  /*1b30*/  WARPGROUP.DEPBAR.LE gsb0, 0x0 ;  /* 0x00008000000079c5 */ /* 0x000fc40000010000 */
        /* <DEDUP_REMOVED lines=35> */
.L_x_135:
[----:B-12---:R-:W-:Y:S01]  /*1d70*/  IMAD.IADD R0, R191, 0x1, R88 ;  /* 0x00000001bf007824 */ /* 0x006fe200078e0258 */
[----:B------:R-:W-:Y:S01]  /*1d80*/  P2R R90, PR, RZ, 0x1 ;  /* 0x00000001ff5a7803 */ /* 0x000fe20000000000 */
[----:B------:R-:W-:Y:S01]  /*1d90*/  ULDC UR4, c[0x0][0x988] ;  /* 0x0002620000047ab9 */ /* 0x000fe20000000800 */
[----:B------:R-:W-:Y:S01]  /*1da0*/  CS2R R150, SRZ ;  /* 0x0000000000967805 */ /* 0x000fe2000001ff00 */
[----:B------:R-:W-:Y:S01]  /*1db0*/  IMAD R6, R193, -0x80, R0 ;  /* 0xffffff80c1067824 */ /* 0x000fe200078e0200 */
[----:B------:R-:W-:Y:S01]  /*1dc0*/  CS2R R148, SRZ ;  /* 0x0000000000947805 */ /* 0x000fe2000001ff00 */
[----:B------:R-:W-:-:S03]  /*1dd0*/  IMAD.U32 R2, RZ, RZ, UR4 ;  /* 0x00000004ff027e24 */ /* 0x000fc6000f8e00ff */
[C---:B------:R-:W-:Y:S02]  /*1de0*/  ISETP.GT.AND P4, PT, R6.reuse, RZ, PT ;  /* 0x000000ff0600720c */ /* 0x040fe40003f84270 */
[C---:B------:R-:W-:Y:S02]  /*1df0*/  ISETP.GT.AND P3, PT, R6.reuse, 0x1, PT ;  /* 0x000000010600780c */ /* 0x040fe40003f64270 */
[----:B------:R-:W-:Y:S02]  /*1e00*/  ISETP.GT.AND P1, PT, R6, 0x8, PT ;  /* 0x000000080600780c */ /* 0x000fe40003f24270 */
[----:B------:R-:W-:Y:S02]  /*1e10*/  FSEL R7, R24, -INF , P4 ;  /* 0xff80000018077808 */ /* 0x000fe40002000000 */
[----:B------:R-:W-:Y:S02]  /*1e20*/  FSEL R8, R25, -INF , P3 ;  /* 0xff80000019087808 */ /* 0x000fe40001800000 */
[----:B------:R-:W-:-:S02]  /*1e30*/  ISETP.GT.AND P2, PT, R6, 0x9, PT ;  /* 0x000000090600780c */ /* 0x000fc40003f44270 */
[----:B------:R-:W-:Y:S02]  /*1e40*/  FSEL R89, R28, -INF , P1 ;  /* 0xff8000001c597808 */ /* 0x000fe40000800000 */
[----:B------:R-:W-:Y:S02]  /*1e50*/  FMNMX.FTZ R0, R7, R8, !PT ;  /* 0x0000000807007209 */ /* 0x000fe40007810000 */
[C---:B------:R-:W-:Y:S02]  /*1e60*/  ISETP.GT.AND P6, PT, R6.reuse, 0x10, PT ;  /* 0x000000100600780c */ /* 0x040fe40003fc4270 */
[----:B------:R-:W-:Y:S02]  /*1e70*/  FSEL R91, R29, -INF , P2 ;  /* 0xff8000001d5b7808 */ /* 0x000fe40001000000 */
[----:B------:R-:W-:Y:S02]  /*1e80*/  FMNMX.FTZ R0, R89, R0, !PT ;  /* 0x0000000059007209 */ /* 0x000fe40007810000 */
        /* <DEDUP_REMOVED lines=20> */
[C---:B------:R-:W-:Y:S02]  /*1fd0*/  ISETP.GT.AND P6, PT, R6.reuse, 0x28, PT ;  /* 0x000000280600780c */ /* 0x040fe40003fc4270 */
        /* <DEDUP_REMOVED lines=50> */
[----:B------:R-:W-:Y:S02]  /*2300*/  ISETP.GT.AND P0, PT, R6, 0x59, PT ;  /* 0x000000590600780c */ /* 0x000fe40003f04270 */
[----:B------:R-:W-:-:S02]  /*2310*/  FSEL R129, R68, -INF , P6 ;  /* 0xff80000044817808 */ /* 0x000fc40003000000 */
[----:B------:R-:W-:Y:S02]  /*2320*/  FMNMX.FTZ R0, R127, R0, !PT ;  /* 0x000000007f007209 */ /* 0x000fe40007810000 */
[----:B------:R-:W-:Y:S02]  /*2330*/  FSEL R59, R59, -INF , P5 ;  /* 0xff8000003b3b7808 */ /* 0x000fe40002800000 */
        /* <DEDUP_REMOVED lines=15> */
[----:B------:R-:W-:-:S02]  /*2430*/  FSEL R63, R63, -INF , P3 ;  /* 0xff8000003f3f7808 */ /* 0x000fc40001800000 */
[----:B------:R-:W-:Y:S02]  /*2440*/  P2R R28, PR, RZ, 0x1 ;  /* 0x00000001ff1c7803 */ /* 0x000fe40000000000 */
[----:B------:R-:W-:Y:S02]  /*2450*/  P2R R26, PR, RZ, 0x2 ;  /* 0x00000002ff1a7803 */ /* 0x000fe40000000000 */
[----:B------:R-:W-:Y:S02]  /*2460*/  FSEL R139, R77, -INF , P2 ;  /* 0xff8000004d8b7808 */ /* 0x000fe40001000000 */
[----:B------:R-:W-:Y:S02]  /*2470*/  P2R R24, PR, RZ, 0x4 ;  /* 0x00000004ff187803 */ /* 0x000fe40000000000 */
[C---:B------:R-:W-:Y:S02]  /*2480*/  ISETP.GT.AND P3, PT, R6.reuse, 0x70, PT ;  /* 0x000000700600780c */ /* 0x040fe40003f64270 */
[----:B------:R-:W-:-:S02]  /*2490*/  ISETP.GT.AND P4, PT, R6, 0x71, PT ;  /* 0x000000710600780c */ /* 0x000fc40003f84270 */
[C---:B------:R-:W-:Y:S02]  /*24a0*/  ISETP.GT.AND P5, PT, R6.reuse, 0x78, PT ;  /* 0x000000780600780c */ /* 0x040fe40003fa4270 */
[C---:B------:R-:W-:Y:S02]  /*24b0*/  ISETP.GT.AND P6, PT, R6.reuse, 0x79, PT ;  /* 0x000000790600780c */ /* 0x040fe40003fc4270 */
[C---:B------:R-:W-:Y:S02]  /*24c0*/  ISETP.GT.AND P2, PT, R6.reuse, 0x58, PT ;  /* 0x000000580600780c */ /* 0x040fe40003f44270 */
[C---:B------:R-:W-:Y:S02]  /*24d0*/  ISETP.GT.AND P1, PT, R6.reuse, 0x59, PT ;  /* 0x000000590600780c */ /* 0x040fe40003f24270 */
[----:B------:R-:W-:Y:S02]  /*24e0*/  ISETP.GT.AND P0, PT, R6, 0x60, PT ;  /* 0x000000600600780c */ /* 0x000fe40003f04270 */
[----:B------:R-:W-:-:S02]  /*24f0*/  FMNMX.FTZ R6, R9, R27, !PT ;  /* 0x0000001b09067209 */ /* 0x000fc40007810000 */
[----:B------:R-:W-:Y:S02]  /*2500*/  FMNMX.FTZ R0, R137, R0, !PT ;  /* 0x0000000089007209 */ /* 0x000fe40007810000 */
[----:B------:R-:W-:Y:S02]  /*2510*/  FMNMX.FTZ R6, R11, R6, !PT ;  /* 0x000000060b067209 */ /* 0x000fe40007810000 */
[----:B------:R-:W-:Y:S02]  /*2520*/  FSEL R141, R80, -INF , P3 ;  /* 0xff800000508d7808 */ /* 0x000fe40001800000 */
[----:B------:R-:W-:Y:S02]  /*2530*/  FMNMX.FTZ R0, R139, R0, !PT ;  /* 0x000000008b007209 */ /* 0x000fe40007810000 */
[----:B------:R-:W-:Y:S02]  /*2540*/  FMNMX.FTZ R6, R31, R6, !PT ;  /* 0x000000061f067209 */ /* 0x000fe40007810000 */
[----:B------:R-:W-:-:S02]  /*2550*/  FSEL R143, R81, -INF , P4 ;  /* 0xff800000518f7808 */ /* 0x000fc40002000000 */
        /* <DEDUP_REMOVED lines=15> */
[----:B------:R-:W-:Y:S02]  /*2650*/  FSEL R53, R74, -INF , P0 ;  /* 0xff8000004a357808 */ /* 0x000fe40000000000 */
[----:B------:R-:W-:Y:S02]  /*2660*/  FMNMX.FTZ R6, R25, R6, !PT ;  /* 0x0000000619067209 */ /* 0x000fe40007810000 */
[----:B------:R-:W-:Y:S02]  /*2670*/  ISETP.NE.AND P0, PT, R28, RZ, PT ;  /* 0x000000ff1c00720c */ /* 0x000fe40003f05270 */
[----:B------:R-:W-:-:S02]  /*2680*/  FMNMX.FTZ R6, R47, R6, !PT ;  /* 0x000000062f067209 */ /* 0x000fc40007810000 */
[----:B------:R-:W-:Y:S02]  /*2690*/  ISETP.NE.AND P1, PT, R26, RZ, PT ;  /* 0x000000ff1a00720c */ /* 0x000fe40003f25270 */
[----:B------:R-:W-:Y:S02]  /*26a0*/  FMNMX.FTZ R6, R29, R6, !PT ;  /* 0x000000061d067209 */ /* 0x000fe40007810000 */
[----:B------:R-:W-:Y:S02]  /*26b0*/  FSEL R75, R75, -INF , P0 ;  /* 0xff8000004b4b7808 */ /* 0x000fe40000000000 */
[----:B------:R-:W-:Y:S02]  /*26c0*/  FMNMX.FTZ R6, R51, R6, !PT ;  /* 0x0000000633067209 */ /* 0x000fe40007810000 */
[----:B------:R-:W-:Y:S02]  /*26d0*/  FSEL R87, R87, -INF , P6 ;  /* 0xff80000057577808 */ /* 0x000fe40003000000 */
[----:B-1----:R-:W-:-:S02]  /*26e0*/  FMNMX.FTZ R12, R10, R49, !PT ;  /* 0x000000310a0c7209 */ /* 0x002fc40007810000 */
[----:B------:R-:W-:Y:S02]  /*26f0*/  FMNMX.FTZ R6, R33, R6, !PT ;  /* 0x0000000621067209 */ /* 0x000fe40007810000 */
[----:B------:R-:W-:Y:S01]  /*2700*/  ISETP.NE.AND P0, PT, R90, RZ, PT ;  /* 0x000000ff5a00720c */ /* 0x000fe20003f05270 */
        /* <DEDUP_REMOVED lines=8> */
[----:B------:R-:W-:Y:S02]  /*2790*/  FSEL R49, R70, -INF , P2 ;  /* 0xff80000046317808 */ /* 0x000fe40001000000 */
[----:B------:R-:W-:Y:S01]  /*27a0*/  FMNMX.FTZ R6, R67, R6, !PT ;  /* 0x0000000643067209 */ /* 0x000fe20007810000 */
[C---:B------:R-:W-:Y:S01]  /*27b0*/  FMUL.FTZ R14, R0.reuse, R2 ;  /* 0x00000002000e7220 */ /* 0x040fe20000410000 */
[----:B------:R-:W-:Y:S02]  /*27c0*/  FSETP.NEU.FTZ.AND P3, PT, R0, -INF , PT ;  /* 0xff8000000000780b */ /* 0x000fe40003f7d000 */
[----:B------:R-:W-:-:S02]  /*27d0*/  FMNMX.FTZ R6, R49, R6, !PT ;  /* 0x0000000631067209 */ /* 0x000fc40007810000 */
[----:B------:R-:W-:Y:S02]  /*27e0*/  FSEL R14, R14, RZ, P3 ;  /* 0x000000ff0e0e7208 */ /* 0x000fe40001800000 */
[----:B------:R-:W-:Y:S02]  /*27f0*/  FMNMX.FTZ R6, R71, R6, !PT ;  /* 0x0000000647067209 */ /* 0x000fe40007810000 */
[----:B------:R-:W-:Y:S01]  /*2800*/  ISETP.NE.AND P2, PT, R24, RZ, PT ;  /* 0x000000ff1800720c */ /* 0x000fe20003f45270 */
[--C-:B------:R-:W-:Y:S01]  /*2810*/  FFMA.FTZ R182, R89, R2, -R14.reuse ;  /* 0x0000000259b67223 */ /* 0x100fe2000001080e */
[----:B------:R-:W-:Y:S01]  /*2820*/  FMNMX.FTZ R6, R53, R6, !PT ;  /* 0x0000000635067209 */ /* 0x000fe20007810000 */
[-CC-:B------:R-:W-:Y:S01]  /*2830*/  FFMA.FTZ R61, R91, R2.reuse, -R14.reuse ;  /* 0x000000025b3d7223 */ /* 0x180fe2000001080e */
[----:B------:R-:W-:Y:S01]  /*2840*/  FSEL R89, R78, -INF , P1 ;  /* 0xff8000004e597808 */ /* 0x000fe20000800000 */
[--C-:B------:R-:W-:Y:S01]  /*2850*/  FFMA.FTZ R176, R93, R2, -R14.reuse ;  /* 0x000000025db07223 */ /* 0x100fe2000001080e */
[----:B------:R-:W-:Y:S01]  /*2860*/  FMNMX.FTZ R6, R75, R6, !PT ;  /* 0x000000064b067209 */ /* 0x000fe20007810000 */
[-CC-:B------:R-:W-:Y:S01]  /*2870*/  FFMA.FTZ R65, R95, R2.reuse, -R14.reuse ;  /* 0x000000025f417223 */ /* 0x180fe2000001080e */
[----:B------:R-:W-:Y:S01]  /*2880*/  ISETP.NE.AND P3, PT, R20, RZ, PT ;  /* 0x000000ff1400720c */ /* 0x000fe20003f65270 */
[-CC-:B------:R-:W-:Y:S01]  /*2890*/  FFMA.FTZ R178, R97, R2.reuse, -R14.reuse ;  /* 0x0000000261b27223 */ /* 0x180fe2000001080e */
[----:B------:R-:W-:Y:S01]  /*28a0*/  FSEL R91, R79, -INF , P2 ;  /* 0xff8000004f5b7808 */ /* 0x000fe20001000000 */
[--C-:B------:R-:W-:Y:S01]  /*28b0*/  FFMA.FTZ R180, R7, R2, -R14.reuse ;  /* 0x0000000207b47223 */ /* 0x100fe2000001080e */
[----:B------:R-:W-:Y:S01]  /*28c0*/  FMNMX.FTZ R6, R89, R6, !PT ;  /* 0x0000000659067209 */ /* 0x000fe20007810000 */
[--C-:B------:R-:W-:Y:S01]  /*28d0*/  FFMA.FTZ R57, R8, R2, -R14.reuse ;  /* 0x0000000208397223 */ /* 0x100fe2000001080e */
[----:B------:R-:W-:Y:S01]  /*28e0*/  FSEL R93, R82, -INF , P3 ;  /* 0xff800000525d7808 */ /* 0x000fe20001800000 */
[----:B------:R-:W-:Y:S01]  /*28f0*/  MUFU.EX2 R182, R182 ;  /* 0x000000b600b67308 */ /* 0x000fe20000000800 */
[----:B------:R-:W-:Y:S01]  /*2900*/  FMNMX.FTZ R6, R91, R6, !PT ;  /* 0x000000065b067209 */ /* 0x000fe20007810000 */
        /* <DEDUP_REMOVED lines=9> */
[-CC-:B------:R-:W-:Y:S01]  /*29a0*/  FFMA.FTZ R77, R107, R2.reuse, -R14.reuse ;  /* 0x000000026b4d7223 */ /* 0x180fe2000001080e */
[--C-:B------:R-:W-:Y:S01]  /*29b0*/  FFMA.FTZ R168, R109, R2, -R14.reuse ;  /* 0x000000026da87223 */ /* 0x100fe2000001080e */
[----:B------:R-:W-:Y:S01]  /*29c0*/  FMNMX.FTZ R6, R97, R6, !PT ;  /* 0x0000000661067209 */ /* 0x000fe20007810000 */
[-CC-:B------:R-:W-:Y:S01]  /*29d0*/  FFMA.FTZ R81, R111, R2.reuse, -R14.reuse ;  /* 0x000000026f517223 */ /* 0x180fe2000001080e */
[--C-:B------:R-:W-:Y:S01]  /*29e0*/  FFMA.FTZ R170, R113, R2, -R14.reuse ;  /* 0x0000000271aa7223 */ /* 0x100fe2000001080e */
[----:B------:R-:W1:Y:S01]  /*29f0*/  MUFU.EX2 R57, R57 ;  /* 0x0000003900397308 */ /* 0x000e620000000800 */
[----:B------:R-:W-:Y:S01]  /*2a00*/  FMNMX.FTZ R6, R87, R6, !PT ;  /* 0x0000000657067209 */ /* 0x000fe20007810000 */
[-CC-:B------:R-:W-:Y:S01]  /*2a10*/  FFMA.FTZ R115, R115, R2.reuse, -R14.reuse ;  /* 0x0000000273737223 */ /* 0x180fe2000001080e */
[-CC-:B------:R-:W-:Y:S01]  /*2a20*/  FFMA.FTZ R152, R117, R2.reuse, -R14.reuse ;  /* 0x0000000275987223 */ /* 0x180fe2000001080e */
[-CC-:B------:R-:W-:Y:S01]  /*2a30*/  FFMA.FTZ R83, R119, R2.reuse, -R14.reuse ;  /* 0x0000000277537223 */ /* 0x180fe2000001080e */
[-CC-:B------:R-:W-:Y:S01]  /*2a40*/  FFMA.FTZ R154, R121, R2.reuse, -R14.reuse ;  /* 0x00000002799a7223 */ /* 0x180fe2000001080e */
[----:B------:R-:W2:Y:S01]  /*2a50*/  SHFL.BFLY PT, R7, R6, 0x2, 0x1f ;  /* 0x0c401f0006077f89 */ /* 0x000ea200000e0000 */
[-CC-:B------:R-:W-:Y:S01]  /*2a60*/  FFMA.FTZ R85, R123, R2.reuse, -R14.reuse ;  /* 0x000000027b557223 */ /* 0x180fe2000001080e */
[----:B------:R-:W3:Y:S01]  /*2a70*/  MUFU.EX2 R61, R61 ;  /* 0x0000003d003d7308 */ /* 0x000ee20000000800 */
[-CC-:B------:R-:W-:Y:S01]  /*2a80*/  FFMA.FTZ R156, R125, R2.reuse, -R14.reuse ;  /* 0x000000027d9c7223 */ /* 0x180fe2000001080e */
[-CC-:B------:R-:W-:Y:S01]  /*2a90*/  FFMA.FTZ R127, R127, R2.reuse, -R14.reuse ;  /* 0x000000027f7f7223 */ /* 0x180fe2000001080e */
[-CC-:B------:R-:W-:Y:S01]  /*2aa0*/  FFMA.FTZ R129, R129, R2.reuse, -R14.reuse ;  /* 0x0000000281817223 */ /* 0x180fe2000001080e */
[-CC-:B------:R-:W-:Y:S01]  /*2ab0*/  FFMA.FTZ R131, R131, R2.reuse, -R14.reuse ;  /* 0x0000000283837223 */ /* 0x180fe2000001080e */
[-CC-:B------:R-:W-:Y:S01]  /*2ac0*/  FFMA.FTZ R133, R133, R2.reuse, -R14.reuse ;  /* 0x0000000285857223 */ /* 0x180fe2000001080e */
[-CC-:B------:R-:W-:Y:S01]  /*2ad0*/  FFMA.FTZ R135, R135, R2.reuse, -R14.reuse ;  /* 0x0000000287877223 */ /* 0x180fe2000001080e */
[-CC-:B------:R-:W-:Y:S01]  /*2ae0*/  FFMA.FTZ R137, R137, R2.reuse, -R14.reuse ;  /* 0x0000000289897223 */ /* 0x180fe2000001080e */
[----:B------:R-:W4:Y:S01]  /*2af0*/  MUFU.EX2 R176, R176 ;  /* 0x000000b000b07308 */ /* 0x000f220000000800 */
[-CC-:B------:R-:W-:Y:S01]  /*2b00*/  FFMA.FTZ R139, R139, R2.reuse, -R14.reuse ;  /* 0x000000028b8b7223 */ /* 0x180fe2000001080e */
[-CC-:B------:R-:W-:Y:S01]  /*2b10*/  FFMA.FTZ R141, R141, R2.reuse, -R14.reuse ;  /* 0x000000028d8d7223 */ /* 0x180fe2000001080e */
[-CC-:B------:R-:W-:Y:S01]  /*2b20*/  FFMA.FTZ R143, R143, R2.reuse, -R14.reuse ;  /* 0x000000028f8f7223 */ /* 0x180fe2000001080e */
[-CC-:B------:R-:W-:Y:S01]  /*2b30*/  FFMA.FTZ R145, R145, R2.reuse, -R14.reuse ;  /* 0x0000000291917223 */ /* 0x180fe2000001080e */
[----:B------:R-:W-:Y:S01]  /*2b40*/  FFMA.FTZ R14, R147, R2, -R14 ;  /* 0x00000002930e7223 */ /* 0x000fe2000001080e */
[----:B------:R-:W-:-:S02]  /*2b50*/  ISETP.GE.AND P2, PT, R88, 0x81, PT ;  /* 0x000000815800780c */ /* 0x000fc40003f46270 */
[----:B------:R-:W-:Y:S01]  /*2b60*/  CS2R R146, SRZ ;  /* 0x0000000000927805 */ /* 0x000fe2000001ff00 */
[----:B------:R-:W5:Y:S01]  /*2b70*/  MUFU.EX2 R65, R65 ;  /* 0x0000004100417308 */ /* 0x000f620000000800 */
[----:B------:R-:W-:Y:S02]  /*2b80*/  CS2R R124, SRZ ;  /* 0x00000000007c7805 */ /* 0x000fe4000001ff00 */
[----:B------:R-:W-:Y:S02]  /*2b90*/  CS2R R122, SRZ ;  /* 0x00000000007a7805 */ /* 0x000fe4000001ff00 */
[----:B------:R-:W-:Y:S02]  /*2ba0*/  CS2R R120, SRZ ;  /* 0x0000000000787805 */ /* 0x000fe4000001ff00 */
[----:B------:R-:W-:Y:S02]  /*2bb0*/  CS2R R118, SRZ ;  /* 0x0000000000767805 */ /* 0x000fe4000001ff00 */
[----:B------:R-:W-:-:S02]  /*2bc0*/  CS2R R116, SRZ ;  /* 0x0000000000747805 */ /* 0x000fc4000001ff00 */
[----:B--2---:R-:W-:Y:S02]  /*2bd0*/  FMNMX.FTZ R8, R6, R7, !PT ;  /* 0x0000000706087209 */ /* 0x004fe40007810000 */
[----:B------:R-:W-:Y:S01]  /*2be0*/  CS2R R112, SRZ ;  /* 0x0000000000707805 */ /* 0x000fe2000001ff00 */
[----:B------:R-:W-:Y:S01]  /*2bf0*/  MUFU.EX2 R178, R178 ;  /* 0x000000b200b27308 */ /* 0x000fe20000000800 */
[----:B------:R-:W-:Y:S02]  /*2c00*/  CS2R R110, SRZ ;  /* 0x00000000006e7805 */ /* 0x000fe4000001ff00 */
[----:B------:R-:W-:Y:S01]  /*2c10*/  CS2R R108, SRZ ;  /* 0x00000000006c7805 */ /* 0x000fe2000001ff00 */
[----:B------:R-:W2:Y:S01]  /*2c20*/  SHFL.BFLY PT, R7, R8, 0x1, 0x1f ;  /* 0x0c201f0008077f89 */ /* 0x000ea200000e0000 */
[----:B------:R-:W-:Y:S02]  /*2c30*/  CS2R R106, SRZ ;  /* 0x00000000006a7805 */ /* 0x000fe4000001ff00 */
[----:B------:R-:W-:-:S02]  /*2c40*/  CS2R R104, SRZ ;  /* 0x0000000000687805 */ /* 0x000fc4000001ff00 */
[----:B------:R-:W-:Y:S02]  /*2c50*/  CS2R R102, SRZ ;  /* 0x0000000000667805 */ /* 0x000fe4000001ff00 */
[----:B------:R-:W-:Y:S01]  /*2c60*/  CS2R R100, SRZ ;  /* 0x0000000000647805 */ /* 0x000fe2000001ff00 */
[----:B------:R-:W-:Y:S01]  /*2c70*/  MUFU.EX2 R69, R69 ;  /* 0x0000004500457308 */ /* 0x000fe20000000800 */
[----:B------:R-:W-:-:S07]  /*2c80*/  CS2R R98, SRZ ;  /* 0x0000000000627805 */ /* 0x000fce000001ff00 */
[----:B------:R-:W-:Y:S08]  /*2c90*/  MUFU.EX2 R172, R172 ;  /* 0x000000ac00ac7308 */ /* 0x000ff00000000800 */
[----:B------:R-:W-:Y:S01]  /*2ca0*/  MUFU.EX2 R73, R73 ;  /* 0x0000004900497308 */ /* 0x000fe20000000800 */
[----:B--2---:R-:W-:-:S04]  /*2cb0*/  FMNMX.FTZ R7, R8, R7, !PT ;  /* 0x0000000708077209 */ /* 0x004fc80007810000 */
[C---:B------:R-:W-:Y:S01]  /*2cc0*/  FSETP.NEU.FTZ.AND P1, PT, R7.reuse, -INF , PT ;  /* 0xff8000000700780b */ /* 0x040fe20003f3d000 */
[----:B------:R-:W-:Y:S02]  /*2cd0*/  FMUL.FTZ R6, R7, R2 ;  /* 0x0000000207067220 */ /* 0x000fe40000410000 */
[----:B------:R-:W-:Y:S03]  /*2ce0*/  MUFU.EX2 R174, R174 ;  /* 0x000000ae00ae7308 */ /* 0x000fe60000000800 */
[----:B------:R-:W-:Y:S02]  /*2cf0*/  FSEL R8, R6, RZ, P1 ;  /* 0x000000ff06087208 */ /* 0x000fe40000800000 */
[----:B------:R-:W-:-:S03]  /*2d00*/  ISETP.NE.AND P1, PT, R19, RZ, PT ;  /* 0x000000ff1300720c */ /* 0x000fc60003f25270 */
        /* <DEDUP_REMOVED lines=16> */
[----:B------:R-:W2:Y:S01]  /*2e10*/  MUFU.EX2 R9, R9 ;  /* 0x0000000900097308 */ /* 0x000ea20000000800 */
[----:B-1----:R-:W-:Y:S01]  /*2e20*/  FADD.FTZ R27, R180, R57 ;  /* 0x00000039b41b7221 */ /* 0x002fe20000010000 */
[-CC-:B------:R-:W-:Y:S01]  /*2e30*/  FFMA.FTZ R33, R33, R2.reuse, -R8.reuse ;  /* 0x0000000221217223 */ /* 0x180fe20000010808 */
[-CC-:B------:R-:W-:Y:S01]  /*2e40*/  FFMA.FTZ R55, R55, R2.reuse, -R8.reuse ;  /* 0x0000000237377223 */ /* 0x180fe20000010808 */
[-CC-:B------:R-:W-:Y:S01]  /*2e50*/  FFMA.FTZ R37, R37, R2.reuse, -R8.reuse ;  /* 0x0000000225257223 */ /* 0x180fe20000010808 */
[----:B------:R-:W-:Y:S01]  /*2e60*/  FADD.FTZ R6, R182, R27 ;  /* 0x0000001bb6067221 */ /* 0x000fe20000010000 */
[-CC-:B------:R-:W-:Y:S01]  /*2e70*/  FFMA.FTZ R59, R59, R2.reuse, -R8.reuse ;  /* 0x000000023b3b7223 */ /* 0x180fe20000010808 */
[-C--:B------:R-:W-:Y:S01]  /*2e80*/  FFMA.FTZ R41, R41, R2.reuse, -R8 ;  /* 0x0000000229297223 */ /* 0x080fe20000010808 */
[----:B------:R-:W1:Y:S01]  /*2e90*/  MUFU.EX2 R11, R11 ;  /* 0x0000000b000b7308 */ /* 0x000e620000000800 */
        /* <DEDUP_REMOVED lines=8> */
[----:B-----5:R-:W-:Y:S01]  /*2f20*/  FADD.FTZ R27, R65, R6 ;  /* 0x00000006411b7221 */ /* 0x020fe20000010000 */
[----:B--2---:R-:W-:Y:S01]  /*2f30*/  FADD.FTZ R6, R9, R10 ;  /* 0x0000000a09067221 */ /* 0x004fe20000010000 */
[-CC-:B------:R-:W-:Y:S01]  /*2f40*/  FFMA.FTZ R53, R53, R2.reuse, -R8.reuse ;  /* 0x0000000235357223 */ /* 0x180fe20000010808 */
[-CC-:B------:R-:W-:Y:S01]  /*2f50*/  FFMA.FTZ R75, R75, R2.reuse, -R8.reuse ;  /* 0x000000024b4b7223 */ /* 0x180fe20000010808 */
[----:B------:R-:W-:Y:S01]  /*2f60*/  FADD.FTZ R36, R178, R27 ;  /* 0x0000001bb2247221 */ /* 0x000fe20000010000 */
[-CC-:B------:R-:W-:Y:S01]  /*2f70*/  FFMA.FTZ R89, R89, R2.reuse, -R8.reuse ;  /* 0x0000000259597223 */ /* 0x180fe20000010808 */
[-C--:B------:R-:W-:Y:S01]  /*2f80*/  FFMA.FTZ R91, R91, R2.reuse, -R8 ;  /* 0x000000025b5b7223 */ /* 0x080fe20000010808 */
[----:B------:R-:W2:Y:S01]  /*2f90*/  MUFU.EX2 R13, R13 ;  /* 0x0000000d000d7308 */ /* 0x000ea20000000800 */
[----:B---3--:R-:W-:Y:S01]  /*2fa0*/  FADD.FTZ R31, R69, R36 ;  /* 0x00000024451f7221 */ /* 0x008fe20000010000 */
[----:B-1----:R-:W-:Y:S01]  /*2fb0*/  FADD.FTZ R27, R11, R6 ;  /* 0x000000060b1b7221 */ /* 0x002fe20000010000 */
[-CC-:B------:R-:W-:Y:S01]  /*2fc0*/  FFMA.FTZ R93, R93, R2.reuse, -R8.reuse ;  /* 0x000000025d5d7223 */ /* 0x180fe20000010808 */
[-CC-:B------:R-:W-:Y:S01]  /*2fd0*/  FFMA.FTZ R95, R95, R2.reuse, -R8.reuse ;  /* 0x000000025f5f7223 */ /* 0x180fe20000010808 */
[----:B------:R-:W-:Y:S01]  /*2fe0*/  FADD.FTZ R38, R172, R31 ;  /* 0x0000001fac267221 */ /* 0x000fe20000010000 */
[-CC-:B------:R-:W-:Y:S01]  /*2ff0*/  FFMA.FTZ R97, R97, R2.reuse, -R8.reuse ;  /* 0x0000000261617223 */ /* 0x180fe20000010808 */
[----:B------:R-:W-:Y:S01]  /*3000*/  FFMA.FTZ R87, R87, R2, -R8 ;  /* 0x0000000257577223 */ /* 0x000fe20000010808 */
[----:B------:R-:W1:Y:S01]  /*3010*/  MUFU.EX2 R20, R35 ;  /* 0x0000002300147308 */ /* 0x000e620000000800 */
        /* <DEDUP_REMOVED lines=8> */
[----:B--2---:R-:W-:Y:S01]  /*30a0*/  FADD.FTZ R27, R13, R6 ;  /* 0x000000060d1b7221 */ /* 0x004fe20000010000 */
[----:B------:R-:W-:Y:S01]  /*30b0*/  FADD.FTZ R31, R77, R38 ;  /* 0x000000264d1f7221 */ /* 0x000fe20000010000 */
[----:B------:R-:W-:-:S02]  /*30c0*/  F2FP.BF16.F32.PACK_AB R182, R61, R182 ;  /* 0x000000b63db6723e */ /* 0x000fc400000010ff */
[----:B------:R-:W-:Y:S02]  /*30d0*/  F2FP.BF16.F32.PACK_AB R176, R65, R176 ;  /* 0x000000b041b0723e */ /* 0x000fe400000010ff */
[----:B------:R-:W-:Y:S01]  /*30e0*/  F2FP.BF16.F32.PACK_AB R178, R69, R178 ;  /* 0x000000b245b2723e */ /* 0x000fe200000010ff */
[----:B------:R-:W2:Y:S01]  /*30f0*/  MUFU.EX2 R168, R168 ;  /* 0x000000a800a87308 */ /* 0x000ea20000000800 */
[C---:B-1----:R-:W-:Y:S01]  /*3100*/  FADD.FTZ R6, R20.reuse, R27 ;  /* 0x0000001b14067221 */ /* 0x042fe20000010000 */
[----:B------:R-:W-:Y:S02]  /*3110*/  F2FP.BF16.F32.PACK_AB R172, R73, R172 ;  /* 0x000000ac49ac723e */ /* 0x000fe400000010ff */
[----:B------:R-:W-:Y:S02]  /*3120*/  F2FP.BF16.F32.PACK_AB R174, R77, R174 ;  /* 0x000000ae4dae723e */ /* 0x000fe400000010ff */
[----:B------:R-:W-:Y:S02]  /*3130*/  F2FP.BF16.F32.PACK_AB R177, R20, R13 ;  /* 0x0000000d14b1723e */ /* 0x000fe400000010ff */
[----:B------:R-:W1:Y:S01]  /*3140*/  MUFU.EX2 R24, R39 ;  /* 0x0000002700187308 */ /* 0x000e620000000800 */
[----:B---3--:R-:W-:Y:S01]  /*3150*/  FADD.FTZ R27, R15, R6 ;  /* 0x000000060f1b7221 */ /* 0x008fe20000010000 */
[----:B------:R-:W-:-:S05]  /*3160*/  @P1 VIADD R6, R3, 0x34840 ;  /* 0x0003484003061836 */ /* 0x000fca0000000000 */
[----:B------:R-:W-:Y:S01]  /*3170*/  @P1 PRMT R6, R23, 0x654, R6 ;  /* 0x0000065417061816 */ /* 0x000fe20000000006 */
[----:B------:R-:W3:Y:S01]  /*3180*/  MUFU.EX2 R81, R81 ;  /* 0x0000005100517308 */ /* 0x000ee20000000800 */
[----:B--2---:R-:W-:Y:S02]  /*3190*/  FADD.FTZ R42, R168, R31 ;  /* 0x0000001fa82a7221 */ /* 0x004fe40000010000 */
[----:B------:R2:W-:Y:S05]  /*31a0*/  @P1 SYNCS.ARRIVE.TRANS64.RED.A1T0 RZ, [R6+URZ], RZ ;  /* 0x000000ff06ff19a7 */ /* 0x0005ea000810043f */
[----:B------:R-:W4:Y:S01]  /*31b0*/  MUFU.EX2 R21, R21 ;  /* 0x0000001500157308 */ /* 0x000f220000000800 */
[C---:B-1----:R-:W-:Y:S01]  /*31c0*/  FADD.FTZ R40, R24.reuse, R27 ;  /* 0x0000001b18287221 */ /* 0x042fe20000010000 */
[----:B------:R-:W-:-:S06]  /*31d0*/  F2FP.BF16.F32.PACK_AB R179, R24, R15 ;  /* 0x0000000f18b3723e */ /* 0x000fcc00000010ff */
[----:B------:R-:W1:Y:S01]  /*31e0*/  MUFU.EX2 R170, R170 ;  /* 0x000000aa00aa7308 */ /* 0x000e620000000800 */
[C---:B---3--:R-:W-:Y:S01]  /*31f0*/  FADD.FTZ R27, R81.reuse, R42 ;  /* 0x0000002a511b7221 */ /* 0x048fe20000010000 */
[----:B------:R-:W-:-:S06]  /*3200*/  F2FP.BF16.F32.PACK_AB R168, R81, R168 ;  /* 0x000000a851a8723e */ /* 0x000fcc00000010ff */
[----:B------:R-:W2:Y:S01]  /*3210*/  MUFU.EX2 R26, R43 ;  /* 0x0000002b001a7308 */ /* 0x000ea20000000800 */
[----:B----4-:R-:W-:-:S07]  /*3220*/  FADD.FTZ R3, R21, R40 ;  /* 0x0000002815037221 */ /* 0x010fce0000010000 */
[----:B------:R3:W4:Y:S01]  /*3230*/  MUFU.EX2 R79, R115 ;  /* 0x00000073004f7308 */ /* 0x0007220000000800 */
[----:B-1----:R-:W-:-:S07]  /*3240*/  FADD.FTZ R40, R170, R27 ;  /* 0x0000001baa287221 */ /* 0x002fce0000010000 */
[----:B------:R-:W1:Y:S01]  /*3250*/  MUFU.EX2 R25, R25 ;  /* 0x0000001900197308 */ /* 0x000e620000000800 */
[C---:B--2---:R-:W-:Y:S01]  /*3260*/  FADD.FTZ R6, R26.reuse, R3 ;  /* 0x000000031a067221 */ /* 0x044fe20000010000 */
[----:B------:R-:W-:Y:S02]  /*3270*/  F2FP.BF16.F32.PACK_AB R173, R26, R21 ;  /* 0x000000151aad723e */ /* 0x000fe400000010ff */
[----:B---3--:R-:W-:-:S04]  /*3280*/  CS2R R114, SRZ ;  /* 0x0000000000727805 */ /* 0x008fc8000001ff00 */
[----:B------:R-:W2:Y:S01]  /*3290*/  MUFU.EX2 R152, R152 ;  /* 0x0000009800987308 */ /* 0x000ea20000000800 */
[C---:B----4-:R-:W-:Y:S01]  /*32a0*/  FADD.FTZ R27, R79.reuse, R40 ;  /* 0x000000284f1b7221 */ /* 0x050fe20000010000 */
        /* <DEDUP_REMOVED lines=13> */
[----:B------:R-:W2:Y:S01]  /*3380*/  MUFU.EX2 R85, R85 ;  /* 0x0000005500557308 */ /* 0x000ea20000000800 */
[----:B---3--:R-:W-:-:S07]  /*3390*/  FADD.FTZ R42, R154, R27 ;  /* 0x0000001b9a2a7221 */ /* 0x008fce0000010000 */
[----:B------:R-:W3:Y:S01]  /*33a0*/  MUFU.EX2 R33, R33 ;  /* 0x0000002100217308 */ /* 0x000ee20000000800 */
[C---:B-1----:R-:W-:Y:S01]  /*33b0*/  FADD.FTZ R6, R30.reuse, R3 ;  /* 0x000000031e067221 */ /* 0x042fe20000010000 */
[----:B------:R-:W-:-:S06]  /*33c0*/  F2FP.BF16.F32.PACK_AB R169, R30, R29 ;  /* 0x0000001d1ea9723e */ /* 0x000fcc00000010ff */
[----:B------:R-:W1:Y:S01]  /*33d0*/  MUFU.EX2 R156, R156 ;  /* 0x0000009c009c7308 */ /* 0x000e620000000800 */
[C---:B--2---:R-:W-:Y:S01]  /*33e0*/  FADD.FTZ R27, R85.reuse, R42 ;  /* 0x0000002a551b7221 */ /* 0x044fe20000010000 */
        /* <DEDUP_REMOVED lines=10> */
[----:B------:R-:W-:Y:S02]  /*3490*/  F2FP.BF16.F32.PACK_AB R156, R127, R156 ;  /* 0x0000009c7f9c723e */ /* 0x000fe400000010ff */
[----:B------:R-:W-:-:S04]  /*34a0*/  CS2R R126, SRZ ;  /* 0x00000000007e7805 */ /* 0x000fc8000001ff00 */
[----:B------:R-:W3:Y:S01]  /*34b0*/  MUFU.EX2 R34, R59 ;  /* 0x0000003b00227308 */ /* 0x000ee20000000800 */
[----:B-1----:R-:W-:-:S07]  /*34c0*/  FADD.FTZ R3, R37, R6 ;  /* 0x0000000625037221 */ /* 0x002fce0000010000 */
[----:B------:R1:W4:Y:S01]  /*34d0*/  MUFU.EX2 R158, R131 ;  /* 0x00000083009e7308 */ /* 0x0003220000000800 */
[----:B--2---:R-:W-:-:S07]  /*34e0*/  FADD.FTZ R27, R129, R42 ;  /* 0x0000002a811b7221 */ /* 0x004fce0000010000 */
[----:B------:R-:W2:Y:S01]  /*34f0*/  MUFU.EX2 R41, R41 ;  /* 0x0000002900297308 */ /* 0x000ea20000000800 */
[C---:B---3--:R-:W-:Y:S01]  /*3500*/  FADD.FTZ R6, R34.reuse, R3 ;  /* 0x0000000322067221 */ /* 0x048fe20000010000 */
[----:B------:R-:W-:Y:S02]  /*3510*/  F2FP.BF16.F32.PACK_AB R153, R34, R37 ;  /* 0x000000252299723e */ /* 0x000fe400000010ff */
[----:B-1----:R-:W-:-:S04]  /*3520*/  CS2R R130, SRZ ;  /* 0x0000000000827805 */ /* 0x002fc8000001ff00 */
[----:B------:R-:W1:Y:S01]  /*3530*/  MUFU.EX2 R133, R133 ;  /* 0x0000008500857308 */ /* 0x000e620000000800 */
[C---:B----4-:R-:W-:Y:S01]  /*3540*/  FADD.FTZ R42, R158.reuse, R27 ;  /* 0x0000001b9e2a7221 */ /* 0x050fe20000010000 */
[----:B------:R-:W-:Y:S02]  /*3550*/  F2FP.BF16.F32.PACK_AB R158, R158, R129 ;  /* 0x000000819e9e723e */ /* 0x000fe400000010ff */
[----:B------:R-:W-:-:S04]  /*3560*/  CS2R R128, SRZ ;  /* 0x0000000000807805 */ /* 0x000fc8000001ff00 */
[----:B------:R-:W3:Y:S01]  /*3570*/  MUFU.EX2 R36, R63 ;  /* 0x0000003f00247308 */ /* 0x000ee20000000800 */
[----:B--2---:R-:W-:-:S07]  /*3580*/  FADD.FTZ R3, R41, R6 ;  /* 0x0000000629037221 */ /* 0x004fce0000010000 */
[----:B------:R2:W4:Y:S01]  /*3590*/  MUFU.EX2 R160, R135 ;  /* 0x0000008700a07308 */ /* 0x0005220000000800 */
[----:B-1----:R-:W-:-:S07]  /*35a0*/  FADD.FTZ R27, R133, R42 ;  /* 0x0000002a851b7221 */ /* 0x002fce0000010000 */
[----:B------:R-:W1:Y:S01]  /*35b0*/  MUFU.EX2 R45, R45 ;  /* 0x0000002d002d7308 */ /* 0x000e620000000800 */
[C---:B---3--:R-:W-:Y:S01]  /*35c0*/  FADD.FTZ R6, R36.reuse, R3 ;  /* 0x0000000324067221 */ /* 0x048fe20000010000 */
[----:B------:R-:W-:Y:S02]  /*35d0*/  F2FP.BF16.F32.PACK_AB R155, R36, R41 ;  /* 0x00000029249b723e */ /* 0x000fe400000010ff */
[----:B--2---:R-:W-:-:S04]  /*35e0*/  CS2R R134, SRZ ;  /* 0x0000000000867805 */ /* 0x004fc8000001ff00 */
[----:B------:R-:W2:Y:S01]  /*35f0*/  MUFU.EX2 R137, R137 ;  /* 0x0000008900897308 */ /* 0x000ea20000000800 */
[C---:B----4-:R-:W-:Y:S01]  /*3600*/  FADD.FTZ R44, R160.reuse, R27 ;  /* 0x0000001ba02c7221 */ /* 0x050fe20000010000 */
        /* <DEDUP_REMOVED lines=28> */
[----:B------:R-:W1:Y:S01]  /*37d0*/  MUFU.EX2 R89, R89 ;  /* 0x0000005900597308 */ /* 0x000e620000000800 */
[----:B--2---:R-:W-:-:S07]  /*37e0*/  FADD.FTZ R27, R145, R46 ;  /* 0x0000002e911b7221 */ /* 0x004fce0000010000 */
[----:B------:R2:W4:Y:S01]  /*37f0*/  MUFU.EX2 R42, R91 ;  /* 0x0000005b002a7308 */ /* 0x0005220000000800 */
[C---:B---3--:R-:W-:Y:S01]  /*3800*/  FADD.FTZ R46, R8.reuse, R3 ;  /* 0x00000003082e7221 */ /* 0x048fe20000010000 */
[----:B------:R-:W-:Y:S01]  /*3810*/  F2FP.BF16.F32.PACK_AB R161, R8, R53 ;  /* 0x0000003508a1723e */ /* 0x000fe200000010ff */
[----:B------:R-:W-:-:S05]  /*3820*/  IMAD.MOV.U32 R8, RZ, RZ, 0x3f800000 ;  /* 0x3f800000ff087424 */ /* 0x000fca00078e00ff */
[----:B------:R-:W3:Y:S01]  /*3830*/  MUFU.EX2 R93, R93 ;  /* 0x0000005d005d7308 */ /* 0x000ee20000000800 */
[----:B-1----:R-:W-:Y:S01]  /*3840*/  FADD.FTZ R3, R89, R46 ;  /* 0x0000002e59037221 */ /* 0x002fe20000010000 */
[----:B--2---:R-:W-:-:S06]  /*3850*/  CS2R R90, SRZ ;  /* 0x00000000005a7805 */ /* 0x004fcc000001ff00 */
[----:B------:R1:W2:Y:S01]  /*3860*/  MUFU.EX2 R44, R95 ;  /* 0x0000005f002c7308 */ /* 0x0002a20000000800 */
[C---:B----4-:R-:W-:Y:S01]  /*3870*/  FADD.FTZ R12, R42.reuse, R3 ;  /* 0x000000032a0c7221 */ /* 0x050fe20000010000 */
[----:B------:R-:W-:Y:S02]  /*3880*/  F2FP.BF16.F32.PACK_AB R163, R42, R89 ;  /* 0x000000592aa3723e */ /* 0x000fe400000010ff */
[----:B------:R-:W-:-:S04]  /*3890*/  CS2R R88, SRZ ;  /* 0x0000000000587805 */ /* 0x000fc8000001ff00 */
[----:B------:R-:W4:Y:S01]  /*38a0*/  MUFU.EX2 R97, R97 ;  /* 0x0000006100617308 */ /* 0x000f220000000800 */
[----:B---3--:R-:W-:Y:S01]  /*38b0*/  FADD.FTZ R3, R93, R12 ;  /* 0x0000000c5d037221 */ /* 0x008fe20000010000 */
[----:B-1----:R-:W-:-:S06]  /*38c0*/  CS2R R94, SRZ ;  /* 0x00000000005e7805 */ /* 0x002fcc000001ff00 */
[----:B------:R-:W1:Y:S01]  /*38d0*/  MUFU.EX2 R14, R14 ;  /* 0x0000000e000e7308 */ /* 0x000e620000000800 */
[C---:B--2---:R-:W-:Y:S01]  /*38e0*/  FADD.FTZ R12, R44.reuse, R3 ;  /* 0x000000032c0c7221 */ /* 0x044fe20000010000 */
[----:B------:R-:W-:Y:S02]  /*38f0*/  F2FP.BF16.F32.PACK_AB R165, R44, R93 ;  /* 0x0000005d2ca5723e */ /* 0x000fe400000010ff */
[----:B------:R-:W-:-:S04]  /*3900*/  CS2R R92, SRZ ;  /* 0x00000000005c7805 */ /* 0x000fc8000001ff00 */
[----:B------:R-:W2:Y:S01]  /*3910*/  MUFU.EX2 R10, R87 ;  /* 0x00000057000a7308 */ /* 0x000ea20000000800 */
[----:B----4-:R-:W-:Y:S01]  /*3920*/  FADD.FTZ R3, R97, R12 ;  /* 0x0000000c61037221 */ /* 0x010fe20000010000 */
[C---:B-1----:R-:W-:Y:S01]  /*3930*/  F2FP.BF16.F32.PACK_AB R166, R14.reuse, R145 ;  /* 0x000000910ea6723e */ /* 0x042fe200000010ff */
[----:B------:R-:W-:Y:S01]  /*3940*/  FADD.FTZ R6, R14, R27 ;  /* 0x0000001b0e067221 */ /* 0x000fe20000010000 */
[----:B------:R-:W-:Y:S02]  /*3950*/  CS2R R144, SRZ ;  /* 0x0000000000907805 */ /* 0x000fe4000001ff00 */
[C---:B--2---:R-:W-:Y:S01]  /*3960*/  F2FP.BF16.F32.PACK_AB R167, R10.reuse, R97 ;  /* 0x000000610aa7723e */ /* 0x044fe200000010ff */
[----:B------:R-:W-:Y:S01]  /*3970*/  FADD.FTZ R3, R10, R3 ;  /* 0x000000030a037221 */ /* 0x000fe20000010000 */
[----:B------:R-:W-:Y:S01]  /*3980*/  CS2R R96, SRZ ;  /* 0x0000000000607805 */ /* 0x000fe2000001ff00 */
[----:B------:R-:W-:Y:S06]  /*3990*/  @!P2 BRA `(.L_x_136) ;  /* 0x000000200068a947 */ /* 0x000fec0003800000 */
[----:B------:R-:W-:Y:S01]  /*39a0*/  VIADD R193, R193, 0xfffffffe ;  /* 0xfffffffec1c17836 */ /* 0x000fe20000000000 */
[----:B------:R-:W-:Y:S01]  /*39b0*/  UMOV UR4, UR39 ;  /* 0x0000002700047c82 */ /* 0x000fe20008000000 */
[----:B------:R-:W-:Y:S01]  /*39c0*/  IMAD.MOV.U32 R10, RZ, RZ, R7 ;  /* 0x000000ffff0a7224 */ /* 0x000fe200078e0007 */
[----:B------:R-:W-:Y:S01]  /*39d0*/  UMOV UR5, UR38 ;  /* 0x0000002600057c82 */ /* 0x000fe20008000000 */
[----:B------:R-:W-:Y:S02]  /*39e0*/  IMAD.MOV.U32 R11, RZ, RZ, R0 ;  /* 0x000000ffff0b7224 */ /* 0x000fe400078e0000 */
[----:B------:R-:W-:Y:S02]  /*39f0*/  IMAD.MOV.U32 R8, RZ, RZ, 0x3f800000 ;  /* 0x3f800000ff087424 */ /* 0x000fe400078e00ff */
[----:B------:R-:W-:-:S07]  /*3a00*/  IMAD.MOV.U32 R151, RZ, RZ, RZ ;  /* 0x000000ffff977224 */ /* 0x000fce00078e00ff */
.L_x_147:
[----:B------:R-:W-:-:S04]  /*3a10*/  UIADD3 UR6, UR5, 0x1, URZ ;  /* 0x0000000105067890 */ /* 0x000fc8000fffe03f */
[----:B------:R-:W-:-:S04]  /*3a20*/  UISETP.NE.AND UP0, UPT, UR6, 0x2, UPT ;  /* 0x000000020600788c */ /* 0x000fc8000bf05270 */
[----:B------:R-:W-:Y:S02]  /*3a30*/  USEL UR39, URZ, 0x1, UP0 ;  /* 0x000000013f277887 */ /* 0x000fe40008000000 */
[----:B------:R-:W-:Y:S02]  /*3a40*/  USEL UR38, UR6, URZ, UP0 ;  /* 0x0000003f06267287 */ /* 0x000fe40008000000 */
[----:B------:R-:W-:Y:S01]  /*3a50*/  ULOP3.LUT UR39, UR4, UR39, URZ, 0x3c, !UPT ;  /* 0x0000002704277292 */ /* 0x000fe2000f8e3c3f */
[----:B------:R-:W-:Y:S11]  /*3a60*/  @!P0 BRA `(.L_x_137) ;  /* 0x0000000000048947 */ /* 0x000ff60003800000 */
[----:B------:R-:W-:Y:S01]  /*3a70*/  BPT.TRAP 0x1 ;  /* 0x000000040000795c */ /* 0x000fe20000300000 */
.L_x_137:
[----:B------:R-:W-:Y:S01]  /*3a80*/  ULEA UR6, UR38, UR60, 0x3 ;  /* 0x0000003c26067291 */ /* 0x000fe2000f8e183f */
[----:B------:R-:W-:-:S05]  /*3a90*/  IMAD.U32 R0, RZ, RZ, UR39 ;  /* 0x00000027ff007e24 */ /* 0x000fca000f8e00ff */
[----:B------:R-:W-:-:S04]  /*3aa0*/  SHF.L.U32 R0, R0, 0x1f, RZ ;  /* 0x0000001f00007819 */ /* 0x000fc800000006ff */
[----:B------:R1:W2:Y:S01]  /*3ab0*/  SYNCS.PHASECHK.TRANS64.TRYWAIT P1, [UR6+0x34830], R0 ;  /* 0x03483000ff0075a7 */ /* 0x0002a20008020146 */
[----:B------:R-:W-:Y:S05]  /*3ac0*/  @!P0 BRA `(.L_x_138) ;  /* 0x0000000000048947 */ /* 0x000fea0003800000 */
[----:B------:R-:W-:Y:S01]  /*3ad0*/  BPT.TRAP 0x1 ;  /* 0x000000040000795c */ /* 0x000fe20000300000 */
.L_x_138:
[----:B--2---:R-:W-:Y:S05]  /*3ae0*/  @P1 BRA `(.L_x_139) ;  /* 0x0000000000081947 */ /* 0x004fea0003800000 */
[----:B------:R-:W2:Y:S02]  /*3af0*/  SYNCS.PHASECHK.TRANS64.TRYWAIT P1, [UR6+0x34830], R0 ;  /* 0x03483000ff0075a7 */ /* 0x000ea40008020146 */
[----:B--2---:R-:W-:Y:S05]  /*3b00*/  @!P1 BRA `(.L_x_140) ;  /* 0x0000006c00809947 */ /* 0x004fea0003800000 */
.L_x_139:
        /* <DEDUP_REMOVED lines=135> */
.L_x_141:
[----:B------:R-:W-:Y:S01]  /*4380*/  ULEA UR7, UR5, UR60, 0x3 ;  /* 0x0000003c05077291 */ /* 0x000fe2000f8e183f */
[----:B-12---:R-:W-:-:S05]  /*4390*/  IMAD.U32 R0, RZ, RZ, UR4 ;  /* 0x00000004ff007e24 */ /* 0x006fca000f8e00ff */
[----:B------:R-:W-:-:S04]  /*43a0*/  SHF.L.U32 R0, R0, 0x1f, RZ ;  /* 0x0000001f00007819 */ /* 0x000fc800000006ff */
[----:B------:R1:W2:Y:S01]  /*43b0*/  SYNCS.PHASECHK.TRANS64.TRYWAIT P1, [UR7+0x34850], R0 ;  /* 0x03485000ff0075a7 */ /* 0x0002a20008020147 */
[----:B------:R-:W-:Y:S05]  /*43c0*/  @!P0 BRA `(.L_x_142) ;  /* 0x0000000000048947 */ /* 0x000fea0003800000 */
[----:B------:R-:W-:Y:S01]  /*43d0*/  BPT.TRAP 0x1 ;  /* 0x000000040000795c */ /* 0x000fe20000300000 */
.L_x_142:
[----:B--2---:R-:W-:Y:S05]  /*43e0*/  @P1 BRA `(.L_x_143) ;  /* 0x0000000000081947 */ /* 0x004fea0003800000 */
[----:B------:R-:W2:Y:S02]  /*43f0*/  SYNCS.PHASECHK.TRANS64.TRYWAIT P1, [UR7+0x34850], R0 ;  /* 0x03485000ff0075a7 */ /* 0x000ea40008020147 */
[----:B--2---:R-:W-:Y:S05]  /*4400*/  @!P1 BRA `(.L_x_144) ;  /* 0x0000006400589947 */ /* 0x004fea0003800000 */
.L_x_143:
[----:B------:R-:W-:Y:S01]  /*4410*/  UIADD3 UR4, UR60, 0x400, URZ ;  /* 0x000004003c047890 */ /* 0x000fe2000fffe03f */
[----:B------:R-:W-:Y:S01]  /*4420*/  WARPGROUP.ARRIVE ;  /* 0x00000000000079c5 */ /* 0x000fe20000000000 */
[----:B------:R-:W-:Y:S02]  /*4430*/  UMOV UR11, 0x40000040 ;  /* 0x40000040000b7882 */ /* 0x000fe40000000000 */
[----:B------:R-:W-:-:S04]  /*4440*/  USHF.R.U32.HI UR4, URZ, 0x4, UR4 ;  /* 0x000000043f047899 */ /* 0x000fc80008011604 */
[----:B------:R-:W-:-:S04]  /*4450*/  ULOP3.LUT UR4, UR4, 0x3fff, URZ, 0xc0, !UPT ;  /* 0x00003fff04047892 */ /* 0x000fc8000f8ec03f */
[----:B------:R-:W-:-:S04]  /*4460*/  ULOP3.LUT UR4, UR4, 0x4000000, URZ, 0xfc, !UPT ;  /* 0x0400000004047892 */ /* 0x000fc8000f8efc3f */
[----:B------:R-:W-:-:S07]  /*4470*/  ULEA UR4, UR5, UR4, 0xb ;  /* 0x0000000405047291 */ /* 0x000fce000f8e583f */
[----:B------:R-:W-:Y:S02]  /*4480*/  UMOV UR10, UR4 ;  /* 0x00000004000a7c82 */ /* 0x000fe40008000000 */
[----:B------:R-:W-:Y:S01]  /*4490*/  HGMMA.64x128x16.F32.BF16 R88, R180, gdesc[UR8].tnspB, R88, gsb0 ;  /* 0x41e00008b4587df0 */ /* 0x000fe20008001858 */
[----:B------:R-:W-:Y:S01]  /*44a0*/  UIADD3 UR10, UR4, 0x80, URZ ;  /* 0x00000080040a7890 */ /* 0x000fe2000fffe03f */
[----:B------:R-:W-:Y:S01]  /*44b0*/  UMOV UR11, 0x40000040 ;  /* 0x40000040000b7882 */ /* 0x000fe20000000000 */
[----:B------:R-:W-:Y:S02]  /*44c0*/  WARPGROUP.DEPBAR.LE gsb0, 0x0 ;  /* 0x00008000000079c5 */ /* 0x000fe40000010000 */
[----:B------:R-:W-:-:S07]  /*44d0*/  WARPGROUP.ARRIVE ;  /* 0x00000000000079c5 */ /* 0x000fce0000000000 */
        /* <DEDUP_REMOVED lines=30> */
[----:B------:R-:W-:Y:S03]  /*46c0*/  HGMMA.64x128x16.F32.BF16 R88, R164, gdesc[UR8].tnspB, R88, gsb0 ;  /* 0x41e00008a4587df0 */ /* 0x000fe60008001858 */
[----:B------:R-:W-:Y:S02]  /*46d0*/  WARPGROUP.DEPBAR.LE gsb0, 0x0 ;  /* 0x00008000000079c5 */ /* 0x000fe40000010000 */
[----:B------:R-:W-:Y:S05]  /*46e0*/  @!P0 BRA `(.L_x_145) ;  /* 0x0000000000048947 */ /* 0x000fea0003800000 */
[----:B------:R-:W-:Y:S01]  /*46f0*/  BPT.TRAP 0x1 ;  /* 0x000000040000795c */ /* 0x000fe20000300000 */
.L_x_145:
[----:B-12---:R-:W-:Y:S02]  /*4700*/  FMNMX.FTZ R0, R24, R11, !PT ;  /* 0x0000000b18007209 */ /* 0x006fe40007810000 */
[----:B------:R-:W-:Y:S02]  /*4710*/  FMNMX.FTZ R2, R26, R10, !PT ;  /* 0x0000000a1a027209 */ /* 0x000fe40007810000 */
[----:B------:R-:W-:Y:S02]  /*4720*/  FMNMX.FTZ R7, R25, R0, !PT ;  /* 0x0000000019077209 */ /* 0x000fe40007810000 */
[----:B------:R-:W-:Y:S02]  /*4730*/  FMNMX.FTZ R9, R27, R2, !PT ;  /* 0x000000021b097209 */ /* 0x000fe40007810000 */
[----:B------:R-:W-:Y:S02]  /*4740*/  FMNMX.FTZ R0, R28, R7, !PT ;  /* 0x000000071c007209 */ /* 0x000fe40007810000 */
[----:B------:R-:W-:-:S02]  /*4750*/  FMNMX.FTZ R2, R30, R9, !PT ;  /* 0x000000091e027209 */ /* 0x000fc40007810000 */
[----:B------:R-:W-:Y:S02]  /*4760*/  FMNMX.FTZ R7, R29, R0, !PT ;  /* 0x000000001d077209 */ /* 0x000fe40007810000 */
        /* <DEDUP_REMOVED lines=57> */
[----:B------:R-:W1:Y:S01]  /*4b00*/  LDC R2, c[0x0][0x988] ;  /* 0x00026200ff027b82 */ /* 0x000e620000000800 */
[----:B------:R-:W2:Y:S01]  /*4b10*/  SHFL.BFLY PT, R7, R8, 0x2, 0x1f ;  /* 0x0c401f0008077f89 */ /* 0x000ea200000e0000 */
[----:B------:R-:W-:-:S03]  /*4b20*/  ISETP.NE.AND P1, PT, R19, RZ, PT ;  /* 0x000000ff1300720c */ /* 0x000fc60003f25270 */
[----:B------:R-:W3:Y:S01]  /*4b30*/  SHFL.BFLY PT, R0, R9, 0x2, 0x1f ;  /* 0x0c401f0009007f89 */ /* 0x000ee200000e0000 */
[----:B--2---:R-:W-:Y:S02]  /*4b40*/  FMNMX.FTZ R12, R8, R7, !PT ;  /* 0x00000007080c7209 */ /* 0x004fe40007810000 */
[----:B---3--:R-:W-:-:S03]  /*4b50*/  FMNMX.FTZ R13, R9, R0, !PT ;  /* 0x00000000090d7209 */ /* 0x008fc60007810000 */
[----:B------:R-:W2:Y:S04]  /*4b60*/  SHFL.BFLY PT, R7, R12, 0x1, 0x1f ;  /* 0x0c201f000c077f89 */ /* 0x000ea800000e0000 */
[----:B------:R-:W3:Y:S01]  /*4b70*/  SHFL.BFLY PT, R14, R13, 0x1, 0x1f ;  /* 0x0c201f000d0e7f89 */ /* 0x000ee200000e0000 */
[----:B--2---:R-:W-:Y:S02]  /*4b80*/  FMNMX.FTZ R0, R12, R7, !PT ;  /* 0x000000070c007209 */ /* 0x004fe40007810000 */
[----:B---3--:R-:W-:-:S03]  /*4b90*/  FMNMX.FTZ R7, R13, R14, !PT ;  /* 0x0000000e0d077209 */ /* 0x008fc60007810000 */
[C---:B------:R-:W-:Y:S01]  /*4ba0*/  FADD.FTZ R11, -R0.reuse, R11 ;  /* 0x0000000b000b7221 */ /* 0x040fe20000010100 */
[----:B-1----:R-:W-:-:S03]  /*4bb0*/  FMUL.FTZ R153, R0, R2 ;  /* 0x0000000200997220 */ /* 0x002fc60000410000 */
[-C--:B------:R-:W-:Y:S01]  /*4bc0*/  FMUL.FTZ R14, R11, R2.reuse ;  /* 0x000000020b0e7220 */ /* 0x080fe20000410000 */
[----:B------:R-:W-:Y:S01]  /*4bd0*/  FADD.FTZ R11, -R7, R10 ;  /* 0x0000000a070b7221 */ /* 0x000fe20000010100 */
[-CC-:B------:R-:W-:Y:S01]  /*4be0*/  FFMA.FTZ R180, R24, R2.reuse, -R153.reuse ;  /* 0x0000000218b47223 */ /* 0x180fe20000010899 */
[-CC-:B------:R-:W-:Y:S01]  /*4bf0*/  FFMA.FTZ R182, R28, R2.reuse, -R153.reuse ;  /* 0x000000021cb67223 */ /* 0x180fe20000010899 */
[----:B------:R1:W-:Y:S01]  /*4c00*/  MUFU.EX2 R9, R14 ;  /* 0x0000000e00097308 */ /* 0x0003e20000000800 */
[-C--:B------:R-:W-:Y:S01]  /*4c10*/  FMUL.FTZ R8, R11, R2.reuse ;  /* 0x000000020b087220 */ /* 0x080fe20000410000 */
[-CC-:B------:R-:W-:Y:S01]  /*4c20*/  FFMA.FTZ R11, R25, R2.reuse, -R153.reuse ;  /* 0x00000002190b7223 */ /* 0x180fe20000010899 */
[-CC-:B------:R-:W-:Y:S01]  /*4c30*/  FFMA.FTZ R25, R41, R2.reuse, -R153.reuse ;  /* 0x0000000229197223 */ /* 0x180fe20000010899 */
[-CC-:B------:R-:W-:Y:S01]  /*4c40*/  FFMA.FTZ R41, R57, R2.reuse, -R153.reuse ;  /* 0x0000000239297223 */ /* 0x180fe20000010899 */
[-CC-:B------:R-:W-:Y:S01]  /*4c50*/  FFMA.FTZ R57, R73, R2.reuse, -R153.reuse ;  /* 0x0000000249397223 */ /* 0x180fe20000010899 */
[-C--:B------:R-:W-:Y:S01]  /*4c60*/  FMUL.FTZ R73, R7, R2.reuse ;  /* 0x0000000207497220 */ /* 0x080fe20000410000 */
[-CC-:B------:R-:W-:Y:S01]  /*4c70*/  FFMA.FTZ R13, R29, R2.reuse, -R153.reuse ;  /* 0x000000021d0d7223 */ /* 0x180fe20000010899 */
[----:B------:R-:W2:Y:S01]  /*4c80*/  MUFU.EX2 R180, R180 ;  /* 0x000000b400b47308 */ /* 0x000ea20000000800 */
[-C--:B------:R-:W-:Y:S01]  /*4c90*/  FFMA.FTZ R176, R32, R2.reuse, -R153 ;  /* 0x0000000220b07223 */ /* 0x080fe20000010899 */
[-CC-:B------:R-:W-:Y:S01]  /*4ca0*/  FFMA.FTZ R181, R26, R2.reuse, -R73.reuse ;  /* 0x000000021ab57223 */ /* 0x180fe20000010849 */
[-CC-:B------:R-:W-:Y:S01]  /*4cb0*/  FFMA.FTZ R10, R27, R2.reuse, -R73.reuse ;  /* 0x000000021b0a7223 */ /* 0x180fe20000010849 */
[-CC-:B------:R-:W-:Y:S01]  /*4cc0*/  FFMA.FTZ R183, R30, R2.reuse, -R73.reuse ;  /* 0x000000021eb77223 */ /* 0x180fe20000010849 */
[-CC-:B------:R-:W-:Y:S01]  /*4cd0*/  FFMA.FTZ R12, R31, R2.reuse, -R73.reuse ;  /* 0x000000021f0c7223 */ /* 0x180fe20000010849 */
[-C--:B------:R-:W-:Y:S01]  /*4ce0*/  FFMA.FTZ R177, R34, R2.reuse, -R73 ;  /* 0x0000000222b17223 */ /* 0x080fe20000010849 */
[-C--:B------:R-:W-:Y:S01]  /*4cf0*/  FFMA.FTZ R15, R33, R2.reuse, -R153 ;  /* 0x00000002210f7223 */ /* 0x080fe20000010899 */
[----:B------:R-:W-:Y:S01]  /*4d00*/  MUFU.EX2 R8, R8 ;  /* 0x0000000800087308 */ /* 0x000fe20000000800 */
[-C--:B-1----:R-:W-:Y:S01]  /*4d10*/  FFMA.FTZ R14, R35, R2.reuse, -R73 ;  /* 0x00000002230e7223 */ /* 0x082fe20000010849 */
[-C--:B------:R-:W-:Y:S01]  /*4d20*/  FFMA.FTZ R178, R36, R2.reuse, -R153 ;  /* 0x0000000224b27223 */ /* 0x080fe20000010899 */
[-C--:B------:R-:W-:Y:S01]  /*4d30*/  FFMA.FTZ R179, R38, R2.reuse, -R73 ;  /* 0x0000000226b37223 */ /* 0x080fe20000010849 */
[-C--:B------:R-:W-:Y:S01]  /*4d40*/  FFMA.FTZ R21, R37, R2.reuse, -R153 ;  /* 0x0000000225157223 */ /* 0x080fe20000010899 */
[-C--:B------:R-:W-:Y:S01]  /*4d50*/  FFMA.FTZ R20, R39, R2.reuse, -R73 ;  /* 0x0000000227147223 */ /* 0x080fe20000010849 */
[-C--:B------:R-:W-:Y:S01]  /*4d60*/  FFMA.FTZ R172, R40, R2.reuse, -R153 ;  /* 0x0000000228ac7223 */ /* 0x080fe20000010899 */
[--C-:B------:R-:W-:Y:S01]  /*4d70*/  FFMA.FTZ R173, R42, R2, -R73.reuse ;  /* 0x000000022aad7223 */ /* 0x100fe20000010849 */
[----:B------:R-:W1:Y:S01]  /*4d80*/  MUFU.EX2 R181, R181 ;  /* 0x000000b500b57308 */ /* 0x000e620000000800 */
[----:B--2---:R-:W-:Y:S01]  /*4d90*/  FFMA.FTZ R6, R9, R6, R180 ;  /* 0x0000000609067223 */ /* 0x004fe200000100b4 */
[-C--:B------:R-:W-:Y:S01]  /*4da0*/  FFMA.FTZ R24, R43, R2.reuse, -R73 ;  /* 0x000000022b187223 */ /* 0x080fe20000010849 */
[-C--:B------:R-:W-:Y:S01]  /*4db0*/  FFMA.FTZ R174, R44, R2.reuse, -R153 ;  /* 0x000000022cae7223 */ /* 0x080fe20000010899 */
[-C--:B------:R-:W-:Y:S01]  /*4dc0*/  FFMA.FTZ R175, R46, R2.reuse, -R73 ;  /* 0x000000022eaf7223 */ /* 0x080fe20000010849 */
[-C--:B------:R-:W-:Y:S01]  /*4dd0*/  FFMA.FTZ R29, R45, R2.reuse, -R153 ;  /* 0x000000022d1d7223 */ /* 0x080fe20000010899 */
[-C--:B------:R-:W-:Y:S01]  /*4de0*/  FFMA.FTZ R26, R47, R2.reuse, -R73 ;  /* 0x000000022f1a7223 */ /* 0x080fe20000010849 */
[-C--:B------:R-:W-:Y:S01]  /*4df0*/  FFMA.FTZ R168, R48, R2.reuse, -R153 ;  /* 0x0000000230a87223 */ /* 0x080fe20000010899 */
[----:B------:R-:W2:Y:S01]  /*4e00*/  MUFU.EX2 R11, R11 ;  /* 0x0000000b000b7308 */ /* 0x000ea20000000800 */
[-C--:B------:R-:W-:Y:S01]  /*4e10*/  FFMA.FTZ R169, R50, R2.reuse, -R73 ;  /* 0x0000000232a97223 */ /* 0x080fe20000010849 */
[-C--:B------:R-:W-:Y:S01]  /*4e20*/  FFMA.FTZ R33, R49, R2.reuse, -R153 ;  /* 0x0000000231217223 */ /* 0x080fe20000010899 */
[-C--:B------:R-:W-:Y:S01]  /*4e30*/  FFMA.FTZ R28, R51, R2.reuse, -R73 ;  /* 0x00000002331c7223 */ /* 0x080fe20000010849 */
[-C--:B------:R-:W-:Y:S01]  /*4e40*/  FFMA.FTZ R170, R52, R2.reuse, -R153 ;  /* 0x0000000234aa7223 */ /* 0x080fe20000010899 */
[-C--:B------:R-:W-:Y:S01]  /*4e50*/  FFMA.FTZ R171, R54, R2.reuse, -R73 ;  /* 0x0000000236ab7223 */ /* 0x080fe20000010849 */
[-C--:B------:R-:W-:Y:S01]  /*4e60*/  FFMA.FTZ R37, R53, R2.reuse, -R153 ;  /* 0x0000000235257223 */ /* 0x080fe20000010899 */
[-C--:B------:R-:W-:Y:S01]  /*4e70*/  FFMA.FTZ R30, R55, R2.reuse, -R73 ;  /* 0x00000002371e7223 */ /* 0x080fe20000010849 */
[----:B------:R-:W3:Y:S01]  /*4e80*/  MUFU.EX2 R10, R10 ;  /* 0x0000000a000a7308 */ /* 0x000ee20000000800 */
[----:B-1----:R-:W-:Y:S01]  /*4e90*/  FFMA.FTZ R3, R8, R3, R181 ;  /* 0x0000000308037223 */ /* 0x002fe200000100b5 */
[-CC-:B------:R-:W-:Y:S01]  /*4ea0*/  FFMA.FTZ R45, R61, R2.reuse, -R153.reuse ;  /* 0x000000023d2d7223 */ /* 0x180fe20000010899 */
[-CC-:B------:R-:W-:Y:S01]  /*4eb0*/  FFMA.FTZ R49, R65, R2.reuse, -R153.reuse ;  /* 0x0000000241317223 */ /* 0x180fe20000010899 */
[-CC-:B------:R-:W-:Y:S01]  /*4ec0*/  FFMA.FTZ R53, R69, R2.reuse, -R153.reuse ;  /* 0x0000000245357223 */ /* 0x180fe20000010899 */
[-CC-:B------:R-:W-:Y:S01]  /*4ed0*/  FFMA.FTZ R152, R56, R2.reuse, -R153.reuse ;  /* 0x0000000238987223 */ /* 0x180fe20000010899 */
[-CC-:B------:R-:W-:Y:S01]  /*4ee0*/  FFMA.FTZ R154, R60, R2.reuse, -R153.reuse ;  /* 0x000000023c9a7223 */ /* 0x180fe20000010899 */
[-CC-:B------:R-:W-:Y:S01]  /*4ef0*/  FFMA.FTZ R156, R64, R2.reuse, -R153.reuse ;  /* 0x00000002409c7223 */ /* 0x180fe20000010899 */
[----:B------:R-:W1:Y:S01]  /*4f00*/  MUFU.EX2 R182, R182 ;  /* 0x000000b600b67308 */ /* 0x000e620000000800 */
[----:B--2---:R-:W-:Y:S01]  /*4f10*/  FADD.FTZ R27, R11, R6 ;  /* 0x000000060b1b7221 */ /* 0x004fe20000010000 */
[-CC-:B------:R-:W-:Y:S01]  /*4f20*/  FFMA.FTZ R158, R68, R2.reuse, -R153.reuse ;  /* 0x00000002449e7223 */ /* 0x180fe20000010899 */
[-CC-:B------:R-:W-:Y:S01]  /*4f30*/  FFMA.FTZ R160, R72, R2.reuse, -R153.reuse ;  /* 0x0000000248a07223 */ /* 0x180fe20000010899 */
[-CC-:B------:R-:W-:Y:S01]  /*4f40*/  FFMA.FTZ R162, R76, R2.reuse, -R153.reuse ;  /* 0x000000024ca27223 */ /* 0x180fe20000010899 */
[-CC-:B------:R-:W-:Y:S01]  /*4f50*/  FFMA.FTZ R61, R77, R2.reuse, -R153.reuse ;  /* 0x000000024d3d7223 */ /* 0x180fe20000010899 */
[-CC-:B------:R-:W-:Y:S01]  /*4f60*/  FFMA.FTZ R164, R80, R2.reuse, -R153.reuse ;  /* 0x0000000250a47223 */ /* 0x180fe20000010899 */
[-C--:B------:R-:W-:Y:S01]  /*4f70*/  FFMA.FTZ R65, R81, R2.reuse, -R153 ;  /* 0x0000000251417223 */ /* 0x080fe20000010899 */
[----:B------:R-:W2:Y:S01]  /*4f80*/  MUFU.EX2 R183, R183 ;  /* 0x000000b700b77308 */ /* 0x000ea20000000800 */
[----:B---3--:R-:W-:Y:S01]  /*4f90*/  FADD.FTZ R6, R10, R3 ;  /* 0x000000030a067221 */ /* 0x008fe20000010000 */
[-CC-:B------:R-:W-:Y:S01]  /*4fa0*/  FFMA.FTZ R166, R84, R2.reuse, -R153.reuse ;  /* 0x0000000254a67223 */ /* 0x180fe20000010899 */
[-C--:B------:R-:W-:Y:S01]  /*4fb0*/  FFMA.FTZ R69, R85, R2.reuse, -R153 ;  /* 0x0000000255457223 */ /* 0x080fe20000010899 */
[-CC-:B------:R-:W-:Y:S01]  /*4fc0*/  FFMA.FTZ R153, R58, R2.reuse, -R73.reuse ;  /* 0x000000023a997223 */ /* 0x180fe20000010849 */
[-CC-:B------:R-:W-:Y:S01]  /*4fd0*/  FFMA.FTZ R32, R59, R2.reuse, -R73.reuse ;  /* 0x000000023b207223 */ /* 0x180fe20000010849 */
[-CC-:B------:R-:W-:Y:S01]  /*4fe0*/  FFMA.FTZ R155, R62, R2.reuse, -R73.reuse ;  /* 0x000000023e9b7223 */ /* 0x180fe20000010849 */
[-C--:B------:R-:W-:Y:S01]  /*4ff0*/  FFMA.FTZ R34, R63, R2.reuse, -R73 ;  /* 0x000000023f227223 */ /* 0x080fe20000010849 */
[----:B------:R-:W3:Y:S01]  /*5000*/  MUFU.EX2 R13, R13 ;  /* 0x0000000d000d7308 */ /* 0x000ee20000000800 */
[----:B-1----:R-:W-:Y:S01]  /*5010*/  FADD.FTZ R36, R182, R27 ;  /* 0x0000001bb6247221 */ /* 0x002fe20000010000 */
        /* <DEDUP_REMOVED lines=10> */
[----:B------:R-:W-:Y:S01]  /*50c0*/  FFMA.FTZ R86, R86, R2, -R73 ;  /* 0x0000000256567223 */ /* 0x000fe20000010849 */
[----:B------:R-:W-:-:S03]  /*50d0*/  IMAD.U32 R31, RZ, RZ, UR6 ;  /* 0x00000006ff1f7e24 */ /* 0x000fc6000f8e00ff */
[----:B------:R-:W2:Y:S01]  /*50e0*/  MUFU.EX2 R176, R176 ;  /* 0x000000b000b07308 */ /* 0x000ea20000000800 */
[----:B---3--:R-:W-:-:S07]  /*50f0*/  FADD.FTZ R27, R13, R36 ;  /* 0x000000240d1b7221 */ /* 0x008fce0000010000 */
[----:B------:R-:W3:Y:S01]  /*5100*/  MUFU.EX2 R177, R177 ;  /* 0x000000b100b17308 */ /* 0x000ee20000000800 */
[----:B-1----:R-:W-:-:S07]  /*5110*/  FADD.FTZ R6, R12, R3 ;  /* 0x000000030c067221 */ /* 0x002fce0000010000 */
[----:B------:R-:W1:Y:S01]  /*5120*/  MUFU.EX2 R15, R15 ;  /* 0x0000000f000f7308 */ /* 0x000e620000000800 */
[----:B--2---:R-:W-:-:S07]  /*5130*/  FADD.FTZ R36, R176, R27 ;  /* 0x0000001bb0247221 */ /* 0x004fce0000010000 */
[----:B------:R-:W2:Y:S01]  /*5140*/  MUFU.EX2 R14, R14 ;  /* 0x0000000e000e7308 */ /* 0x000ea20000000800 */
[----:B---3--:R-:W-:-:S07]  /*5150*/  FADD.FTZ R3, R177, R6 ;  /* 0x00000006b1037221 */ /* 0x008fce0000010000 */
[----:B------:R-:W3:Y:S01]  /*5160*/  MUFU.EX2 R178, R178 ;  /* 0x000000b200b27308 */ /* 0x000ee20000000800 */
[----:B-1----:R-:W-:Y:S01]  /*5170*/  FADD.FTZ R27, R15, R36 ;  /* 0x000000240f1b7221 */ /* 0x002fe20000010000 */
[----:B------:R-:W-:-:S06]  /*5180*/  FFMA.FTZ R36, R67, R2, -R73 ;  /* 0x0000000243247223 */ /* 0x000fcc0000010849 */
[----:B------:R-:W1:Y:S01]  /*5190*/  MUFU.EX2 R179, R179 ;  /* 0x000000b300b37308 */ /* 0x000e620000000800 */
[----:B--2---:R-:W-:-:S07]  /*51a0*/  FADD.FTZ R6, R14, R3 ;  /* 0x000000030e067221 */ /* 0x004fce0000010000 */
        /* <DEDUP_REMOVED lines=13> */
[----:B---3--:R-:W-:Y:S01]  /*5280*/  FADD.FTZ R27, R25, R38 ;  /* 0x00000026191b7221 */ /* 0x008fe20000010000 */
[-CC-:B------:R-:W-:Y:S01]  /*5290*/  FFMA.FTZ R38, R71, R2.reuse, -R73.reuse ;  /* 0x0000000247267223 */ /* 0x180fe20000010849 */
[----:B------:R-:W-:-:S05]  /*52a0*/  FFMA.FTZ R73, R87, R2, -R73 ;  /* 0x0000000257497223 */ /* 0x000fca0000010849 */
        /* <DEDUP_REMOVED lines=62> */
[----:B------:R-:W-:-:S05]  /*5690*/  @P1 VIADD R6, R31, 0x34840 ;  /* 0x000348401f061836 */ /* 0x000fca0000000000 */
[----:B------:R-:W-:Y:S01]  /*56a0*/  @P1 PRMT R6, R23, 0x654, R6 ;  /* 0x0000065417061816 */ /* 0x000fe20000000006 */
[----:B------:R-:W1:Y:S01]  /*56b0*/  MUFU.EX2 R162, R162 ;  /* 0x000000a200a27308 */ /* 0x000e620000000800 */
[----:B--2---:R-:W-:Y:S02]  /*56c0*/  FADD.FTZ R27, R57, R40 ;  /* 0x00000028391b7221 */ /* 0x004fe40000010000 */
[----:B------:R2:W-:Y:S05]  /*56d0*/  @P1 SYNCS.ARRIVE.TRANS64.RED.A1T0 RZ, [R6+URZ], RZ ;  /* 0x000000ff06ff19a7 */ /* 0x0005ea000810043f */
[----:B------:R-:W4:Y:S01]  /*56e0*/  MUFU.EX2 R78, R78 ;  /* 0x0000004e004e7308 */ /* 0x000f220000000800 */
[----:B---3--:R-:W-:-:S07]  /*56f0*/  FADD.FTZ R3, R42, R3 ;  /* 0x000000032a037221 */ /* 0x008fce0000010000 */
[----:B------:R-:W3:Y:S01]  /*5700*/  MUFU.EX2 R61, R61 ;  /* 0x0000003d003d7308 */ /* 0x000ee20000000800 */
[----:B-1----:R-:W-:-:S07]  /*5710*/  FADD.FTZ R40, R162, R27 ;  /* 0x0000001ba2287221 */ /* 0x002fce0000010000 */
[----:B------:R-:W1:Y:S01]  /*5720*/  MUFU.EX2 R79, R79 ;  /* 0x0000004f004f7308 */ /* 0x000e620000000800 */
[----:B----4-:R-:W-:-:S07]  /*5730*/  FADD.FTZ R3, R78, R3 ;  /* 0x000000034e037221 */ /* 0x010fce0000010000 */
        /* <DEDUP_REMOVED lines=16> */
[----:B--2---:R-:W-:-:S03]  /*5840*/  FADD.FTZ R6, R69, R6 ;  /* 0x0000000645067221 */ /* 0x004fc60000010000 */
[----:B---3--:R-:W-:Y:S01]  /*5850*/  FADD.FTZ R3, R73, R3 ;  /* 0x0000000349037221 */ /* 0x008fe20000010000 */
[----:B------:R-:W-:Y:S06]  /*5860*/  @!P0 BRA `(.L_x_146) ;  /* 0x0000000000048947 */ /* 0x000fec0003800000 */
[----:B------:R-:W-:Y:S01]  /*5870*/  BPT.TRAP 0x1 ;  /* 0x000000040000795c */ /* 0x000fe20000300000 */
.L_x_146:
[----:B------:R-:W-:Y:S01]  /*5880*/  ISETP.NE.AND P1, PT, R18, RZ, PT ;  /* 0x000000ff1200720c */ /* 0x000fe20003f25270 */
[----:B------:R-:W-:Y:S01]  /*5890*/  IMAD.U32 R27, RZ, RZ, UR7 ;  /* 0x00000007ff1b7e24 */ /* 0x000fe2000f8e00ff */
[----:B------:R-:W-:Y:S01]  /*58a0*/  UMOV UR4, UR39 ;  /* 0x0000002700047c82 */ /* 0x000fe20008000000 */
[----:B------:R-:W-:Y:S01]  /*58b0*/  UMOV UR5, UR38 ;  /* 0x0000002600057c82 */ /* 0x000fe20008000000 */
[----:B------:R-:W-:Y:S01]  /*58c0*/  F2FP.BF16.F32.PACK_AB R180, R11, R180 ;  /* 0x000000b40bb4723e */ /* 0x000fe200000010ff */
[----:B------:R-:W-:Y:S01]  /*58d0*/  IMAD.MOV.U32 R11, RZ, RZ, R0 ;  /* 0x000000ffff0b7224 */ /* 0x000fe200078e0000 */
[----:B------:R-:W-:Y:S01]  /*58e0*/  F2FP.BF16.F32.PACK_AB R181, R10, R181 ;  /* 0x000000b50ab5723e */ /* 0x000fe200000010ff */
[----:B------:R-:W-:Y:S01]  /*58f0*/  IMAD.MOV.U32 R10, RZ, RZ, R7 ;  /* 0x000000ffff0a7224 */ /* 0x000fe200078e0007 */
[----:B------:R-:W-:Y:S02]  /*5900*/  F2FP.BF16.F32.PACK_AB R182, R13, R182 ;  /* 0x000000b60db6723e */ /* 0x000fe400000010ff */
[----:B------:R-:W-:-:S02]  /*5910*/  F2FP.BF16.F32.PACK_AB R183, R12, R183 ;  /* 0x000000b70cb7723e */ /* 0x000fc400000010ff */
[----:B------:R-:W-:Y:S01]  /*5920*/  F2FP.BF16.F32.PACK_AB R176, R15, R176 ;  /* 0x000000b00fb0723e */ /* 0x000fe200000010ff */
[----:B------:R-:W-:Y:S01]  /*5930*/  @P1 VIADD R27, R27, 0x34860 ;  /* 0x000348601b1b1836 */ /* 0x000fe20000000000 */
[----:B------:R-:W-:Y:S02]  /*5940*/  F2FP.BF16.F32.PACK_AB R177, R14, R177 ;  /* 0x000000b10eb1723e */ /* 0x000fe400000010ff */
[----:B------:R-:W-:Y:S02]  /*5950*/  F2FP.BF16.F32.PACK_AB R178, R21, R178 ;  /* 0x000000b215b2723e */ /* 0x000fe400000010ff */
[----:B------:R-:W-:Y:S02]  /*5960*/  @P1 PRMT R27, R22, 0x654, R27 ;  /* 0x00000654161b1816 */ /* 0x000fe4000000001b */
[----:B------:R-:W-:Y:S02]  /*5970*/  F2FP.BF16.F32.PACK_AB R179, R20, R179 ;  /* 0x000000b314b3723e */ /* 0x000fe400000010ff */
[----:B------:R1:W-:Y:S01]  /*5980*/  @P1 SYNCS.ARRIVE.TRANS64.RED.A1T0 RZ, [R27+URZ], RZ ;  /* 0x000000ff1bff19a7 */ /* 0x0003e2000810043f */
[C---:B------:R-:W-:Y:S01]  /*5990*/  ISETP.GT.AND P1, PT, R193.reuse, RZ, PT ;  /* 0x000000ffc100720c */ /* 0x040fe20003f24270 */
[----:B------:R-:W-:Y:S01]  /*59a0*/  VIADD R193, R193, 0xffffffff ;  /* 0xffffffffc1c17836 */ /* 0x000fe20000000000 */
[----:B------:R-:W-:-:S02]  /*59b0*/  F2FP.BF16.F32.PACK_AB R172, R25, R172 ;  /* 0x000000ac19ac723e */ /* 0x000fc400000010ff */
[----:B------:R-:W-:Y:S02]  /*59c0*/  F2FP.BF16.F32.PACK_AB R173, R24, R173 ;  /* 0x000000ad18ad723e */ /* 0x000fe400000010ff */
[----:B------:R-:W-:Y:S02]  /*59d0*/  F2FP.BF16.F32.PACK_AB R174, R29, R174 ;  /* 0x000000ae1dae723e */ /* 0x000fe400000010ff */
[----:B------:R-:W-:Y:S02]  /*59e0*/  F2FP.BF16.F32.PACK_AB R175, R26, R175 ;  /* 0x000000af1aaf723e */ /* 0x000fe400000010ff */
[----:B------:R-:W-:Y:S02]  /*59f0*/  F2FP.BF16.F32.PACK_AB R168, R33, R168 ;  /* 0x000000a821a8723e */ /* 0x000fe400000010ff */
[----:B------:R-:W-:Y:S02]  /*5a00*/  F2FP.BF16.F32.PACK_AB R169, R28, R169 ;  /* 0x000000a91ca9723e */ /* 0x000fe400000010ff */
        /* <DEDUP_REMOVED lines=17> */
[----:B------:R-:W-:Y:S01]  /*5b20*/  F2FP.BF16.F32.PACK_AB R167, R73, R86 ;  /* 0x0000005649a7723e */ /* 0x000fe200000010ff */
[----:B-1----:R-:W-:Y:S06]  /*5b30*/  @P1 BRA `(.L_x_147) ;  /* 0xffffffdc00b41947 */ /* 0x002fec000383ffff */
.L_x_136:
        /* <DEDUP_REMOVED lines=67> */
.L_x_148:
[----:B------:R-:W-:Y:S01]  /*5f70*/  ULEA UR5, UR38, UR60, 0x3 ;  /* 0x0000003c26057291 */ /* 0x000fe2000f8e183f */
[----:B------:R-:W-:-:S05]  /*5f80*/  IMAD.U32 R4, RZ, RZ, UR39 ;  /* 0x00000027ff047e24 */ /* 0x000fca000f8e00ff */
[----:B------:R-:W-:-:S04]  /*5f90*/  SHF.L.U32 R4, R4, 0x1f, RZ ;  /* 0x0000001f04047819 */ /* 0x000fc800000006ff */
[----:B------:R1:W2:Y:S01]  /*5fa0*/  SYNCS.PHASECHK.TRANS64.TRYWAIT P1, [UR5+0x34850], R4 ;  /* 0x03485004ff0075a7 */ /* 0x0002a20008020145 */
[----:B------:R-:W-:Y:S05]  /*5fb0*/  @!P0 BRA `(.L_x_149) ;  /* 0x0000000000048947 */ /* 0x000fea0003800000 */
[----:B------:R-:W-:Y:S01]  /*5fc0*/  BPT.TRAP 0x1 ;  /* 0x000000040000795c */ /* 0x000fe20000300000 */
.L_x_149:
[----:B--2---:R-:W-:Y:S05]  /*5fd0*/  @P1 BRA `(.L_x_150) ;  /* 0x0000000000081947 */ /* 0x004fea0003800000 */
[----:B------:R-:W2:Y:S02]  /*5fe0*/  SYNCS.PHASECHK.TRANS64.TRYWAIT P1, [UR5+0x34850], R4 ;  /* 0x03485004ff0075a7 */ /* 0x000ea40008020145 */
[----:B--2---:R-:W-:Y:S05]  /*5ff0*/  @!P1 BRA `(.L_x_151) ;  /* 0x0000004800749947 */ /* 0x004fea0003800000 */
.L_x_150:
[----:B------:R-:W-:Y:S01]  /*6000*/  UIADD3 UR4, UR60, 0x400, URZ ;  /* 0x000004003c047890 */ /* 0x000fe2000fffe03f */
[----:B------:R-:W-:Y:S01]  /*6010*/  WARPGROUP.ARRIVE ;  /* 0x00000000000079c5 */ /* 0x000fe20000000000 */
[----:B------:R-:W-:Y:S01]  /*6020*/  UMOV UR7, 0x40000040 ;  /* 0x4000004000077882 */ /* 0x000fe20000000000 */
[----:B--2---:R-:W2:Y:S01]  /*6030*/  SHFL.BFLY PT, R5, R6, 0x2, 0x1f ;  /* 0x0c401f0006057f89 */ /* 0x004ea200000e0000 */
[----:B------:R-:W-:Y:S01]  /*6040*/  USHF.R.U32.HI UR4, URZ, 0x4, UR4 ;  /* 0x000000043f047899 */ /* 0x000fe20008011604 */
[----:B------:R-:W-:Y:S02]  /*6050*/  IMAD.MOV.U32 R20, RZ, RZ, -0x800000 ;  /* 0xff800000ff147424 */ /* 0x000fe400078e00ff */
[----:B-1----:R-:W1:Y:S01]  /*6060*/  SHFL.BFLY PT, R4, R3, 0x2, 0x1f ;  /* 0x0c401f0003047f89 */ /* 0x002e6200000e0000 */
[----:B------:R-:W-:-:S04]  /*6070*/  ULOP3.LUT UR4, UR4, 0x3fff, URZ, 0xc0, !UPT ;  /* 0x00003fff04047892 */ /* 0x000fc8000f8ec03f */
[----:B------:R-:W-:-:S04]  /*6080*/  ULOP3.LUT UR4, UR4, 0x4000000, URZ, 0xfc, !UPT ;  /* 0x0400000004047892 */ /* 0x000fc8000f8efc3f */
[----:B------:R-:W-:-:S07]  /*6090*/  ULEA UR4, UR38, UR4, 0xb ;  /* 0x0000000426047291 */ /* 0x000fce000f8e583f */
[----:B------:R-:W-:Y:S02]  /*60a0*/  UMOV UR6, UR4 ;  /* 0x0000000400067c82 */ /* 0x000fe40008000000 */
[----:B------:R-:W-:Y:S01]  /*60b0*/  HGMMA.64x128x16.F32.BF16 R24, R180, gdesc[UR4].tnspB, R24, gsb0 ;  /* 0x41e00004b4187df0 */ /* 0x000fe20008001818 */
[----:B------:R-:W-:Y:S01]  /*60c0*/  UIADD3 UR6, UR4, 0x80, URZ ;  /* 0x0000008004067890 */ /* 0x000fe2000fffe03f */
[----:B--2---:R-:W-:Y:S01]  /*60d0*/  FADD.FTZ R5, R5, R6 ;  /* 0x0000000605057221 */ /* 0x004fe20000010000 */
[----:B------:R-:W-:Y:S01]  /*60e0*/  UMOV UR7, 0x40000040 ;  /* 0x4000004000077882 */ /* 0x000fe20000000000 */
[----:B-1----:R-:W-:Y:S01]  /*60f0*/  FADD.FTZ R8, R4, R3 ;  /* 0x0000000304087221 */ /* 0x002fe20000010000 */
[----:B------:R-:W-:Y:S02]  /*6100*/  IMAD.MOV.U32 R3, RZ, RZ, -0x800000 ;  /* 0xff800000ff037424 */ /* 0x000fe400078e00ff */
[----:B------:R-:W1:Y:S04]  /*6110*/  SHFL.BFLY PT, R4, R5, 0x1, 0x1f ;  /* 0x0c201f0005047f89 */ /* 0x000e6800000e0000 */
[----:B------:R-:W2:Y:S01]  /*6120*/  SHFL.BFLY PT, R9, R8, 0x1, 0x1f ;  /* 0x0c201f0008097f89 */ /* 0x000ea200000e0000 */
[----:B-1----:R-:W-:Y:S01]  /*6130*/  FADD.FTZ R11, R5, R4 ;  /* 0x00000004050b7221 */ /* 0x002fe20000010000 */
[----:B------:R-:W-:-:S02]  /*6140*/  IMAD.MOV.U32 R4, RZ, RZ, RZ ;  /* 0x000000ffff047224 */ /* 0x000fc400078e00ff */
[----:B--2---:R-:W-:Y:S02]  /*6150*/  FADD.FTZ R12, R8, R9 ;  /* 0x00000009080c7221 */ /* 0x004fe40000010000 */
[----:B------:R-:W-:Y:S01]  /*6160*/  FSETP.NE.FTZ.AND P1, PT, R11, RZ, PT ;  /* 0x000000ff0b00720b */ /* 0x000fe20003f35000 */
[----:B------:R-:W-:Y:S02]  /*6170*/  IMAD.MOV.U32 R9, RZ, RZ, RZ ;  /* 0x000000ffff097224 */ /* 0x000fe400078e00ff */
[----:B------:R-:W-:-:S10]  /*6180*/  FSETP.NE.FTZ.AND P2, PT, R12, RZ, PT ;  /* 0x000000ff0c00720b */ /* 0x000fd40003f55000 */
[----:B------:R-:W1:Y:S01]  /*6190*/  @P1 MUFU.LG2 R6, R11 ;  /* 0x0000000b00061308 */ /* 0x000e620000000c00 */
[C---:B------:R-:W-:Y:S02]  /*61a0*/  @P1 FMUL.FTZ R5, R2.reuse, 0.69314718246459960938 ;  /* 0x3f31721802051820 */ /* 0x040fe40000410000 */
[----:B------:R-:W-:-:S05]  /*61b0*/  @P2 FMUL.FTZ R13, R2, 0.69314718246459960938 ;  /* 0x3f317218020d2820 */ /* 0x000fca0000410000 */
[----:B------:R-:W2:Y:S08]  /*61c0*/  @P2 MUFU.LG2 R10, R12 ;  /* 0x0000000c000a2308 */ /* 0x000eb00000000c00 */
[----:B------:R3:W4:Y:S01]  /*61d0*/  @P1 MUFU.RCP R4, R11 ;  /* 0x0000000b00041308 */ /* 0x0007220000001000 */
[----:B-1----:R-:W-:-:S04]  /*61e0*/  @P1 FMUL.FTZ R6, R6, 0.69314718246459960938 ;  /* 0x3f31721806061820 */ /* 0x002fc80000410000 */
[----:B------:R-:W-:-:S03]  /*61f0*/  @P1 FFMA.FTZ R20, R5, R0, R6 ;  /* 0x0000000005141223 */ /* 0x000fc60000010006 */
[----:B------:R3:W1:Y:S01]  /*6200*/  @P2 MUFU.RCP R9, R12 ;  /* 0x0000000c00092308 */ /* 0x0006620000001000 */
[----:B--2---:R-:W-:-:S04]  /*6210*/  @P2 FMUL.FTZ R10, R10, 0.69314718246459960938 ;  /* 0x3f3172180a0a2820 */ /* 0x004fc80000410000 */
[----:B------:R-:W-:Y:S01]  /*6220*/  @P2 FFMA.FTZ R3, R13, R7, R10 ;  /* 0x000000070d032223 */ /* 0x000fe2000001000a */
[----:B------:R-:W-:Y:S02]  /*6230*/  WARPGROUP.DEPBAR.LE gsb0, 0x0 ;  /* 0x00008000000079c5 */ /* 0x000fe40000010000 */
[----:B------:R-:W-:-:S06]  /*6240*/  WARPGROUP.ARRIVE ;  /* 0x00000000000079c5 */ /* 0x000fcc0000000000 */
        /* <DEDUP_REMOVED lines=31> */
[----:B------:R-:W-:Y:S03]  /*6440*/  HGMMA.64x128x16.F32.BF16 R24, R164, gdesc[UR4].tnspB, R24, gsb0 ;  /* 0x41e00004a4187df0 */ /* 0x000fe60008001818 */
[----:B------:R-:W-:Y:S02]  /*6450*/  WARPGROUP.DEPBAR.LE gsb0, 0x0 ;  /* 0x00008000000079c5 */ /* 0x000fe40000010000 */
[----:B-1-34-:R-:W-:Y:S05]  /*6460*/  @!P0 BRA `(.L_x_152) ;  /* 0x0000000000048947 */ /* 0x01afea0003800000 */
[----:B------:R-:W-:Y:S01]  /*6470*/  BPT.TRAP 0x1 ;  /* 0x000000040000795c */ /* 0x000fe20000300000 */
.L_x_152:
[----:B------:R-:W-:Y:S01]  /*6480*/  ISETP.NE.AND P3, PT, R18, RZ, PT ;  /* 0x000000ff1200720c */ /* 0x000fe20003f65270 */
[----:B------:R-:W-:Y:S02]  /*6490*/  IMAD.U32 R5, RZ, RZ, UR5 ;  /* 0x00000005ff057e24 */ /* 0x000fe4000f8e00ff */
        /* <DEDUP_REMOVED lines=11> */
[----:B------:R-:W-:-:S02]  /*6550*/  @P3 VIADD R5, R5, 0x34860 ;  /* 0x0003486005053836 */ /* 0x000fc40000000000 */
[-C--:B------:R-:W-:Y:S01]  /*6560*/  FMUL.FTZ R46, R46, R9.reuse ;  /* 0x000000092e2e7220 */ /* 0x080fe20000410000 */
[-C--:B------:R-:W-:Y:S01]  /*6570*/  FMUL.FTZ R51, R51, R9.reuse ;  /* 0x0000000933337220 */ /* 0x080fe20000410000 */
[-C--:B------:R-:W-:Y:S01]  /*6580*/  FMUL.FTZ R50, R50, R9.reuse ;  /* 0x0000000932327220 */ /* 0x080fe20000410000 */
[-C--:B------:R-:W-:Y:S01]  /*6590*/  FMUL.FTZ R55, R55, R9.reuse ;  /* 0x0000000937377220 */ /* 0x080fe20000410000 */
[----:B------:R-:W-:Y:S01]  /*65a0*/  @P3 PRMT R5, R22, 0x654, R5 ;  /* 0x0000065416053816 */ /* 0x000fe20000000005 */
[-C--:B------:R-:W-:Y:S01]  /*65b0*/  FMUL.FTZ R54, R54, R9.reuse ;  /* 0x0000000936367220 */ /* 0x080fe20000410000 */
[-C--:B------:R-:W-:Y:S01]  /*65c0*/  FMUL.FTZ R59, R59, R9.reuse ;  /* 0x000000093b3b7220 */ /* 0x080fe20000410000 */
[-C--:B------:R-:W-:Y:S01]  /*65d0*/  FMUL.FTZ R58, R58, R9.reuse ;  /* 0x000000093a3a7220 */ /* 0x080fe20000410000 */
[----:B------:R1:W-:Y:S01]  /*65e0*/  @P3 SYNCS.ARRIVE.TRANS64.RED.A1T0 RZ, [R5+URZ], RZ ;  /* 0x000000ff05ff39a7 */ /* 0x0003e2000810043f */
        /* <DEDUP_REMOVED lines=14> */
[C---:B-1----:R-:W-:Y:S01]  /*66d0*/  LOP3.LUT R5, R16.reuse, 0x380, RZ, 0xc0, !PT ;  /* 0x0000038010057812 */ /* 0x042fe200078ec0ff */
[-C--:B------:R-:W-:Y:S01]  /*66e0*/  FMUL.FTZ R6, R29, R4.reuse ;  /* 0x000000041d067220 */ /* 0x080fe20000410000 */
[----:B------:R-:W-:Y:S01]  /*66f0*/  IADD3 R9, P1, R16, 0x40, RZ ;  /* 0x0000004010097810 */ /* 0x000fe20007f3e0ff */
[-C--:B------:R-:W-:Y:S01]  /*6700*/  FMUL.FTZ R7, R28, R4.reuse ;  /* 0x000000041c077220 */ /* 0x080fe20000410000 */
[C---:B------:R-:W-:Y:S01]  /*6710*/  IADD3 R29, P0, R16.reuse, 0x20, RZ ;  /* 0x00000020101d7810 */ /* 0x040fe20007f1e0ff */
[-C--:B------:R-:W-:Y:S01]  /*6720*/  FMUL.FTZ R25, R25, R4.reuse ;  /* 0x0000000419197220 */ /* 0x080fe20000410000 */
[----:B------:R-:W-:Y:S01]  /*6730*/  IADD3 R15, P6, R16, 0x4000, RZ ;  /* 0x00004000100f7810 */ /* 0x000fe20007fde0ff */
[-C--:B------:R-:W-:Y:S01]  /*6740*/  FMUL.FTZ R0, R24, R4.reuse ;  /* 0x0000000418007220 */ /* 0x080fe20000410000 */
[----:B------:R-:W-:Y:S01]  /*6750*/  SHF.R.U64 R5, R5, 0x3, RZ ;  /* 0x0000000305057819 */ /* 0x000fe200000012ff */
[-C--:B------:R-:W-:Y:S01]  /*6760*/  FMUL.FTZ R33, R33, R4.reuse ;  /* 0x0000000421217220 */ /* 0x080fe20000410000 */
[----:B------:R-:W-:Y:S01]  /*6770*/  LOP3.LUT R26, R9, 0x380, RZ, 0xc0, !PT ;  /* 0x00000380091a7812 */ /* 0x000fe200078ec0ff */
[-C--:B------:R-:W-:Y:S01]  /*6780*/  FMUL.FTZ R32, R32, R4.reuse ;  /* 0x0000000420207220 */ /* 0x080fe20000410000 */
[----:B------:R-:W-:Y:S01]  /*6790*/  LOP3.LUT R28, R29, 0x380, RZ, 0xc0, !PT ;  /* 0x000003801d1c7812 */ /* 0x000fe200078ec0ff */
        /* <DEDUP_REMOVED lines=26> */
[----:B------:R-:W-:Y:S01]  /*6940*/  LOP3.LUT R14, R15, 0x380, RZ, 0xc0, !PT ;  /* 0x000003800f0e7812 */ /* 0x000fe200078ec0ff */
[----:B------:R-:W-:Y:S01]  /*6950*/  UIADD3 UR35, -UR36, URZ, URZ ;  /* 0x0000003f24237290 */ /* 0x000fe2000fffe13f */
[----:B------:R-:W-:Y:S01]  /*6960*/  LOP3.LUT R4, R5, R16, RZ, 0x3c, !PT ;  /* 0x0000001005047212 */ /* 0x000fe200078e3cff */
[--C-:B------:R-:W-:Y:S01]  /*6970*/  IMAD.MOV.U32 R5, RZ, RZ, R17.reuse ;  /* 0x000000ffff057224 */ /* 0x100fe200078e0011 */
[----:B------:R-:W-:Y:S01]  /*6980*/  SHF.R.U64 R26, R26, 0x3, RZ ;  /* 0x000000031a1a7819 */ /* 0x000fe200000012ff */
[----:B------:R-:W-:Y:S01]  /*6990*/  ULDC UR4, c[0x0][0xdb4] ;  /* 0x00036d0000047ab9 */ /* 0x000fe20000000800 */
[----:B------:R-:W-:Y:S01]  /*69a0*/  SHF.R.U64 R28, R28, 0x3, RZ ;  /* 0x000000031c1c7819 */ /* 0x000fe200000012ff */
[----:B------:R-:W-:Y:S01]  /*69b0*/  UIMAD UR35, UR4, UR35, UR61 ;  /* 0x00000023042372a4 */ /* 0x000fe2000f8e023d */
[----:B------:R-:W-:Y:S01]  /*69c0*/  SHF.R.U64 R14, R14, 0x3, RZ ;  /* 0x000000030e0e7819 */ /* 0x000fe200000012ff */
[----:B------:R-:W-:Y:S01]  /*69d0*/  UIADD3 UR34, -UR61, URZ, URZ ;  /* 0x0000003f3d227290 */ /* 0x000fe2000fffe13f */
[----:B------:R-:W-:Y:S01]  /*69e0*/  LOP3.LUT R26, R26, R9, RZ, 0x3c, !PT ;  /* 0x000000091a1a7212 */ /* 0x000fe200078e3cff */
[----:B------:R-:W-:Y:S01]  /*69f0*/  ULDC UR5, c[0x0][0xda8] ;  /* 0x00036a0000057ab9 */ /* 0x000fe20000000800 */
[----:B------:R-:W-:Y:S01]  /*6a00*/  LOP3.LUT R28, R28, R29, RZ, 0x3c, !PT ;  /* 0x0000001d1c1c7212 */ /* 0x000fe200078e3cff */
[--C-:B------:R-:W-:Y:S01]  /*6a10*/  IMAD.X R29, RZ, RZ, R17.reuse, P0 ;  /* 0x000000ffff1d7224 */ /* 0x100fe200000e0611 */
[----:B------:R-:W-:Y:S01]  /*6a20*/  MOV R9, R4 ;  /* 0x0000000400097202 */ /* 0x000fe20000000f00 */
[----:B------:R-:W-:Y:S01]  /*6a30*/  USHF.R.S32.HI UR4, URZ, 0x1f, UR35 ;  /* 0x0000001f3f047899 */ /* 0x000fe20008011423 */
[----:B------:R-:W-:Y:S01]  /*6a40*/  F2FP.BF16.F32.PACK_AB R5, R27, R2 ;  /* 0x000000021b05723e */ /* 0x000fe200000010ff */
[--C-:B------:R-:W-:Y:S01]  /*6a50*/  IMAD.X R27, RZ, RZ, R17.reuse, P1 ;  /* 0x000000ffff1b7224 */ /* 0x100fe200008e0611 */
[----:B------:R-:W-:Y:S01]  /*6a60*/  LOP3.LUT R14, R14, R15, RZ, 0x3c, !PT ;  /* 0x0000000f0e0e7212 */ /* 0x000fe200078e3cff */
[----:B------:R-:W-:Y:S01]  /*6a70*/  IMAD.X R15, RZ, RZ, R17, P6 ;  /* 0x000000ffff0f7224 */ /* 0x000fe200030e0611 */
[----:B------:R-:W-:Y:S01]  /*6a80*/  R2UR UR6, R187 ;  /* 0x00000000bb0672ca */ /* 0x000fe200000e0000 */
[----:B------:R-:W-:Y:S01]  /*6a90*/  ULDC.64 UR8, c[0x0][0xb70] ;  /* 0x0002dc0000087ab9 */ /* 0x000fe20000000a00 */
[----:B------:R-:W-:Y:S01]  /*6aa0*/  IADD3 R11, P2, R16, 0x60, RZ ;  /* 0x00000060100b7810 */ /* 0x000fe20007f5e0ff */
[----:B------:R-:W-:Y:S01]  /*6ab0*/  USHF.R.S32.HI UR7, URZ, 0x1f, UR36 ;  /* 0x0000001f3f077899 */ /* 0x000fe20008011424 */
[----:B------:R-:W-:Y:S01]  /*6ac0*/  MOV R29, R28 ;  /* 0x0000001c001d7202 */ /* 0x000fe20000000f00 */
[----:B------:R-:W-:Y:S01]  /*6ad0*/  ULDC.64 UR12, c[0x0][0x208] ;  /* 0x00008200000c7ab9 */ /* 0x000fe20000000a00 */
[----:B------:R-:W-:-:S02]  /*6ae0*/  MOV R28, R26 ;  /* 0x0000001a001c7202 */ /* 0x000fc40000000f00 */
[----:B------:R-:W-:Y:S02]  /*6af0*/  MOV R26, R14 ;  /* 0x0000000e001a7202 */ /* 0x000fe40000000f00 */
[----:B------:R-:W1:Y:S01]  /*6b00*/  LDC.64 R14, c[0x0][0xb78] ;  /* 0x0002de00ff0e7b82 */ /* 0x000e620000000a00 */
[----:B------:R-:W-:Y:S02]  /*6b10*/  LOP3.LUT R24, R11, 0x380, RZ, 0xc0, !PT ;  /* 0x000003800b187812 */ /* 0x000fe400078ec0ff */
[----:B------:R-:W-:Y:S01]  /*6b20*/  IADD3 R21, P3, R16, 0x4060, RZ ;  /* 0x0000406010157810 */ /* 0x000fe20007f7e0ff */
[----:B------:R-:W-:Y:S01]  /*6b30*/  UIMAD UR34, UR5, UR34, UR6 ;  /* 0x00000022052272a4 */ /* 0x000fe2000f8e0206 */
[----:B------:R-:W-:Y:S01]  /*6b40*/  SHF.R.U64 R24, R24, 0x3, RZ ;  /* 0x0000000318187819 */ /* 0x000fe200000012ff */
[----:B------:R-:W-:Y:S01]  /*6b50*/  UIMAD UR6, UR4, UR8, URZ ;  /* 0x00000008040672a4 */ /* 0x000fe2000f8e023f */
[----:B------:R-:W-:Y:S01]  /*6b60*/  LOP3.LUT R8, R21, 0x380, RZ, 0xc0, !PT ;  /* 0x0000038015087812 */ /* 0x000fe200078ec0ff */
[----:B------:R-:W-:Y:S01]  /*6b70*/  USHF.L.U32 UR34, UR34, 0x7, URZ ;  /* 0x0000000722227899 */ /* 0x000fe2000800063f */
[----:B------:R-:W-:Y:S01]  /*6b80*/  LOP3.LUT R24, R24, R11, RZ, 0x3c, !PT ;  /* 0x0000000b18187212 */ /* 0x000fe200078e3cff */
[----:B------:R-:W-:Y:S01]  /*6b90*/  UIMAD.WIDE.U32 UR4, UR35, UR8, URZ ;  /* 0x00000008230472a5 */ /* 0x000fe2000f8e003f */
[----:B------:R-:W-:Y:S01]  /*6ba0*/  IADD3 R11, P4, R16, 0x4040, RZ ;  /* 0x00004040100b7810 */ /* 0x000fe20007f9e0ff */
[----:B------:R-:W-:Y:S01]  /*6bb0*/  UIMAD UR6, UR35, UR9, UR6 ;  /* 0x00000009230672a4 */ /* 0x000fe2000f8e0206 */
[----:B------:R-:W-:-:S02]  /*6bc0*/  F2FP.BF16.F32.PACK_AB R6, R6, R7 ;  /* 0x000000070606723e */ /* 0x000fc400000010ff */
[----:B------:R-:W-:Y:S01]  /*6bd0*/  IADD3 R13, P5, R16, 0x4020, RZ ;  /* 0x00004020100d7810 */ /* 0x000fe20007fbe0ff */
[----:B------:R-:W-:Y:S01]  /*6be0*/  UIADD3 UR6, UR5, UR6, URZ ;  /* 0x0000000605067290 */ /* 0x000fe2000fffe03f */
[----:B------:R-:W-:Y:S01]  /*6bf0*/  F2FP.BF16.F32.PACK_AB R4, R25, R0 ;  /* 0x000000001904723e */ /* 0x000fe200000010ff */
[----:B------:R-:W-:Y:S01]  /*6c00*/  IMAD.X R25, RZ, RZ, R17, P2 ;  /* 0x000000ffff197224 */ /* 0x000fe200010e0611 */
[----:B------:R-:W-:Y:S01]  /*6c10*/  F2FP.BF16.F32.PACK_AB R7, R31, R30 ;  /* 0x0000001e1f07723e */ /* 0x000fe200000010ff */
[----:B------:R-:W-:Y:S01]  /*6c20*/  BAR.SYNC.DEFER_BLOCKING 0x1, 0x100 ;  /* 0x0044000000007b1d */ /* 0x000fe20000010000 */
[----:B------:R-:W-:Y:S01]  /*6c30*/  LOP3.LUT R10, R11, 0x380, RZ, 0xc0, !PT ;  /* 0x000003800b0a7812 */ /* 0x000fe200078ec0ff */
[----:B------:R-:W-:Y:S01]  /*6c40*/  VIADD R31, R190, UR34 ;  /* 0x00000022be1f7c36 */ /* 0x000fe20008000000 */
[----:B------:R-:W-:Y:S02]  /*6c50*/  SHF.R.U64 R8, R8, 0x3, RZ ;  /* 0x0000000308087819 */ /* 0x000fe400000012ff */
[----:B------:R-:W-:-:S02]  /*6c60*/  LOP3.LUT R12, R13, 0x380, RZ, 0xc0, !PT ;  /* 0x000003800d0c7812 */ /* 0x000fc400078ec0ff */
[----:B------:R-:W-:Y:S02]  /*6c70*/  SHF.R.U64 R10, R10, 0x3, RZ ;  /* 0x000000030a0a7819 */ /* 0x000fe400000012ff */
[----:B------:R-:W-:Y:S02]  /*6c80*/  LOP3.LUT R8, R8, R21, RZ, 0x3c, !PT ;  /* 0x0000001508087212 */ /* 0x000fe400078e3cff */
[----:B------:R-:W-:Y:S02]  /*6c90*/  SHF.R.U64 R12, R12, 0x3, RZ ;  /* 0x000000030c0c7819 */ /* 0x000fe400000012ff */
[----:B------:R-:W-:Y:S01]  /*6ca0*/  LOP3.LUT R10, R10, R11, RZ, 0x3c, !PT ;  /* 0x0000000b0a0a7212 */ /* 0x000fe200078e3cff */
[--C-:B------:R-:W-:Y:S01]  /*6cb0*/  IMAD.X R11, RZ, RZ, R17.reuse, P4 ;  /* 0x000000ffff0b7224 */ /* 0x100fe200020e0611 */
[----:B------:R-:W-:Y:S01]  /*6cc0*/  LOP3.LUT R12, R12, R13, RZ, 0x3c, !PT ;  /* 0x0000000d0c0c7212 */ /* 0x000fe200078e3cff */
[----:B------:R-:W-:Y:S01]  /*6cd0*/  IMAD.X R13, RZ, RZ, R17, P5 ;  /* 0x000000ffff0d7224 */ /* 0x000fe200028e0611 */
[----:B------:R-:W-:Y:S01]  /*6ce0*/  MOV R27, R24 ;  /* 0x00000018001b7202 */ /* 0x000fe20000000f00 */
[----:B------:R-:W-:Y:S01]  /*6cf0*/  IMAD.U32 R25, RZ, RZ, UR5 ;  /* 0x00000005ff197e24 */ /* 0x000fe2000f8e00ff */
[----:B------:R-:W-:Y:S01]  /*6d00*/  LOP3.LUT P0, RZ, R186, 0x3, RZ, 0xc0, !PT ;  /* 0x00000003baff7812 */ /* 0x000fe2000780c0ff */
[----:B------:R-:W-:Y:S01]  /*6d10*/  IMAD.U32 R24, RZ, RZ, UR4 ;  /* 0x00000004ff187e24 */ /* 0x000fe2000f8e00ff */
[----:B------:R-:W-:Y:S01]  /*6d20*/  ULDC UR4, c[0x0][0xa88] ;  /* 0x0002a20000047ab9 */ /* 0x000fe20000000800 */
[----:B------:R-:W-:Y:S01]  /*6d30*/  IMAD.U32 R25, RZ, RZ, UR6 ;  /* 0x00000006ff197e24 */ /* 0x000fe2000f8e00ff */
[----:B------:R-:W-:Y:S01]  /*6d40*/  MOV R2, R10 ;  /* 0x0000000a00027202 */ /* 0x000fe20000000f00 */
[----:B------:R2:W-:Y:S01]  /*6d50*/  STSM.16.M88.4 [R9], R4 ;  /* 0x0000000409007844 */ /* 0x0005e20000000200 */
[----:B------:R-:W-:Y:S01]  /*6d60*/  MOV R21, R12 ;  /* 0x0000000c00157202 */ /* 0x000fe20000000f00 */
[----:B-1----:R-:W-:Y:S01]  /*6d70*/  IMAD.WIDE.U32 R24, R14, UR36, R24 ;  /* 0x000000240e187c25 */ /* 0x002fe2000f8e0018 */
[----:B------:R-:W-:-:S02]  /*6d80*/  F2FP.BF16.F32.PACK_AB R10, R45, R44 ;  /* 0x0000002c2d0a723e */ /* 0x000fc400000010ff */
[----:B------:R-:W-:Y:S02]  /*6d90*/  F2FP.BF16.F32.PACK_AB R11, R47, R46 ;  /* 0x0000002e2f0b723e */ /* 0x000fe400000010ff */
[----:B------:R-:W-:Y:S02]  /*6da0*/  F2FP.BF16.F32.PACK_AB R12, R49, R48 ;  /* 0x00000030310c723e */ /* 0x000fe400000010ff */
[----:B------:R-:W-:Y:S02]  /*6db0*/  F2FP.BF16.F32.PACK_AB R13, R51, R50 ;  /* 0x00000032330d723e */ /* 0x000fe400000010ff */
[----:B------:R-:W-:Y:S02]  /*6dc0*/  F2FP.BF16.F32.PACK_AB R64, R65, R64 ;  /* 0x000000404140723e */ /* 0x000fe400000010ff */
[----:B------:R-:W-:Y:S02]  /*6dd0*/  F2FP.BF16.F32.PACK_AB R65, R67, R66 ;  /* 0x000000424341723e */ /* 0x000fe400000010ff */
[----:B------:R-:W-:Y:S01]  /*6de0*/  F2FP.BF16.F32.PACK_AB R72, R73, R72 ;  /* 0x000000484948723e */ /* 0x000fe200000010ff */
[----:B--2---:R-:W-:Y:S01]  /*6df0*/  IMAD.X R9, RZ, RZ, R17, P3 ;  /* 0x000000ffff097224 */ /* 0x004fe200018e0611 */
[----:B------:R-:W-:-:S02]  /*6e00*/  F2FP.BF16.F32.PACK_AB R4, R33, R32 ;  /* 0x000000202104723e */ /* 0x000fc400000010ff */
[----:B------:R-:W-:Y:S02]  /*6e10*/  F2FP.BF16.F32.PACK_AB R5, R35, R34 ;  /* 0x000000222305723e */ /* 0x000fe400000010ff */
[----:B------:R-:W-:Y:S01]  /*6e20*/  MOV R0, R8 ;  /* 0x0000000800007202 */ /* 0x000fe20000000f00 */
[----:B------:R-:W-:Y:S01]  /*6e30*/  VIADD R9, R31, 0x8 ;  /* 0x000000081f097836 */ /* 0x000fe20000000000 */
[----:B------:R-:W-:Y:S01]  /*6e40*/  F2FP.BF16.F32.PACK_AB R6, R37, R36 ;  /* 0x000000242506723e */ /* 0x000fe200000010ff */
[----:B------:R-:W-:Y:S01]  /*6e50*/  IMAD R8, R14, UR7, RZ ;  /* 0x000000070e087c24 */ /* 0x000fe2000f8e02ff */
[----:B------:R-:W-:Y:S02]  /*6e60*/  F2FP.BF16.F32.PACK_AB R7, R39, R38 ;  /* 0x000000262707723e */ /* 0x000fe400000010ff */
[----:B------:R-:W-:Y:S01]  /*6e70*/  ISETP.GE.OR P1, PT, R9, UR4, P0 ;  /* 0x0000000409007c0c */ /* 0x000fe20008726670 */
[----:B------:R-:W-:Y:S01]  /*6e80*/  IMAD R30, R15, UR36, R8 ;  /* 0x000000240f1e7c24 */ /* 0x000fe2000f8e0208 */
[----:B------:R-:W-:Y:S01]  /*6e90*/  F2FP.BF16.F32.PACK_AB R8, R41, R40 ;  /* 0x000000282908723e */ /* 0x000fe200000010ff */
[----:B------:R1:W-:Y:S01]  /*6ea0*/  STSM.16.M88.4 [R29], R4 ;  /* 0x000000041d007844 */ /* 0x0003e20000000200 */
[----:B------:R-:W-:-:S02]  /*6eb0*/  F2FP.BF16.F32.PACK_AB R9, R43, R42 ;  /* 0x0000002a2b09723e */ /* 0x000fc400000010ff */
[----:B------:R-:W-:Y:S02]  /*6ec0*/  F2FP.BF16.F32.PACK_AB R14, R53, R52 ;  /* 0x00000034350e723e */ /* 0x000fe400000010ff */
[----:B------:R-:W-:Y:S01]  /*6ed0*/  F2FP.BF16.F32.PACK_AB R15, R55, R54 ;  /* 0x00000036370f723e */ /* 0x000fe200000010ff */
[----:B------:R-:W-:Y:S01]  /*6ee0*/  STSM.16.M88.4 [R28], R8 ;  /* 0x000000081c007844 */ /* 0x000fe20000000200 */
[----:B------:R-:W-:Y:S02]  /*6ef0*/  F2FP.BF16.F32.PACK_AB R66, R69, R68 ;  /* 0x000000444542723e */ /* 0x000fe400000010ff */
[----:B------:R-:W-:Y:S01]  /*6f00*/  F2FP.BF16.F32.PACK_AB R67, R71, R70 ;  /* 0x000000464743723e */ /* 0x000fe200000010ff */
[----:B------:R-:W-:Y:S01]  /*6f10*/  STSM.16.M88.4 [R27], R12 ;  /* 0x0000000c1b007844 */ /* 0x000fe20000000200 */
[----:B------:R-:W-:Y:S02]  /*6f20*/  F2FP.BF16.F32.PACK_AB R73, R75, R74 ;  /* 0x0000004a4b49723e */ /* 0x000fe400000010ff */
[----:B------:R-:W-:-:S02]  /*6f30*/  F2FP.BF16.F32.PACK_AB R80, R81, R80 ;  /* 0x000000505150723e */ /* 0x000fc400000010ff */
[----:B------:R-:W-:Y:S02]  /*6f40*/  F2FP.BF16.F32.PACK_AB R74, R77, R76 ;  /* 0x0000004c4d4a723e */ /* 0x000fe400000010ff */
[----:B-1----:R-:W-:Y:S02]  /*6f50*/  F2FP.BF16.F32.PACK_AB R4, R57, R56 ;  /* 0x000000383904723e */ /* 0x002fe400000010ff */
[----:B------:R-:W-:Y:S02]  /*6f60*/  F2FP.BF16.F32.PACK_AB R5, R59, R58 ;  /* 0x0000003a3b05723e */ /* 0x000fe400000010ff */
[----:B------:R-:W-:Y:S02]  /*6f70*/  F2FP.BF16.F32.PACK_AB R6, R61, R60 ;  /* 0x0000003c3d06723e */ /* 0x000fe400000010ff */
[----:B------:R-:W-:Y:S02]  /*6f80*/  F2FP.BF16.F32.PACK_AB R7, R63, R62 ;  /* 0x0000003e3f07723e */ /* 0x000fe400000010ff */
[----:B------:R-:W-:-:S02]  /*6f90*/  F2FP.BF16.F32.PACK_AB R75, R79, R78 ;  /* 0x0000004e4f4b723e */ /* 0x000fc400000010ff */
[----:B------:R-:W-:Y:S01]  /*6fa0*/  F2FP.BF16.F32.PACK_AB R81, R83, R82 ;  /* 0x000000525351723e */ /* 0x000fe200000010ff */
[----:B------:R1:W-:Y:S01]  /*6fb0*/  STSM.16.M88.4 [R26], R4 ;  /* 0x000000041a007844 */ /* 0x0003e20000000200 */
[----:B------:R-:W-:Y:S02]  /*6fc0*/  F2FP.BF16.F32.PACK_AB R82, R85, R84 ;  /* 0x000000545552723e */ /* 0x000fe400000010ff */
[----:B------:R-:W-:Y:S01]  /*6fd0*/  F2FP.BF16.F32.PACK_AB R83, R87, R86 ;  /* 0x000000565753723e */ /* 0x000fe200000010ff */
[----:B------:R-:W-:Y:S01]  /*6fe0*/  STSM.16.M88.4 [R21], R64 ;  /* 0x0000004015007844 */ /* 0x000fe20000000200 */
[----:B------:R-:W-:Y:S02]  /*6ff0*/  SHF.R.S32.HI R29, RZ, 0x1f, R31 ;  /* 0x0000001fff1d7819 */ /* 0x000fe4000001141f */
[C---:B------:R-:W-:Y:S01]  /*7000*/  IADD3 R24, P2, R31.reuse, R24, RZ ;  /* 0x000000181f187210 */ /* 0x040fe20007f5e0ff */
[----:B------:R-:W-:Y:S01]  /*7010*/  STSM.16.M88.4 [R2], R72 ;  /* 0x0000004802007844 */ /* 0x000fe20000000200 */
[----:B------:R-:W-:Y:S01]  /*7020*/  ISETP.GE.OR P0, PT, R31, UR4, P0 ;  /* 0x000000041f007c0c */ /* 0x000fe20008706670 */
[----:B------:R-:W-:Y:S01]  /*7030*/  ULDC.64 UR4, c[0x0][0xb40] ;  /* 0x0002d00000047ab9 */ /* 0x000fe20000000a00 */
[----:B------:R-:W-:Y:S01]  /*7040*/  IADD3.X R29, R29, R25, R30, P2, !PT ;  /* 0x000000191d1d7210 */ /* 0x000fe200017fe41e */
[----:B------:R-:W-:Y:S01]  /*7050*/  STSM.16.M88.4 [R0], R80 ;  /* 0x0000005000007844 */ /* 0x000fe20000000200 */
[----:B------:R-:W-:Y:S01]  /*7060*/  R2UR UR10, R184 ;  /* 0x00000000b80a72ca */ /* 0x000fe200000e0000 */
[----:B------:R-:W-:Y:S01]  /*7070*/  @!PT LDS RZ, [RZ] ;  /* 0x00000000fffff984 */ /* 0x000fe20000000800 */
[----:B------:R-:W-:Y:S01]  /*7080*/  @!PT LDS RZ, [RZ] ;  /* 0x00000000fffff984 */ /* 0x000fe20000000800 */
[----:B------:R-:W-:Y:S01]  /*7090*/  @!PT LDS RZ, [RZ] ;  /* 0x00000000fffff984 */ /* 0x000fe20000000800 */
[----:B------:R-:W-:Y:S01]  /*70a0*/  @!PT LDS RZ, [RZ] ;  /* 0x00000000fffff984 */ /* 0x000fe20000000800 */
[----:B------:R2:W-:Y:S06]  /*70b0*/  MEMBAR.ALL.CTA ;  /* 0x0000000000007992 */ /* 0x0005ec0000008000 */
[----:B--2---:R-:W2:Y:S02]  /*70c0*/  FENCE.VIEW.ASYNC.S ;  /* 0x00000000000073c6 */ /* 0x004ea40000000000 */
[----:B--2---:R-:W-:Y:S06]  /*70d0*/  BAR.ARV 0x1, 0x120 ;  /* 0x0044800000007b1d */ /* 0x004fec0000002000 */
[C---:B-1----:R-:W-:Y:S01]  /*70e0*/  LEA R4, P2, R24.reuse, UR4, 0x2 ;  /* 0x0000000418047c11 */ /* 0x042fe2000f8410ff */
[----:B------:R-:W-:Y:S01]  /*70f0*/  ULDC UR4, c[0x0][0xc] ;  /* 0x0000030000047ab9 */ /* 0x000fe20000000800 */
[----:B------:R-:W1:Y:S01]  /*7100*/  SHFL.IDX PT, R6, R189, RZ, 0x1f ;  /* 0x00001fffbd067589 */ /* 0x000e6200000e0000 */
[----:B------:R-:W-:Y:S01]  /*7110*/  UIADD3 UR10, UR4, UR10, URZ ;  /* 0x0000000a040a7290 */ /* 0x000fe2000fffe03f */
[----:B------:R-:W-:-:S05]  /*7120*/  LEA.HI.X R5, R24, UR5, R29, 0x2, P2 ;  /* 0x0000000518057c11 */ /* 0x000fca00090f141d */
[----:B------:R2:W-:Y:S01]  /*7130*/  @!P0 STG.E desc[UR12][R4.64], R20 ;  /* 0x0000001404008986 */ /* 0x0005e2000c10190c */
[----:B------:R-:W-:-:S03]  /*7140*/  IMAD.U32 R184, RZ, RZ, UR10 ;  /* 0x0000000affb87e24 */ /* 0x000fc6000f8e00ff */
[----:B------:R2:W-:Y:S01]  /*7150*/  @!P1 STG.E desc[UR12][R4.64+0x20], R3 ;  /* 0x0000200304009986 */ /* 0x0005e2000c10190c */
[----:B-1----:R-:W-:-:S13]  /*7160*/  ISETP.NE.AND P0, PT, R6, 0x7, PT ;  /* 0x000000070600780c */ /* 0x002fda0003f05270 */
[----:B--2---:R-:W-:Y:S05]  /*7170*/  @P0 BRA `(.L_x_153) ;  /* 0x0000000000640947 */ /* 0x004fea0003800000 */
        /* <DEDUP_REMOVED lines=11> */
[----:B------:R-:W-:Y:S01]  /*7230*/  UMOV UR7, 0x40 ;  /* 0x0000004000077882 */ /* 0x000fe20000000000 */
[----:B------:R-:W-:-:S05]  /*7240*/  UMOV UR8, 0x1 ;  /* 0x0000000100087882 */ /* 0x000fca0000000000 */
[----:B------:R1:W-:Y:S02]  /*7250*/  UTMASTG.5D [UR32], [UR4] ;  /* 0x00000020040073b5 */ /* 0x0003e40008020000 */
[----:B-1----:R-:W-:Y:S01]  /*7260*/  UMOV UR32, UR6 ;  /* 0x0000000600207c82 */ /* 0x002fe20008000000 */
[----:B------:R-:W-:Y:S01]  /*7270*/  UMOV UR33, UR7 ;  /* 0x0000000700217c82 */ /* 0x000fe20008000000 */
[----:B------:R-:W-:Y:S01]  /*7280*/  UIADD3 UR6, UR60, 0x34820, URZ ;  /* 0x000348203c067890 */ /* 0x000fe2000fffe03f */
[----:B------:R1:W-:Y:S03]  /*7290*/  UTMASTG.5D [UR32], [UR4] ;  /* 0x00000020040073b5 */ /* 0x0003e60008020000 */
[----:B------:R-:W-:Y:S02]  /*72a0*/  UPRMT UR7, URZ, 0x654, UR6 ;  /* 0x000006543f077896 */ /* 0x000fe40008000006 */
[----:B------:R-:W-:Y:S01]  /*72b0*/  UPRMT UR6, UR8, 0x654, UR6 ;  /* 0x0000065408067896 */ /* 0x000fe20008000006 */
[----:B------:R0:W-:Y:S01]  /*72c0*/  UTMACMDFLUSH ;  /* 0x00000000000079b7 */ /* 0x0001e20000000000 */
[----:B------:R-:W-:-:S05]  /*72d0*/  DEPBAR.LE SB0, 0x0 ;  /* 0x000080000000791a */ /* 0x000fca0000000000 */
[----:B------:R-:W-:Y:S02]  /*72e0*/  SYNCS.ARRIVE.TRANS64.RED.A1T0 RZ, [UR7], RZ ;  /* 0x000000ffffff79a7 */ /* 0x000fe40008100407 */
[----:B-1----:R-:W-:Y:S03]  /*72f0*/  SYNCS.ARRIVE.TRANS64.RED.A1T0 RZ, [UR6], RZ ;  /* 0x000000ffffff79a7 */ /* 0x002fe60008100406 */
.L_x_154:
[----:B------:R-:W-:Y:S05]  /*7300*/  BSYNC B0 ;  /* 0x0000000000007941 */ /* 0x000fea0003800000 */
.L_x_153:
[----:B------:R-:W1:Y:S01]  /*7310*/  LDC R0, c[0x0][0xda4] ;  /* 0x00036900ff007b82 */ /* 0x000e620000000800 */
[----:B------:R-:W-:Y:S01]  /*7320*/  R2UR UR5, R184 ;  /* 0x00000000b80572ca */ /* 0x000fe200000e0000 */
[----:B------:R-:W-:Y:S01]  /*7330*/  UIADD3 UR38, UR38, 0x1, URZ ;  /* 0x0000000126267890 */ /* 0x000fe2000fffe03f */
[----:B------:R-:W-:-:S03]  /*7340*/  VIADD R185, R185, 0x1 ;  /* 0x00000001b9b97836 */ /* 0x000fc60000000000 */
[----:B------:R-:W-:-:S04]  /*7350*/  UISETP.NE.AND UP0, UPT, UR38, 0x2, UPT ;  /* 0x000000022600788c */ /* 0x000fc8000bf05270 */
[----:B------:R-:W-:Y:S02]  /*7360*/  USEL UR4, URZ, 0x1, UP0 ;  /* 0x000000013f047887 */ /* 0x000fe40008000000 */
[----:B------:R-:W-:Y:S02]  /*7370*/  USEL UR38, UR38, URZ, UP0 ;  /* 0x0000003f26267287 */ /* 0x000fe40008000000 */
[----:B------:R-:W-:Y:S01]  /*7380*/  ULOP3.LUT UR39, UR39, UR4, URZ, 0x3c, !UPT ;  /* 0x0000000427277292 */ /* 0x000fe2000f8e3c3f */
[----:B-1----:R-:W-:-:S13]  /*7390*/  ISETP.LE.AND P0, PT, R0, UR5, PT ;  /* 0x0000000500007c0c */ /* 0x002fda000bf03270 */
[----:B------:R-:W-:Y:S05]  /*73a0*/  @!P0 BRA `(.L_x_155) ;  /* 0xffffff9c00cc8947 */ /* 0x000fea000383ffff */
[----:B------:R-:W-:Y:S05]  /*73b0*/  EXIT ;  /* 0x000000000000794d */ /* 0x000fea0003800000 */
.L_x_127:
[----:B------:R-:W-:-:S08]  /*73c0*/  NOP ;  /* 0x0000000000007918 */ /* 0x000fd00000000000 */
[----:B-1----:R-:W1:-:S00]  /*73d0*/  USETMAXREG.DEALLOC.CTAPOOL 0x18 ;  /* 0x00000018000079c8 */ /* 0x002e4000080e0500 */
[----:B-1----:R-:W-:-:S06]  /*73e0*/  LOP3.LUT R0, R0, 0x3, RZ, 0xc0, !PT ;  /* 0x0000000300007812 */ /* 0x002fcc00078ec0ff */
[----:B------:R-:W1:Y:S02]  /*73f0*/  SHFL.IDX PT, R0, R0, RZ, 0x1f ;  /* 0x00001fff00007589 */ /* 0x000e6400000e0000 */
[----:B-1----:R-:W-:-:S13]  /*7400*/  ISETP.NE.AND P0, PT, R0, RZ, PT ;  /* 0x000000ff0000720c */ /* 0x002fda0003f05270 */
[----:B------:R-:W-:Y:S05]  /*7410*/  @P0 EXIT ;  /* 0x000000000000094d */ /* 0x000fea0003800000 */
[----:B------:R-:W1:Y:S01]  /*7420*/  S2UR UR4, SR_CTAID.X ;  /* 0x00000000000479c3 */ /* 0x000e620000002500 */
[----:B------:R-:W-:Y:S02]  /*7430*/  IMAD.MOV.U32 R16, RZ, RZ, RZ ;  /* 0x000000ffff107224 */ /* 0x000fe400078e00ff */
[----:B------:R-:W-:Y:S02]  /*7440*/  IMAD.MOV.U32 R2, RZ, RZ, 0x1 ;  /* 0x00000001ff027424 */ /* 0x000fe400078e00ff */
[----:B------:R-:W-:-:S03]  /*7450*/  IMAD.MOV.U32 R17, RZ, RZ, 0x1 ;  /* 0x00000001ff117424 */ /* 0x000fc600078e00ff */
[----:B------:R-:W1:Y:S02]  /*7460*/  LDC R0, c[0x0][0xda4] ;  /* 0x00036900ff007b82 */ /* 0x000e640000000800 */
[----:B-1----:R-:W-:-:S13]  /*7470*/  ISETP.LE.AND P0, PT, R0, UR4, PT ;  /* 0x0000000400007c0c */ /* 0x002fda000bf03270 */
[----:B------:R-:W-:Y:S05]  /*7480*/  @P0 BRA `(.L_x_156) ;  /* 0x0000003000180947 */ /* 0x000fea0003800000 */
[----:B------:R-:W2:Y:S01]  /*7490*/  LDL R4, [R1+0x24] ;  /* 0x0000240001047983 */ /* 0x000ea20000100800 */
[----:B------:R-:W1:Y:S01]  /*74a0*/  S2UR UR4, SR_CTAID.X ;  /* 0x00000000000479c3 */ /* 0x000e620000002500 */
[----:B------:R-:W-:Y:S01]  /*74b0*/  LOP3.LUT R19, R19, 0xfffffffd, RZ, 0xc0, !PT ;  /* 0xfffffffd13137812 */ /* 0x000fe200078ec0ff */
[----:B------:R-:W-:Y:S01]  /*74c0*/  IMAD.MOV.U32 R16, RZ, RZ, RZ ;  /* 0x000000ffff107224 */ /* 0x000fe200078e00ff */
[----:B------:R-:W3:Y:S01]  /*74d0*/  S2R R3, SR_TID.X ;  /* 0x0000000000037919 */ /* 0x000ee20000002100 */
[----:B------:R-:W-:Y:S01]  /*74e0*/  IMAD.MOV.U32 R17, RZ, RZ, 0x1 ;  /* 0x00000001ff117424 */ /* 0x000fe200078e00ff */
[----:B------:R-:W-:Y:S01]  /*74f0*/  ULDC.64 UR36, c[0x0][0x198] ;  /* 0x0000660000247ab9 */ /* 0x000fe20000000a00 */
[----:B------:R-:W-:Y:S01]  /*7500*/  ULDC UR39, c[0x0][0xc] ;  /* 0x0000030000277ab9 */ /* 0x000fe20000000800 */
[C---:B---3--:R-:W-:Y:S02]  /*7510*/  LOP3.LUT P0, R0, R3.reuse, 0x1f, RZ, 0xc0, !PT ;  /* 0x0000001f03007812 */ /* 0x048fe4000780c0ff */
[----:B------:R-:W-:-:S03]  /*7520*/  LOP3.LUT P1, RZ, R3, 0x7f, RZ, 0xc0, !PT ;  /* 0x0000007f03ff7812 */ /* 0x000fc6000782c0ff */
[----:B------:R1:W-:Y:S01]  /*7530*/  STL [R1+0x20], R0 ;  /* 0x0000200001007387 */ /* 0x0003e20000100800 */
[----:B------:R-:W-:Y:S01]  /*7540*/  PLOP3.LUT P0, PT, P0, P1, PT, 0x8a, 0x0 ;  /* 0x000000000000781c */ /* 0x000fe20000703172 */
[----:B-1----:R-:W-:-:S08]  /*7550*/  IMAD.U32 R0, RZ, RZ, UR4 ;  /* 0x00000004ff007e24 */ /* 0x002fd0000f8e00ff */
[----:B------:R-:W-:Y:S01]  /*7560*/  @P1 LOP3.LUT R19, R19, 0x2, RZ, 0xfc, !PT ;  /* 0x0000000213131812 */ /* 0x000fe200078efcff */
[----:B------:R1:W-:Y:S03]  /*7570*/  STL [R1+0x14], R0 ;  /* 0x0000140001007387 */ /* 0x0003e60000100800 */
[----:B------:R-:W-:Y:S01]  /*7580*/  LOP3.LUT R19, R19, 0xfffffffe, RZ, 0xc0, !PT ;  /* 0xfffffffe13137812 */ /* 0x000fe200078ec0ff */
[----:B------:R1:W-:Y:S03]  /*7590*/  STL [R1+0x1c], RZ ;  /* 0x00001cff01007387 */ /* 0x0003e60000100800 */
[----:B------:R-:W-:Y:S02]  /*75a0*/  @P0 LOP3.LUT R19, R19, 0x1, RZ, 0xfc, !PT ;  /* 0x0000000113130812 */ /* 0x000fe400078efcff */
[----:B--2---:R-:W-:-:S13]  /*75b0*/  R2UR UR5, R4 ;  /* 0x00000000040572ca */ /* 0x004fda00000e0000 */
[----:B-1----:R-:W-:-:S12]  /*75c0*/  ULOP3.LUT UR38, UR5, 0x2, URZ, 0xfc, !UPT ;  /* 0x0000000205267892 */ /* 0x002fd8000f8efc3f */
.L_x_208:
[----:B------:R-:W2:Y:S01]  /*75d0*/  LDL R6, [R1+0x14] ;  /* 0x0000140001067983 */ /* 0x000ea20000100800 */
[----:B------:R-:W1:Y:S01]  /*75e0*/  LDC R2, c[0x0][0xda8] ;  /* 0x00036a00ff027b82 */ /* 0x000e620000000800 */
[----:B------:R-:W-:Y:S05]  /*75f0*/  YIELD ;  /* 0x0000000000007946 */ /* 0x000fea0003800000 */
[----:B------:R-:W-:Y:S02]  /*7600*/  ULDC.64 UR4, c[0x0][0x3f8] ;  /* 0x0000fe0000047ab9 */ /* 0x000fe40000000a00 */
[----:B------:R-:W3:Y:S01]  /*7610*/  LDC R0, c[0x0][0xdb4] ;  /* 0x00036d00ff007b82 */ /* 0x000ee20000000800 */
[----:B------:R-:W-:-:S03]  /*7620*/  UISETP.NE.U32.AND UP0, UPT, UR4, URZ, UPT ;  /* 0x0000003f0400728c */ /* 0x000fc6000bf05070 */
[----:B------:R-:W-:Y:S01]  /*7630*/  ULDC UR4, c[0x0][0x404] ;  /* 0x0001010000047ab9 */ /* 0x000fe20000000800 */
[----:B------:R-:W-:-:S04]  /*7640*/  UISETP.NE.AND.EX UP0, UPT, UR5, URZ, UPT, UP0 ;  /* 0x0000003f0500728c */ /* 0x000fc8000bf05300 */
[----:B------:R-:W-:Y:S01]  /*7650*/  USEL UR4, UR4, 0x1, UP0 ;  /* 0x0000000104047887 */ /* 0x000fe20008000000 */
[----:B-1----:R-:W-:Y:S02]  /*7660*/  ISETP.NE.AND P0, PT, R2, 0x1, PT ;  /* 0x000000010200780c */ /* 0x002fe40003f05270 */
[----:B---3--:R-:W-:-:S11]  /*7670*/  ISETP.NE.AND P1, PT, R0, 0x1, PT ;  /* 0x000000010000780c */ /* 0x008fd60003f25270 */
        /* <DEDUP_REMOVED lines=11> */
[----:B------:R-:W-:Y:S02]  /*7730*/  MOV R3, 0x400 ;  /* 0x0000040000037802 */ /* 0x000fe40000000f00 */
[----:B------:R2:W-:Y:S02]  /*7740*/  STL [R1], R7 ;  /* 0x0000000701007387 */ /* 0x0005e40000100800 */
        /* <DEDUP_REMOVED lines=13> */
[----:B------:R2:W-:Y:S01]  /*7820*/  STL [R1+0x4], R3 ;  /* 0x0000040301007387 */ /* 0x0005e20000100800 */
[----:B------:R-:W-:Y:S05]  /*7830*/  @!P0 BRA `(.L_x_157) ;  /* 0x0000000000408947 */ /* 0x000fea0003800000 */
[----:B------:R-:W-:Y:S01]  /*7840*/  MOV R2, 0x0 ;  /* 0x0000000000027802 */ /* 0x000fe20000000f00 */
[----:B------:R-:W-:Y:S01]  /*7850*/  ULDC.64 UR6, c[0x4][0xb8] ;  /* 0x01002e0000067ab9 */ /* 0x000fe20000000a00 */
[----:B------:R-:W-:Y:S01]  /*7860*/  ULDC.64 UR8, c[0x4][0xc0] ;  /* 0x0100300000087ab9 */ /* 0x000fe20000000a00 */
[----:B------:R-:W-:Y:S01]  /*7870*/  ULDC.64 UR4, c[0x4][0x8] ;  /* 0x0100020000047ab9 */ /* 0x000fe20000000a00 */
[----:B------:R-:W-:Y:S02]  /*7880*/  IMAD.U32 R4, RZ, RZ, UR6 ;  /* 0x00000006ff047e24 */ /* 0x000fe4000f8e00ff */
[----:B--2---:R-:W1:Y:S01]  /*7890*/  LDC.64 R2, c[0x4][R2] ;  /* 0x0100000002027b82 */ /* 0x004e620000000a00 */
[----:B------:R-:W-:Y:S02]  /*78a0*/  IMAD.U32 R5, RZ, RZ, UR7 ;  /* 0x00000007ff057e24 */ /* 0x000fe4000f8e00ff */
[----:B------:R-:W-:Y:S02]  /*78b0*/  IMAD.U32 R6, RZ, RZ, UR8 ;  /* 0x00000008ff067e24 */ /* 0x000fe4000f8e00ff */
[----:B------:R-:W-:-:S02]  /*78c0*/  IMAD.U32 R7, RZ, RZ, UR9 ;  /* 0x00000009ff077e24 */ /* 0x000fc4000f8e00ff */
[----:B------:R-:W-:Y:S02]  /*78d0*/  IMAD.U32 R10, RZ, RZ, UR4 ;  /* 0x00000004ff0a7e24 */ /* 0x000fe4000f8e00ff */
[----:B------:R-:W-:Y:S02]  /*78e0*/  IMAD.U32 R11, RZ, RZ, UR5 ;  /* 0x00000005ff0b7e24 */ /* 0x000fe4000f8e00ff */
[----:B------:R-:W-:Y:S02]  /*78f0*/  IMAD.MOV.U32 R8, RZ, RZ, 0x70 ;  /* 0x00000070ff087424 */ /* 0x000fe400078e00ff */
[----:B------:R-:W-:Y:S02]  /*7900*/  IMAD.MOV.U32 R12, RZ, RZ, 0x1 ;  /* 0x00000001ff0c7424 */ /* 0x000fe400078e00ff */
[----:B------:R-:W-:-:S07]  /*7910*/  IMAD.MOV.U32 R13, RZ, RZ, RZ ;  /* 0x000000ffff0d7224 */ /* 0x000fce00078e00ff */
[----:B------:R-:W-:-:S07]  /*7920*/  LEPC R20, `(.L_x_157) ;  /* 0x000000001014794e */ /* 0x000fce0000000000 */
[----:B-1----:R-:W-:Y:S05]  /*7930*/  CALL.ABS.NOINC R2 ;  /* 0x0000000002007343 */ /* 0x002fea0003c00000 */
.L_x_157:
        /* <DEDUP_REMOVED lines=9> */
[----:B------:R-:W-:Y:S02]  /*79d0*/  IMAD.U32 R4, RZ, RZ, UR6 ;  /* 0x00000006ff047e24 */ /* 0x000fe4000f8e00ff */
[----:B------:R-:W-:Y:S02]  /*79e0*/  IMAD.U32 R5, RZ, RZ, UR7 ;  /* 0x00000007ff057e24 */ /* 0x000fe4000f8e00ff */
[----:B------:R-:W-:Y:S02]  /*79f0*/  IMAD.U32 R6, RZ, RZ, UR8 ;  /* 0x00000008ff067e24 */ /* 0x000fe4000f8e00ff */
[----:B------:R-:W-:-:S02]  /*7a00*/  IMAD.U32 R7, RZ, RZ, UR9 ;  /* 0x00000009ff077e24 */ /* 0x000fc4000f8e00ff */
[----:B------:R-:W-:Y:S02]  /*7a10*/  IMAD.U32 R10, RZ, RZ, UR4 ;  /* 0x00000004ff0a7e24 */ /* 0x000fe4000f8e00ff */
[----:B------:R-:W-:Y:S02]  /*7a20*/  IMAD.U32 R11, RZ, RZ, UR5 ;  /* 0x00000005ff0b7e24 */ /* 0x000fe4000f8e00ff */
[----:B------:R-:W-:Y:S02]  /*7a30*/  IMAD.MOV.U32 R8, RZ, RZ, 0x70 ;  /* 0x00000070ff087424 */ /* 0x000fe400078e00ff */
[----:B------:R-:W-:Y:S02]  /*7a40*/  IMAD.MOV.U32 R12, RZ, RZ, 0x1 ;  /* 0x00000001ff0c7424 */ /* 0x000fe400078e00ff */
[----:B-1----:R-:W-:-:S07]  /*7a50*/  IMAD.MOV.U32 R13, RZ, RZ, RZ ;  /* 0x000000ffff0d7224 */ /* 0x002fce00078e00ff */
[----:B------:R-:W-:-:S07]  /*7a60*/  LEPC R20, `(.L_x_159) ;  /* 0x000000001014794e */ /* 0x000fce0000000000 */
[----:B--2---:R-:W-:Y:S05]  /*7a70*/  CALL.ABS.NOINC R2 ;  /* 0x0000000002007343 */ /* 0x004fea0003c00000 */
.L_x_159:
[----:B------:R-:W-:Y:S01]  /*7a80*/  MOV R2, 0x0 ;  /* 0x0000000000027802 */ /* 0x000fe20000000f00 */
[----:B------:R-:W-:Y:S01]  /*7a90*/  ULDC.64 UR6, c[0x4][0xb8] ;  /* 0x01002e0000067ab9 */ /* 0x000fe20000000a00 */
[----:B------:R-:W-:Y:S01]  /*7aa0*/  ULDC.64 UR8, c[0x4][0xc0] ;  /* 0x0100300000087ab9 */ /* 0x000fe20000000a00 */
[----:B------:R-:W-:Y:S01]  /*7ab0*/  ULDC.64 UR4, c[0x4][0x18] ;  /* 0x0100060000047ab9 */ /* 0x000fe20000000a00 */
[----:B------:R-:W-:Y:S02]  /*7ac0*/  IMAD.U32 R4, RZ, RZ, UR6 ;  /* 0x00000006ff047e24 */ /* 0x000fe4000f8e00ff */
[----:B------:R-:W1:Y:S01]  /*7ad0*/  LDC.64 R2, c[0x4][R2] ;  /* 0x0100000002027b82 */ /* 0x000e620000000a00 */
        /* <DEDUP_REMOVED lines=10> */
.L_x_158:
[----:B------:R-:W2:Y:S01]  /*7b80*/  LDL R7, [R1] ;  /* 0x0000000001077983 */ /* 0x000ea20000100800 */
[----:B------:R-:W-:Y:S01]  /*7b90*/  ULDC.64 UR4, c[0x0][0x9f8] ;  /* 0x00027e0000047ab9 */ /* 0x000fe20000000a00 */
[----:B------:R-:W1:Y:S01]  /*7ba0*/  LDC R0, c[0x0][0x428] ;  /* 0x00010a00ff007b82 */ /* 0x000e620000000800 */
[----:B------:R-:W-:Y:S01]  /*7bb0*/  ISETP.NE.U32.AND P0, PT, RZ, UR4, PT ;  /* 0x00000004ff007c0c */ /* 0x000fe2000bf05070 */
[----:B------:R-:W3:Y:S04]  /*7bc0*/  LDL R10, [R1+0x4] ;  /* 0x00000400010a7983 */ /* 0x000ee80000100800 */
[----:B------:R-:W4:Y:S01]  /*7bd0*/  LDL R9, [R1+0x20] ;  /* 0x0000200001097983 */ /* 0x000f220000100800 */
[----:B------:R-:W-:Y:S01]  /*7be0*/  ISETP.NE.AND.EX P0, PT, RZ, UR5, PT, P0 ;  /* 0x00000005ff007c0c */ /* 0x000fe2000bf05300 */
[----:B------:R-:W-:Y:S01]  /*7bf0*/  ULDC.64 UR6, c[0x0][0x208] ;  /* 0x0000820000067ab9 */ /* 0x000fe20000000a00 */
[----:B------:R-:W-:Y:S01]  /*7c00*/  ULDC UR4, c[0x0][0xda8] ;  /* 0x00036a0000047ab9 */ /* 0x000fe20000000800 */
[----:B------:R-:W4:Y:S04]  /*7c10*/  LDL.LU R6, [R1+0xc] ;  /* 0x00000c0001067983 */ /* 0x000f280000300800 */
[----:B------:R-:W4:Y:S06]  /*7c20*/  LDL R8, [R1+0x14] ;  /* 0x0000140001087983 */ /* 0x000f2c0000100800 */
[----:B------:R-:W2:Y:S01]  /*7c30*/  @P0 LDC.64 R2, c[0x0][0x9f8] ;  /* 0x00027e00ff020b82 */ /* 0x000ea20000000a00 */
[----:B-1----:R-:W-:-:S13]  /*7c40*/  ISETP.NE.AND P1, PT, R0, 0x1, PT ;  /* 0x000000010000780c */ /* 0x002fda0003f25270 */
[----:B------:R-:W3:Y:S08]  /*7c50*/  @P1 LDC R5, c[0x0][0x42c] ;  /* 0x00010b00ff051b82 */ /* 0x000ef00000000800 */
[----:B------:R-:W1:Y:S01]  /*7c60*/  @P1 LDC R4, c[0x0][0x430] ;  /* 0x00010c00ff041b82 */ /* 0x000e620000000800 */
[----:B--2---:R-:W-:-:S05]  /*7c70*/  @P0 IMAD.WIDE R2, R7, 0x4, R2 ;  /* 0x0000000407020825 */ /* 0x004fca00078e0202 */
[----:B------:R2:W5:Y:S01]  /*7c80*/  @P0 LDG.E R7, desc[UR6][R2.64] ;  /* 0x0000000602070981 */ /* 0x000562000c1e1900 */
[----:B---3--:R-:W-:-:S04]  /*7c90*/  @P1 IMAD.HI.U32 R5, R10, R5, RZ ;  /* 0x000000050a051227 */ /* 0x008fc800078e00ff */
[----:B------:R-:W-:Y:S01]  /*7ca0*/  IMAD.MOV.U32 R0, RZ, RZ, R10 ;  /* 0x000000ffff007224 */ /* 0x000fe200078e000a */
[----:B-1----:R-:W-:Y:S02]  /*7cb0*/  @P1 SHF.R.U32.HI R0, RZ, R4, R5 ;  /* 0x00000004ff001219 */ /* 0x002fe40000011605 */
[----:B----4-:R-:W-:Y:S01]  /*7cc0*/  ISETP.NE.AND P1, PT, R9, RZ, PT ;  /* 0x000000ff0900720c */ /* 0x010fe20003f25270 */
[----:B------:R-:W1:Y:S01]  /*7cd0*/  S2R R4, SR_CgaCtaId ;  /* 0x0000000000047919 */ /* 0x000e620000008800 */
[----:B------:R-:W-:-:S04]  /*7ce0*/  IMAD.MOV R6, RZ, RZ, -R6 ;  /* 0x000000ffff067224 */ /* 0x000fc800078e0a06 */
[----:B------:R-:W-:-:S07]  /*7cf0*/  IMAD R6, R6, UR4, R8 ;  /* 0x0000000406067c24 */ /* 0x000fce000f8e0208 */
[----:B------:R-:W-:Y:S01]  /*7d00*/  VOTEU.ALL UP1, P1 ;  /* 0x00000000003f7886 */ /* 0x000fe20000820000 */
[----:B------:R-:W-:-:S04]  /*7d10*/  PLOP3.LUT P2, PT, P1, PT, PT, 0x8, 0x0 ;  /* 0x000000000000781c */ /* 0x000fc80000f4e170 */
[----:B------:R-:W-:Y:S01]  /*7d20*/  @!UP1 UIADD3 UR8, UP0, UR36, 0x270, URZ ;  /* 0x0000027024089890 */ /* 0x000fe2000ff1e03f */
[----:B------:R-:W-:-:S03]  /*7d30*/  IMAD.SHL.U32 R6, R6, 0x80, RZ ;  /* 0x0000008006067824 */ /* 0x000fc600078e00ff */
[----:B------:R-:W-:-:S03]  /*7d40*/  @!UP1 UIADD3.X UR9, URZ, UR37, URZ, UP0, !UPT ;  /* 0x000000253f099290 */ /* 0x000fc600087fe43f */
[----:B--2---:R-:W-:-:S09]  /*7d50*/  VOTEU.ALL UP0, P1 ;  /* 0x00000000003f7886 */ /* 0x004fd20000800000 */
.L_x_160:
[----:B------:R-:W2:Y:S04]  /*7d60*/  LDL R3, [R1] ;  /* 0x0000000001037983 */ /* 0x000ea80000100800 */
[----:B------:R-:W3:Y:S01]  /*7d70*/  LDL R2, [R1+0x4] ;  /* 0x0000040001027983 */ /* 0x000ee20000100800 */
[----:B------:R-:W-:Y:S01]  /*7d80*/  UMOV UR4, URZ ;  /* 0x0000003f00047c82 */ /* 0x000fe20008000000 */
[----:B------:R-:W-:Y:S02]  /*7d90*/  PLOP3.LUT P0, PT, P0, P2, PT, 0xa2, 0x0 ;  /* 0x000000000000781c */ /* 0x000fe40000705472 */
[----:B--2---:R-:W-:-:S08]  /*7da0*/  @P2 R2UR P0, UR7, R3 ;  /* 0x00000000030722ca */ /* 0x004fd00000000000 */
[----:B------:R-:W-:Y:S02]  /*7db0*/  PLOP3.LUT P0, PT, P0, P2, PT, 0xa2, 0x0 ;  /* 0x000000000000781c */ /* 0x000fe40000705472 */
[----:B---3--:R-:W-:-:S08]  /*7dc0*/  @P2 R2UR.OR P0, UR6, R2 ;  /* 0x00000000020622ca */ /* 0x008fd00000100000 */
[----:B------:R-:W-:Y:S02]  /*7dd0*/  PLOP3.LUT P0, PT, P0, P2, PT, 0xa2, 0x0 ;  /* 0x000000000000781c */ /* 0x000fe40000705472 */
[----:B------:R-:W-:-:S08]  /*7de0*/  @P2 R2UR.OR P0, UR5, R6 ;  /* 0x00000000060522ca */ /* 0x000fd00000100000 */
[----:B------:R-:W-:-:S05]  /*7df0*/  @P2 PLOP3.LUT P2, PT, P0, PT, PT, 0x80, 0x0 ;  /* 0x000000000000281c */ /* 0x000fca000074f070 */
[----:B------:R2:W-:Y:S08]  /*7e00*/  @!UP0 UTMAPF.L2.4D [UR4], [UR8] ;  /* 0x00000004080085b8 */ /* 0x0005f00008018000 */
[----:B--2---:R-:W-:Y:S05]  /*7e10*/  @P2 BRA.U.ANY `(.L_x_160) ;  /* 0xfffffffd00d02947 */ /* 0x004fea000393ffff */
[----:B------:R-:W-:Y:S01]  /*7e20*/  PLOP3.LUT P2, PT, P1, PT, PT, 0x8, 0x0 ;  /* 0x000000000000781c */ /* 0x000fe20000f4e170 */
[----:B------:R-:W-:Y:S01]  /*7e30*/  VOTEU.ALL UP0, P1 ;  /* 0x00000000003f7886 */ /* 0x000fe20000800000 */
[----:B------:R-:W-:-:S11]  /*7e40*/  UMOV UR4, 0x40 ;  /* 0x0000004000047882 */ /* 0x000fd60000000000 */
.L_x_161:
[----:B------:R-:W2:Y:S04]  /*7e50*/  LDL R3, [R1] ;  /* 0x0000000001037983 */ /* 0x000ea80000100800 */
[----:B------:R-:W3:Y:S01]  /*7e60*/  LDL R2, [R1+0x4] ;  /* 0x0000040001027983 */ /* 0x000ee20000100800 */
        /* <DEDUP_REMOVED lines=12> */
.L_x_162:
        /* <DEDUP_REMOVED lines=11> */
[----:B------:R-:W2:Y:S01]  /*7fe0*/  LDC.64 R2, c[0x0][0x3f8] ;  /* 0x0000fe00ff027b82 */ /* 0x000ea20000000a00 */
[C---:B-1----:R-:W-:Y:S01]  /*7ff0*/  IMAD.SHL.U32 R20, R4.reuse, 0x40, RZ ;  /* 0x0000004004147824 */ /* 0x042fe200078e00ff */
[----:B------:R-:W-:Y:S01]  /*8000*/  UMOV UR4, 0xffffffff ;  /* 0xffffffff00047882 */ /* 0x000fe20000000000 */
[----:B------:R-:W-:-:S03]  /*8010*/  IMAD.SHL.U32 R21, R4, 0x1000, RZ ;  /* 0x0000100004157824 */ /* 0x000fc600078e00ff */
[----:B------:R-:W-:Y:S02]  /*8020*/  LOP3.LUT R20, R20, 0x40, RZ, 0xc0, !PT ;  /* 0x0000004014147812 */ /* 0x000fe400078ec0ff */
[----:B------:R-:W-:Y:S02]  /*8030*/  LOP3.LUT R21, R21, 0x1000, RZ, 0xc0, !PT ;  /* 0x0000100015157812 */ /* 0x000fe400078ec0ff */
[----:B--2---:R-:W-:-:S04]  /*8040*/  ISETP.NE.U32.AND P0, PT, R2, RZ, PT ;  /* 0x000000ff0200720c */ /* 0x004fc80003f05070 */
[----:B------:R-:W-:-:S04]  /*8050*/  ISETP.NE.AND.EX P0, PT, R3, RZ, PT, P0 ;  /* 0x000000ff0300720c */ /* 0x000fc80003f05300 */
[----:B-----5:R-:W-:Y:S01]  /*8060*/  SEL R5, R7, RZ, !P0 ;  /* 0x000000ff07057207 */ /* 0x020fe20004000000 */
[----:B------:R-:W-:Y:S08]  /*8070*/  BRA.DIV UR4, `(.L_x_163) ;  /* 0x0000002a046c7947 */ /* 0x000ff0000b800000 */
.L_x_224:
[----:B------:R-:W2:Y:S01]  /*8080*/  LDL R8, [R1+0x10] ;  /* 0x0000100001087983 */ /* 0x000ea20000100800 */
[----:B------:R-:W-:Y:S01]  /*8090*/  UMOV UR4, 0xffffffff ;  /* 0xffffffff00047882 */ /* 0x000fe20000000000 */
[--C-:B------:R-:W-:Y:S01]  /*80a0*/  SHF.R.S32.HI R12, RZ, 0x1f, R7.reuse ;  /* 0x0000001fff0c7819 */ /* 0x100fe20000011407 */
[----:B------:R-:W-:Y:S02]  /*80b0*/  IMAD.MOV.U32 R4, RZ, RZ, R7 ;  /* 0x000000ffff047224 */ /* 0x000fe400078e0007 */
[----:B--2---:R-:W-:Y:S01]  /*80c0*/  VIADD R8, R8, 0xffffffff ;  /* 0xffffffff08087836 */ /* 0x004fe20000000000 */
[----:B------:R-:W-:Y:S06]  /*80d0*/  BRA.DIV UR4, `(.L_x_164) ;  /* 0x0000002a04887947 */ /* 0x000fec000b800000 */
[----:B------:R-:W-:-:S13]  /*80e0*/  ELECT P6, URZ, PT ;  /* 0x00000000003f782f */ /* 0x000fda00038c0000 */
.L_x_227:
[----:B------:R-:W-:Y:S05]  /*80f0*/  @!P6 BRA `(.L_x_165) ;  /* 0x000000040028e947 */ /* 0x000fea0003800000 */
        /* <DEDUP_REMOVED lines=9> */
[----:B------:R-:W-:-:S04]  /*8190*/  @P1 SHF.R.U32.HI R5, RZ, R11, R10 ;  /* 0x0000000bff051219 */ /* 0x000fc8000001160a */
[--C-:B------:R-:W-:Y:S01]  /*81a0*/  SHF.R.S32.HI R11, RZ, 0x1f, R5.reuse ;  /* 0x0000001fff0b7819 */ /* 0x100fe20000011405 */
[--C-:B------:R-:W-:Y:S02]  /*81b0*/  IMAD.MOV R18, RZ, RZ, -R5.reuse ;  /* 0x000000ffff127224 */ /* 0x100fe400078e0a05 */
[----:B------:R-:W-:Y:S02]  /*81c0*/  IMAD.MOV.U32 R10, RZ, RZ, R5 ;  /* 0x000000ffff0a7224 */ /* 0x000fe400078e0005 */
[----:B------:R-:W-:Y:S02]  /*81d0*/  IMAD R18, R9, R18, R8 ;  /* 0x0000001209127224 */ /* 0x000fe400078e0208 */
[----:B------:R-:W-:Y:S02]  /*81e0*/  IMAD R9, R12, UR4, RZ ;  /* 0x000000040c097c24 */ /* 0x000fe4000f8e02ff */
[----:B------:R-:W-:-:S04]  /*81f0*/  IMAD.WIDE.U32 R10, R7, UR4, R10 ;  /* 0x00000004070a7c25 */ /* 0x000fc8000f8e000a */
[----:B------:R-:W-:Y:S01]  /*8200*/  IMAD R5, R7, UR5, R9 ;  /* 0x0000000507057c24 */ /* 0x000fe2000f8e0209 */
[----:B------:R-:W-:-:S03]  /*8210*/  LEA R14, P1, R10, R2, 0x2 ;  /* 0x000000020a0e7211 */ /* 0x000fc600078210ff */
[----:B------:R-:W-:-:S05]  /*8220*/  IMAD.IADD R5, R11, 0x1, R5 ;  /* 0x000000010b057824 */ /* 0x000fca00078e0205 */
[----:B------:R-:W-:-:S05]  /*8230*/  LEA.HI.X R15, R10, R3, R5, 0x2, P1 ;  /* 0x000000030a0f7211 */ /* 0x000fca00008f1405 */
[----:B------:R1:W5:Y:S02]  /*8240*/  LDG.E R7, desc[UR6][R14.64] ;  /* 0x000000060e077981 */ /* 0x000364000c1e1900 */
.L_x_166:
[----:B------:R-:W2:Y:S01]  /*8250*/  S2R R9, SR_CgaCtaId ;  /* 0x0000000000097919 */ /* 0x000ea20000008800 */
[----:B------:R-:W-:-:S04]  /*8260*/  MOV R5, 0x400 ;  /* 0x0000040000057802 */ /* 0x000fc80000000f00 */
[----:B--2---:R-:W-:Y:S02]  /*8270*/  LEA R5, R9, R5, 0x18 ;  /* 0x0000000509057211 */ /* 0x004fe400078ec0ff */
[----:B------:R-:W-:-:S03]  /*8280*/  SHF.L.U32 R9, R17, 0x1f, RZ ;  /* 0x0000001f11097819 */ /* 0x000fc600000006ff */
[----:B------:R-:W-:-:S04]  /*8290*/  IMAD R5, R16, 0x8, R5 ;  /* 0x0000000810057824 */ /* 0x000fc800078e0205 */
[----:B------:R-:W2:Y:S02]  /*82a0*/  SYNCS.PHASECHK.TRANS64.TRYWAIT P1, [R5+URZ+0x34840], R9 ;  /* 0x03484009050075a7 */ /* 0x000ea4000802017f */
[----:B--2---:R-:W-:Y:S05]  /*82b0*/  @!P1 BRA `(.L_x_167) ;  /* 0x0000002800309947 */ /* 0x004fea0003800000 */
.L_x_228:
[----:B------:R-:W3:Y:S01]  /*82c0*/  S2R R10, SR_TID.X ;  /* 0x00000000000a7919 */ /* 0x000ee20000002100 */
[----:B------:R-:W-:-:S04]  /*82d0*/  UPRMT UR4, UR38, 0x9910, URZ ;  /* 0x0000991026047896 */ /* 0x000fc8000800003f */
[----:B------:R-:W-:Y:S01]  /*82e0*/  UISETP.NE.AND UP0, UPT, UR4, 0x2, UPT ;  /* 0x000000020400788c */ /* 0x000fe2000bf05270 */
[----:B---3--:R-:W-:-:S13]  /*82f0*/  LOP3.LUT P1, RZ, R10, 0x7f, RZ, 0xc0, !PT ;  /* 0x0000007f0aff7812 */ /* 0x008fda000782c0ff */
[----:B--2---:R-:W-:-:S04]  /*8300*/  @!P1 IMAD.MOV.U32 R9, RZ, RZ, 0xc000 ;  /* 0x0000c000ff099424 */ /* 0x004fc800078e00ff */
[----:B------:R2:W-:Y:S01]  /*8310*/  @!P1 SYNCS.ARRIVE.TRANS64 RZ, [R5+URZ+0x34830], R9 ;  /* 0x0348300905ff99a7 */ /* 0x0005e2000800003f */
[----:B------:R-:W-:-:S13]  /*8320*/  PLOP3.LUT P1, PT, PT, PT, UP0, 0x80, 0x0 ;  /* 0x000000000000781c */ /* 0x000fda0003f2f008 */
[----:B--2---:R-:W-:Y:S05]  /*8330*/  @P1 BRA `(.L_x_168) ;  /* 0x0000000000041947 */ /* 0x004fea0003800000 */
[----:B------:R-:W-:Y:S01]  /*8340*/  BPT.TRAP 0x1 ;  /* 0x000000040000795c */ /* 0x000fe20000300000 */
.L_x_168:
[----:B------:R-:W-:-:S13]  /*8350*/  LOP3.LUT P1, RZ, R19, 0x1, RZ, 0xc0, !PT ;  /* 0x0000000113ff7812 */ /* 0x000fda000782c0ff */
[----:B------:R-:W-:Y:S05]  /*8360*/  @P1 BRA `(.L_x_169) ;  /* 0x0000000000041947 */ /* 0x000fea0003800000 */
[----:B------:R-:W-:Y:S01]  /*8370*/  BPT.TRAP 0x1 ;  /* 0x000000040000795c */ /* 0x000fe20000300000 */
.L_x_169:
[----:B------:R-:W2:Y:S01]  /*8380*/  S2R R10, SR_CgaCtaId ;  /* 0x00000000000a7919 */ /* 0x000ea20000008800 */
[----:B------:R-:W-:Y:S01]  /*8390*/  MOV R9, 0x400 ;  /* 0x0000040000097802 */ /* 0x000fe20000000f00 */
[----:B------:R-:W-:Y:S01]  /*83a0*/  UIADD3 UR4, UP0, UR36, 0x370, URZ ;  /* 0x0000037024047890 */ /* 0x000fe2000ff1e03f */
[----:B------:R-:W-:Y:S01]  /*83b0*/  R2UR UR9, R5 ;  /* 0x00000000050972ca */ /* 0x000fe200000e0000 */
[----:B------:R-:W-:Y:S01]  /*83c0*/  IMAD R5, R16, 0x6000, R21 ;  /* 0x0000600010057824 */ /* 0x000fe200078e0215 */
[----:B------:R-:W-:Y:S01]  /*83d0*/  R2UR UR11, R18 ;  /* 0x00000000120b72ca */ /* 0x000fe200000e0000 */
[----:B------:R-:W-:Y:S01]  /*83e0*/  UMOV UR10, URZ ;  /* 0x0000003f000a7c82 */ /* 0x000fe20008000000 */
[----:B------:R-:W-:Y:S01]  /*83f0*/  R2UR UR5, R20 ;  /* 0x00000000140572ca */ /* 0x000fe200000e0000 */
[----:B------:R-:W-:Y:S01]  /*8400*/  UMOV UR18, 0x30000 ;  /* 0x0003000000127882 */ /* 0x000fe20000000000 */
[----:B------:R-:W-:Y:S01]  /*8410*/  R2UR UR12, R0 ;  /* 0x00000000000c72ca */ /* 0x000fe200000e0000 */
[----:B------:R-:W-:Y:S01]  /*8420*/  UMOV UR6, 0x0 ;  /* 0x0000000000067882 */ /* 0x000fe20000000000 */
[----:B-----5:R-:W-:Y:S01]  /*8430*/  R2UR UR13, R7 ;  /* 0x00000000070d72ca */ /* 0x020fe200000e0000 */
[----:B------:R-:W-:Y:S01]  /*8440*/  UMOV UR7, 0x14f00000 ;  /* 0x14f0000000077882 */ /* 0x000fe20000000000 */
[----:B------:R-:W-:-:S03]  /*8450*/  UMOV UR16, 0x40 ;  /* 0x0000004000107882 */ /* 0x000fc60000000000 */
[----:B------:R-:W-:-:S04]  /*8460*/  UIADD3 UR9, UR9, 0x34830, URZ ;  /* 0x0003483009097890 */ /* 0x000fc8000fffe03f */
[----:B------:R-:W-:Y:S02]  /*8470*/  ULEA UR11, UR11, UR5, 0x7 ;  /* 0x000000050b0b7291 */ /* 0x000fe4000f8e383f */
[----:B------:R-:W-:Y:S01]  /*8480*/  UIADD3.X UR5, URZ, UR37, URZ, UP0, !UPT ;  /* 0x000000253f057290 */ /* 0x000fe200087fe43f */
[----:B--2---:R-:W-:-:S05]  /*8490*/  LEA R9, R10, R9, 0x18 ;  /* 0x000000090a097211 */ /* 0x004fca00078ec0ff */
[----:B------:R-:W-:-:S05]  /*84a0*/  IMAD R5, R5, 0x2, R9 ;  /* 0x0000000205057824 */ /* 0x000fca00078e0209 */
[----:B------:R-:W-:Y:S01]  /*84b0*/  R2UR UR8, R5 ;  /* 0x00000000050872ca */ /* 0x000fe200000e0000 */
[----:B------:R-:W-:-:S12]  /*84c0*/  IMAD.MOV.U32 R5, RZ, RZ, R7 ;  /* 0x000000ffff057224 */ /* 0x000fd800078e0007 */
[----:B------:R-:W-:Y:S02]  /*84d0*/  UIADD3 UR14, UR8, 0x1c400, URZ ;  /* 0x0001c400080e7890 */ /* 0x000fe4000fffe03f */
[----:B------:R-:W-:Y:S02]  /*84e0*/  UIADD3 UR15, UR8, 0x20400, URZ ;  /* 0x00020400080f7890 */ /* 0x000fe4000fffe03f */
[----:B------:R-:W-:-:S03]  /*84f0*/  UIADD3 UR17, UR8, 0x24400, URZ ;  /* 0x0002440008117890 */ /* 0x000fc6000fffe03f */
[----:B------:R-:W-:Y:S01]  /*8500*/  UMOV UR8, UR14 ;  /* 0x0000000e00087c82 */ /* 0x000fe20008000000 */
[----:B------:R-:W-:Y:S01]  /*8510*/  UMOV UR14, 0x80 ;  /* 0x00000080000e7882 */ /* 0x000fe20000000000 */
[----:B------:R2:W-:Y:S02]  /*8520*/  UTMALDG.4D.MULTICAST [UR8], [UR4], UR18, desc[UR6] ;  /* 0x00000608040073b4 */ /* 0x0005e40008019812 */
[----:B--2---:R-:W-:Y:S01]  /*8530*/  UMOV UR8, UR15 ;  /* 0x0000000f00087c82 */ /* 0x004fe20008000000 */
[----:B------:R-:W-:Y:S02]  /*8540*/  UMOV UR10, UR16 ;  /* 0x00000010000a7c82 */ /* 0x000fe40008000000 */
[----:B------:R2:W-:Y:S02]  /*8550*/  UTMALDG.4D.MULTICAST [UR8], [UR4], UR18, desc[UR6] ;  /* 0x00000608040073b4 */ /* 0x0005e40008019812 */
[----:B--2---:R-:W-:Y:S01]  /*8560*/  UMOV UR8, UR17 ;  /* 0x0000001100087c82 */ /* 0x004fe20008000000 */
[----:B------:R-:W-:-:S02]  /*8570*/  UMOV UR10, UR14 ;  /* 0x0000000e000a7c82 */ /* 0x000fc40008000000 */
[----:B------:R2:W-:Y:S02]  /*8580*/  UTMALDG.4D.MULTICAST [UR8], [UR4], UR18, desc[UR6] ;  /* 0x00000608040073b4 */ /* 0x0005e40008019812 */
[----:B--2---:R-:W-:Y:S01]  /*8590*/  NOP ;  /* 0x0000000000007918 */ /* 0x004fe20000000000 */
.L_x_165:
[----:B-1----:R-:W2:Y:S04]  /*85a0*/  LDL.LU R15, [R1] ;  /* 0x00000000010f7983 */ /* 0x002ea80000300800 */
[----:B------:R-:W3:Y:S04]  /*85b0*/  LDL.LU R14, [R1+0x4] ;  /* 0x00000400010e7983 */ /* 0x000ee80000300800 */
[----:B------:R-:W4:Y:S01]  /*85c0*/  LDL R13, [R1+0x1c] ;  /* 0x00001c00010d7983 */ /* 0x000f220000100800 */
[----:B------:R-:W-:-:S03]  /*85d0*/  MOV R10, 0x400 ;  /* 0x00000400000a7802 */ /* 0x000fc60000000f00 */
[----:B------:R-:W5:Y:S01]  /*85e0*/  LDL.LU R9, [R1+0x18] ;  /* 0x0000180001097983 */ /* 0x000f620000300800 */
[----:B------:R-:W1:Y:S01]  /*85f0*/  S2R R11, SR_CgaCtaId ;  /* 0x00000000000b7919 */ /* 0x000e620000008800 */
[----:B------:R-:W-:Y:S05]  /*8600*/  WARPSYNC.ALL ;  /* 0x0000000000007948 */ /* 0x000fea0003800000 */
[----:B------:R-:W-:-:S13]  /*8610*/  ELECT P1, URZ, PT ;  /* 0x00000000003f782f */ /* 0x000fda0003820000 */
[----:B------:R-:W-:Y:S01]  /*8620*/  @P1 R2UR UR11, R6 ;  /* 0x00000000060b12ca */ /* 0x000fe200000e0000 */
[----:B------:R-:W-:-:S04]  /*8630*/  UIADD3 UR4, UP0, UR36, 0x270, URZ ;  /* 0x0000027024047890 */ /* 0x000fc8000ff1e03f */
        /* <DEDUP_REMOVED lines=21> */
[C---:B---3--:R-:W-:Y:S02]  /*8790*/  @P1 R2UR UR12, R14.reuse ;  /* 0x000000000e0c12ca */ /* 0x048fe400000e0000 */
[----:B------:R-:W-:Y:S02]  /*87a0*/  @P1 R2UR UR21, R15 ;  /* 0x000000000f1512ca */ /* 0x000fe400000e0000 */
[----:B------:R-:W-:-:S09]  /*87b0*/  @P1 R2UR UR20, R14 ;  /* 0x000000000e1412ca */ /* 0x000fd200000e0000 */
[----:B------:R2:W-:Y:S04]  /*87c0*/  UTMALDG.4D [UR8], [UR4], desc[UR6] ;  /* 0x00000608040075b4 */ /* 0x0005e80008019000 */
[----:B------:R1:W-:Y:S01]  /*87d0*/  UTMALDG.4D [UR16], [UR4], desc[UR14] ;  /* 0x00000e10040075b4 */ /* 0x0003e20008019000 */
[----:B--2---:R-:W-:Y:S02]  /*87e0*/  @P1 R2UR UR13, R15 ;  /* 0x000000000f0d12ca */ /* 0x004fe400000e0000 */
[----:B------:R-:W-:Y:S02]  /*87f0*/  @P1 R2UR UR12, R14 ;  /* 0x000000000e0c12ca */ /* 0x000fe400000e0000 */
[----:B------:R-:W-:Y:S01]  /*8800*/  @P1 R2UR UR11, R6 ;  /* 0x00000000060b12ca */ /* 0x000fe200000e0000 */
[----:B------:R-:W-:Y:S01]  /*8810*/  UIADD3 UR8, UR24, 0x18400, URZ ;  /* 0x0001840018087890 */ /* 0x000fe2000fffe03f */
[----:B----4-:R-:W-:Y:S01]  /*8820*/  LOP3.LUT R6, R13, 0x1, RZ, 0xc, !PT ;  /* 0x000000010d067812 */ /* 0x010fe200078e0cff */
[----:B------:R-:W-:-:S03]  /*8830*/  UMOV UR10, 0x80 ;  /* 0x00000080000a7882 */ /* 0x000fc60000000000 */
[----:B------:R-:W-:-:S07]  /*8840*/  SHF.L.U32 R6, R6, 0x1f, RZ ;  /* 0x0000001f06067819 */ /* 0x000fce00000006ff */
[----:B------:R1:W-:Y:S01]  /*8850*/  UTMALDG.4D [UR8], [UR4], desc[UR22] ;  /* 0x00001608040075b4 */ /* 0x0003e20008019000 */
[----:B------:R-:W2:Y:S01]  /*8860*/  SYNCS.PHASECHK.TRANS64.TRYWAIT P1, [R10+URZ+0x34820], R6 ;  /* 0x034820060a0075a7 */ /* 0x000ea2000802017f */
[----:B-----5:R-:W-:Y:S01]  /*8870*/  ISETP.GE.AND P2, PT, R9, 0x81, PT ;  /* 0x000000810900780c */ /* 0x020fe20003f46270 */
[----:B-12---:R-:W-:-:S12]  /*8880*/  @!P1 BRA `(.L_x_171) ;  /* 0x0000002000d09947 */ /* 0x006fd80003800000 */
.L_x_229:
[----:B------:R-:W-:Y:S05]  /*8890*/  BSYNC B0 ;  /* 0x0000000000007941 */ /* 0x000fea0003800000 */
.L_x_170:
        /* <DEDUP_REMOVED lines=28> */
[----:B------:R-:W-:-:S04]  /*8a60*/  IMAD.MOV R10, RZ, RZ, -R7 ;  /* 0x000000ffff0a7224 */ /* 0x000fc800078e0a07 */
[----:B------:R-:W-:Y:S02]  /*8a70*/  IMAD R6, R15, R10, R6 ;  /* 0x0000000a0f067224 */ /* 0x000fe400078e0206 */
[----:B------:R-:W-:Y:S02]  /*8a80*/  IMAD R15, R12, UR4, RZ ;  /* 0x000000040c0f7c24 */ /* 0x000fe4000f8e02ff */
[----:B------:R-:W-:Y:S02]  /*8a90*/  IMAD.MOV.U32 R10, RZ, RZ, R7 ;  /* 0x000000ffff0a7224 */ /* 0x000fe400078e0007 */
[C---:B------:R-:W-:Y:S02]  /*8aa0*/  IMAD R7, R4.reuse, UR5, R15 ;  /* 0x0000000504077c24 */ /* 0x040fe4000f8e020f */
[----:B------:R-:W-:-:S04]  /*8ab0*/  IMAD.WIDE.U32 R10, R4, UR4, R10 ;  /* 0x00000004040a7c25 */ /* 0x000fc8000f8e000a */
[----:B------:R-:W-:Y:S01]  /*8ac0*/  IMAD.IADD R7, R7, 0x1, R11 ;  /* 0x0000000107077824 */ /* 0x000fe200078e020b */
[----:B------:R-:W-:-:S04]  /*8ad0*/  LEA R2, P1, R10, R2, 0x2 ;  /* 0x000000020a027211 */ /* 0x000fc800078210ff */
[----:B------:R-:W-:-:S05]  /*8ae0*/  LEA.HI.X R3, R10, R3, R7, 0x2, P1 ;  /* 0x000000030a037211 */ /* 0x000fca00008f1407 */
[----:B------:R1:W5:Y:S04]  /*8af0*/  LDG.E R7, desc[UR6][R2.64] ;  /* 0x0000000602077981 */ /* 0x000368000c1e1900 */
.L_x_176:
[----:B-1----:R-:W1:Y:S01]  /*8b00*/  S2R R3, SR_CgaCtaId ;  /* 0x0000000000037919 */ /* 0x002e620000008800 */
[----:B------:R-:W-:-:S04]  /*8b10*/  MOV R2, 0x400 ;  /* 0x0000040000027802 */ /* 0x000fc80000000f00 */
[----:B-1----:R-:W-:Y:S02]  /*8b20*/  LEA R2, R3, R2, 0x18 ;  /* 0x0000000203027211 */ /* 0x002fe400078ec0ff */
[----:B------:R-:W-:-:S03]  /*8b30*/  SHF.L.U32 R3, R13, 0x1f, RZ ;  /* 0x0000001f0d037819 */ /* 0x000fc600000006ff */
[----:B------:R-:W-:-:S04]  /*8b40*/  IMAD R2, R9, 0x8, R2 ;  /* 0x0000000809027824 */ /* 0x000fc800078e0202 */
[----:B------:R-:W1:Y:S02]  /*8b50*/  SYNCS.PHASECHK.TRANS64.TRYWAIT P1, [R2+URZ+0x34840], R3 ;  /* 0x03484003020075a7 */ /* 0x000e64000802017f */
[----:B-1----:R-:W-:Y:S05]  /*8b60*/  @!P1 BRA `(.L_x_177) ;  /* 0x0000002000389947 */ /* 0x002fea0003800000 */
.L_x_230:
[----:B------:R-:W2:Y:S01]  /*8b70*/  S2R R10, SR_TID.X ;  /* 0x00000000000a7919 */ /* 0x000ea20000002100 */
[----:B------:R-:W-:Y:S01]  /*8b80*/  UPRMT UR4, UR38, 0x9910, URZ ;  /* 0x0000991026047896 */ /* 0x000fe2000800003f */
[----:B--2---:R-:W-:-:S13]  /*8b90*/  LOP3.LUT P1, RZ, R10, 0x7f, RZ, 0xc0, !PT ;  /* 0x0000007f0aff7812 */ /* 0x004fda000782c0ff */
[----:B-1----:R-:W-:-:S04]  /*8ba0*/  @!P1 IMAD.MOV.U32 R3, RZ, RZ, 0xc000 ;  /* 0x0000c000ff039424 */ /* 0x002fc800078e00ff */
[----:B------:R1:W-:Y:S02]  /*8bb0*/  @!P1 SYNCS.ARRIVE.TRANS64 RZ, [R2+URZ+0x34830], R3 ;  /* 0x0348300302ff99a7 */ /* 0x0003e4000800003f */
[----:B-1----:R-:W-:-:S05]  /*8bc0*/  IMAD.U32 R3, RZ, RZ, UR4 ;  /* 0x00000004ff037e24 */ /* 0x002fca000f8e00ff */
[----:B------:R-:W-:-:S13]  /*8bd0*/  ISETP.NE.AND P2, PT, R3, 0x2, PT ;  /* 0x000000020300780c */ /* 0x000fda0003f45270 */
[----:B------:R-:W-:Y:S05]  /*8be0*/  @P2 BRA `(.L_x_178) ;  /* 0x0000000000042947 */ /* 0x000fea0003800000 */
[----:B------:R-:W-:Y:S01]  /*8bf0*/  BPT.TRAP 0x1 ;  /* 0x000000040000795c */ /* 0x000fe20000300000 */
.L_x_178:
[----:B------:R-:W-:-:S13]  /*8c00*/  LOP3.LUT P1, RZ, R19, 0x1, RZ, 0xc0, !PT ;  /* 0x0000000113ff7812 */ /* 0x000fda000782c0ff */
[----:B------:R-:W-:Y:S05]  /*8c10*/  @P1 BRA `(.L_x_179) ;  /* 0x0000000000041947 */ /* 0x000fea0003800000 */
[----:B------:R-:W-:Y:S01]  /*8c20*/  BPT.TRAP 0x1 ;  /* 0x000000040000795c */ /* 0x000fe20000300000 */
.L_x_179:
[----:B------:R-:W1:Y:S01]  /*8c30*/  S2R R11, SR_CgaCtaId ;  /* 0x00000000000b7919 */ /* 0x000e620000008800 */
        /* <DEDUP_REMOVED lines=12> */
[----:B------:R-:W-:Y:S01]  /*8d00*/  UMOV UR18, 0x40 ;  /* 0x0000004000127882 */ /* 0x000fe20000000000 */
[----:B------:R-:W-:Y:S01]  /*8d10*/  UMOV UR17, 0x80 ;  /* 0x0000008000117882 */ /* 0x000fe20000000000 */
[----:B------:R-:W-:Y:S01]  /*8d20*/  SHF.L.U32 R3, R17, 0x1f, RZ ;  /* 0x0000001f11037819 */ /* 0x000fe200000006ff */
[----:B------:R-:W-:-:S04]  /*8d30*/  UIADD3 UR9, UR9, 0x34830, URZ ;  /* 0x0003483009097890 */ /* 0x000fc8000fffe03f */
[----:B------:R-:W-:Y:S02]  /*8d40*/  ULEA UR11, UR11, UR5, 0x7 ;  /* 0x000000050b0b7291 */ /* 0x000fe4000f8e383f */
[----:B------:R-:W-:Y:S01]  /*8d50*/  UIADD3.X UR5, URZ, UR37, URZ, UP0, !UPT ;  /* 0x000000253f057290 */ /* 0x000fe200087fe43f */
[----:B-1----:R-:W-:-:S05]  /*8d60*/  LEA R10, R11, R10, 0x18 ;  /* 0x0000000a0b0a7211 */ /* 0x002fca00078ec0ff */
[----:B------:R-:W-:-:S05]  /*8d70*/  IMAD R2, R2, 0x2, R10 ;  /* 0x0000000202027824 */ /* 0x000fca00078e020a */
[----:B------:R-:W-:Y:S01]  /*8d80*/  R2UR UR8, R2 ;  /* 0x00000000020872ca */ /* 0x000fe200000e0000 */
[----:B------:R-:W-:-:S12]  /*8d90*/  IMAD R2, R16, 0x8, R10 ;  /* 0x0000000810027824 */ /* 0x000fd800078e020a */
[----:B------:R-:W-:Y:S02]  /*8da0*/  UIADD3 UR14, UR8, 0x1c400, URZ ;  /* 0x0001c400080e7890 */ /* 0x000fe4000fffe03f */
[----:B------:R-:W-:Y:S02]  /*8db0*/  UIADD3 UR15, UR8, 0x20400, URZ ;  /* 0x00020400080f7890 */ /* 0x000fe4000fffe03f */
[----:B------:R-:W-:-:S03]  /*8dc0*/  UIADD3 UR16, UR8, 0x24400, URZ ;  /* 0x0002440008107890 */ /* 0x000fc6000fffe03f */
[----:B------:R-:W-:Y:S02]  /*8dd0*/  UMOV UR8, UR14 ;  /* 0x0000000e00087c82 */ /* 0x000fe40008000000 */
[----:B------:R1:W-:Y:S02]  /*8de0*/  UTMALDG.4D.MULTICAST [UR8], [UR4], UR19, desc[UR6] ;  /* 0x00000608040073b4 */ /* 0x0003e40008019813 */
[----:B-1----:R-:W-:Y:S01]  /*8df0*/  UMOV UR8, UR15 ;  /* 0x0000000f00087c82 */ /* 0x002fe20008000000 */
[----:B------:R-:W-:Y:S02]  /*8e00*/  UMOV UR10, UR18 ;  /* 0x00000012000a7c82 */ /* 0x000fe40008000000 */
[----:B------:R1:W-:Y:S02]  /*8e10*/  UTMALDG.4D.MULTICAST [UR8], [UR4], UR19, desc[UR6] ;  /* 0x00000608040073b4 */ /* 0x0003e40008019813 */
[----:B-1----:R-:W-:Y:S01]  /*8e20*/  UMOV UR8, UR16 ;  /* 0x0000001000087c82 */ /* 0x002fe20008000000 */
[----:B------:R-:W-:-:S02]  /*8e30*/  UMOV UR10, UR17 ;  /* 0x00000011000a7c82 */ /* 0x000fc40008000000 */
[----:B------:R1:W-:Y:S01]  /*8e40*/  UTMALDG.4D.MULTICAST [UR8], [UR4], UR19, desc[UR6] ;  /* 0x00000608040073b4 */ /* 0x0003e20008019813 */
[----:B------:R-:W2:Y:S02]  /*8e50*/  SYNCS.PHASECHK.TRANS64.TRYWAIT P1, [R2+URZ+0x34860], R3 ;  /* 0x03486003020075a7 */ /* 0x000ea4000802017f */
[----:B-12---:R-:W-:Y:S05]  /*8e60*/  @!P1 BRA `(.L_x_180) ;  /* 0x0000001c008c9947 */ /* 0x006fea0003800000 */
.L_x_231:
[----:B------:R-:W2:Y:S02]  /*8e70*/  S2R R10, SR_TID.X ;  /* 0x00000000000a7919 */ /* 0x000ea40000002100 */
[----:B--2---:R-:W-:-:S13]  /*8e80*/  LOP3.LUT P1, RZ, R10, 0x7f, RZ, 0xc0, !PT ;  /* 0x0000007f0aff7812 */ /* 0x004fda000782c0ff */
[----:B-1----:R-:W-:-:S04]  /*8e90*/  @!P1 IMAD.MOV.U32 R3, RZ, RZ, 0x8000 ;  /* 0x00008000ff039424 */ /* 0x002fc800078e00ff */
[----:B------:R1:W-:Y:S01]  /*8ea0*/  @!P1 SYNCS.ARRIVE.TRANS64 RZ, [R2+URZ+0x34850], R3 ;  /* 0x0348500302ff99a7 */ /* 0x0003e2000800003f */
[----:B------:R-:W-:Y:S05]  /*8eb0*/  @P2 BRA `(.L_x_181) ;  /* 0x0000000000042947 */ /* 0x000fea0003800000 */
[----:B------:R-:W-:Y:S01]  /*8ec0*/  BPT.TRAP 0x1 ;  /* 0x000000040000795c */ /* 0x000fe20000300000 */
.L_x_181:
[----:B------:R-:W-:-:S13]  /*8ed0*/  LOP3.LUT P1, RZ, R19, 0x1, RZ, 0xc0, !PT ;  /* 0x0000000113ff7812 */ /* 0x000fda000782c0ff */
[----:B------:R-:W-:Y:S05]  /*8ee0*/  @P1 BRA `(.L_x_182) ;  /* 0x0000000000041947 */ /* 0x000fea0003800000 */
[----:B------:R-:W-:Y:S01]  /*8ef0*/  BPT.TRAP 0x1 ;  /* 0x000000040000795c */ /* 0x000fe20000300000 */
.L_x_182:
[----:B------:R-:W2:Y:S01]  /*8f00*/  S2R R11, SR_CgaCtaId ;  /* 0x00000000000b7919 */ /* 0x000ea20000008800 */
[----:B------:R-:W-:Y:S01]  /*8f10*/  MOV R10, 0x400 ;  /* 0x00000400000a7802 */ /* 0x000fe20000000f00 */
[----:B-1----:R-:W-:Y:S01]  /*8f20*/  IMAD R3, R16, 0x4000, R21 ;  /* 0x0000400010037824 */ /* 0x002fe200078e0215 */
[----:B------:R-:W-:Y:S01]  /*8f30*/  R2UR UR11, R18 ;  /* 0x00000000120b72ca */ /* 0x000fe200000e0000 */
[----:B------:R-:W-:Y:S01]  /*8f40*/  UIADD3 UR4, UP0, UR36, 0x470, URZ ;  /* 0x0000047024047890 */ /* 0x000fe2000ff1e03f */
[----:B------:R-:W-:Y:S01]  /*8f50*/  R2UR UR5, R20 ;  /* 0x00000000140572ca */ /* 0x000fe200000e0000 */
[----:B------:R-:W-:Y:S01]  /*8f60*/  UMOV UR10, URZ ;  /* 0x0000003f000a7c82 */ /* 0x000fe20008000000 */
[----:B------:R-:W-:Y:S01]  /*8f70*/  R2UR UR9, R2 ;  /* 0x00000000020972ca */ /* 0x000fe200000e0000 */
[----:B------:R-:W-:Y:S01]  /*8f80*/  UMOV UR16, 0x30000 ;  /* 0x0003000000107882 */ /* 0x000fe20000000000 */
[----:B------:R-:W-:Y:S01]  /*8f90*/  R2UR UR13, R5 ;  /* 0x00000000050d72ca */ /* 0x000fe200000e0000 */
[----:B------:R-:W-:Y:S01]  /*8fa0*/  UMOV UR7, 0x14f00000 ;  /* 0x14f0000000077882 */ /* 0x000fe20000000000 */
[----:B------:R-:W-:Y:S01]  /*8fb0*/  R2UR UR12, R0 ;  /* 0x00000000000c72ca */ /* 0x000fe200000e0000 */
[----:B------:R-:W-:Y:S01]  /*8fc0*/  UMOV UR15, 0x40 ;  /* 0x00000040000f7882 */ /* 0x000fe20000000000 */
[----:B------:R-:W-:-:S02]  /*8fd0*/  IMAD.MOV.U32 R5, RZ, RZ, R7 ;  /* 0x000000ffff057224 */ /* 0x000fc400078e0007 */
[----:B------:R-:W-:-:S03]  /*8fe0*/  IMAD.MOV.U32 R18, RZ, RZ, R6 ;  /* 0x000000ffff127224 */ /* 0x000fc600078e0006 */
[----:B------:R-:W-:Y:S02]  /*8ff0*/  ULEA UR11, UR11, UR5, 0x7 ;  /* 0x000000050b0b7291 */ /* 0x000fe4000f8e383f */
[----:B------:R-:W-:Y:S02]  /*9000*/  UIADD3 UR9, UR9, 0x34850, URZ ;  /* 0x0003485009097890 */ /* 0x000fe4000fffe03f */
[----:B------:R-:W-:Y:S01]  /*9010*/  UIADD3.X UR5, URZ, UR37, URZ, UP0, !UPT ;  /* 0x000000253f057290 */ /* 0x000fe200087fe43f */
[----:B--2---:R-:W-:-:S05]  /*9020*/  LEA R10, R11, R10, 0x18 ;  /* 0x0000000a0b0a7211 */ /* 0x004fca00078ec0ff */
[----:B------:R-:W-:-:S05]  /*9030*/  IMAD R3, R3, 0x2, R10 ;  /* 0x0000000203037824 */ /* 0x000fca00078e020a */
[----:B------:R-:W-:-:S13]  /*9040*/  R2UR UR6, R3 ;  /* 0x00000000030672ca */ /* 0x000fda00000e0000 */
[----:B------:R-:W-:Y:S02]  /*9050*/  UIADD3 UR8, UR6, 0x400, URZ ;  /* 0x0000040006087890 */ /* 0x000fe4000fffe03f */
[----:B------:R-:W-:-:S03]  /*9060*/  UIADD3 UR14, UR6, 0x4400, URZ ;  /* 0x00004400060e7890 */ /* 0x000fc6000fffe03f */
[----:B------:R-:W-:-:S04]  /*9070*/  UMOV UR6, 0x0 ;  /* 0x0000000000067882 */ /* 0x000fc80000000000 */
[----:B------:R1:W-:Y:S02]  /*9080*/  UTMALDG.4D.MULTICAST [UR8], [UR4], UR16, desc[UR6] ;  /* 0x00000608040073b4 */ /* 0x0003e40008019810 */
[----:B-1----:R-:W-:Y:S01]  /*9090*/  UMOV UR8, UR14 ;  /* 0x0000000e00087c82 */ /* 0x002fe20008000000 */
[----:B------:R-:W-:Y:S02]  /*90a0*/  UMOV UR10, UR15 ;  /* 0x0000000f000a7c82 */ /* 0x000fe40008000000 */
[----:B------:R1:W-:Y:S02]  /*90b0*/  UTMALDG.4D.MULTICAST [UR8], [UR4], UR16, desc[UR6] ;  /* 0x00000608040073b4 */ /* 0x0003e40008019810 */
[----:B-1----:R-:W-:Y:S01]  /*90c0*/  NOP ;  /* 0x0000000000007918 */ /* 0x002fe20000000000 */
.L_x_175:
[----:B------:R-:W-:Y:S05]  /*90d0*/  BSYNC B0 ;  /* 0x0000000000007941 */ /* 0x000fea0003800000 */
.L_x_174:
[----:B------:R-:W2:Y:S01]  /*90e0*/  LDL.LU R2, [R1+0x10] ;  /* 0x0000100001027983 */ /* 0x000ea20000300800 */
[----:B------:R-:W-:Y:S02]  /*90f0*/  IMAD.MOV.U32 R16, RZ, RZ, R9 ;  /* 0x000000ffff107224 */ /* 0x000fe400078e0009 */
[----:B------:R-:W-:Y:S02]  /*9100*/  IMAD.MOV.U32 R17, RZ, RZ, R13 ;  /* 0x000000ffff117224 */ /* 0x000fe400078e000d */
[----:B--2---:R-:W-:-:S07]  /*9110*/  VIADD R6, R2, 0xfffffffd ;  /* 0xfffffffd02067836 */ /* 0x004fce0000000000 */
.L_x_173:
[----:B------:R-:W-:Y:S01]  /*9120*/  IMAD.MOV R3, RZ, RZ, -R14 ;  /* 0x000000ffff037224 */ /* 0x000fe200078e0a0e */
[----:B------:R-:W-:Y:S04]  /*9130*/  BSSY B0, `(.L_x_172) ;  /* 0x00000fb000007945 */ /* 0x000fe80003800000 */
[----:B------:R-:W-:-:S13]  /*9140*/  ISETP.NE.AND P1, PT, R8, R3, PT ;  /* 0x000000030800720c */ /* 0x000fda0003f25270 */
[----:B------:R-:W-:Y:S05]  /*9150*/  @!P1 BRA `(.L_x_183) ;  /* 0x0000000c00e09947 */ /* 0x000fea0003800000 */
[----:B------:R-:W-:-:S07]  /*9160*/  IMAD.MOV.U32 R8, RZ, RZ, R5 ;  /* 0x000000ffff087224 */ /* 0x000fce00078e0005 */
.L_x_202:
[----:B------:R-:W-:Y:S01]  /*9170*/  VIADD R7, R16, 0x1 ;  /* 0x0000000110077836 */ /* 0x000fe20000000000 */
[----:B------:R-:W-:Y:S04]  /*9180*/  BSSY B1, `(.L_x_184) ;  /* 0x0000078000017945 */ /* 0x000fe80003800000 */
[----:B------:R-:W-:-:S04]  /*9190*/  ISETP.NE.AND P1, PT, R7, 0x2, PT ;  /* 0x000000020700780c */ /* 0x000fc80003f25270 */
[----:B-1----:R-:W-:Y:S02]  /*91a0*/  SEL R10, RZ, 0x1, P1 ;  /* 0x00000001ff0a7807 */ /* 0x002fe40000800000 */
        /* <DEDUP_REMOVED lines=14> */
[----:B------:R-:W-:Y:S02]  /*9290*/  @P1 SHF.R.U32.HI R2, RZ, R3, R8 ;  /* 0x00000003ff021219 */ /* 0x000fe40000011608 */
[----:B------:R-:W1:Y:S03]  /*92a0*/  LDC.64 R8, c[0x0][0x3f8] ;  /* 0x0000fe00ff087b82 */ /* 0x000e660000000a00 */
[----:B------:R-:W-:-:S04]  /*92b0*/  IMAD.MOV R3, RZ, RZ, -R2 ;  /* 0x000000ffff037224 */ /* 0x000fc800078e0a02 */
[----:B------:R-:W-:Y:S01]  /*92c0*/  IMAD R11, R11, R3, R6 ;  /* 0x000000030b0b7224 */ /* 0x000fe200078e0206 */
[----:B------:R-:W-:-:S03]  /*92d0*/  SHF.R.S32.HI R3, RZ, 0x1f, R2 ;  /* 0x0000001fff037819 */ /* 0x000fc60000011402 */
[----:B------:R-:W-:-:S04]  /*92e0*/  IMAD.WIDE.U32 R2, R4, UR4, R2 ;  /* 0x0000000404027c25 */ /* 0x000fc8000f8e0002 */
[----:B------:R-:W-:Y:S01]  /*92f0*/  IMAD.IADD R13, R13, 0x1, R3 ;  /* 0x000000010d0d7824 */ /* 0x000fe200078e0203 */
[----:B-1----:R-:W-:-:S04]  /*9300*/  LEA R8, P1, R2, R8, 0x2 ;  /* 0x0000000802087211 */ /* 0x002fc800078210ff */
[----:B------:R-:W-:-:S05]  /*9310*/  LEA.HI.X R9, R2, R9, R13, 0x2, P1 ;  /* 0x0000000902097211 */ /* 0x000fca00008f140d */
[----:B------:R1:W5:Y:S04]  /*9320*/  LDG.E R8, desc[UR6][R8.64] ;  /* 0x0000000608087981 */ /* 0x000368000c1e1900 */
.L_x_186:
[----:B------:R-:W2:Y:S01]  /*9330*/  S2R R3, SR_CgaCtaId ;  /* 0x0000000000037919 */ /* 0x000ea20000008800 */
[----:B------:R-:W-:-:S04]  /*9340*/  MOV R2, 0x400 ;  /* 0x0000040000027802 */ /* 0x000fc80000000f00 */
[----:B--2---:R-:W-:Y:S02]  /*9350*/  LEA R2, R3, R2, 0x18 ;  /* 0x0000000203027211 */ /* 0x004fe400078ec0ff */
[----:B------:R-:W-:-:S03]  /*9360*/  SHF.L.U32 R3, R10, 0x1f, RZ ;  /* 0x0000001f0a037819 */ /* 0x000fc600000006ff */
[----:B------:R-:W-:-:S04]  /*9370*/  IMAD R2, R7, 0x8, R2 ;  /* 0x0000000807027824 */ /* 0x000fc800078e0202 */
[----:B------:R-:W2:Y:S02]  /*9380*/  SYNCS.PHASECHK.TRANS64.TRYWAIT P1, [R2+URZ+0x34840], R3 ;  /* 0x03484003020075a7 */ /* 0x000ea4000802017f */
[----:B--2---:R-:W-:Y:S05]  /*9390*/  @!P1 BRA `(.L_x_187) ;  /* 0x0000001800549947 */ /* 0x004fea0003800000 */
.L_x_232:
[----:B-1----:R-:W1:Y:S01]  /*93a0*/  S2R R9, SR_TID.X ;  /* 0x0000000000097919 */ /* 0x002e620000002100 */
[----:B------:R-:W-:Y:S01]  /*93b0*/  UPRMT UR4, UR38, 0x9910, URZ ;  /* 0x0000991026047896 */ /* 0x000fe2000800003f */
[----:B-1----:R-:W-:-:S13]  /*93c0*/  LOP3.LUT P1, RZ, R9, 0x7f, RZ, 0xc0, !PT ;  /* 0x0000007f09ff7812 */ /* 0x002fda000782c0ff */
[----:B--2---:R-:W-:-:S04]  /*93d0*/  @!P1 IMAD.MOV.U32 R3, RZ, RZ, 0xc000 ;  /* 0x0000c000ff039424 */ /* 0x004fc800078e00ff */
[----:B------:R1:W-:Y:S02]  /*93e0*/  @!P1 SYNCS.ARRIVE.TRANS64 RZ, [R2+URZ+0x34830], R3 ;  /* 0x0348300302ff99a7 */ /* 0x0003e4000800003f */
[----:B-1----:R-:W-:-:S05]  /*93f0*/  IMAD.U32 R3, RZ, RZ, UR4 ;  /* 0x00000004ff037e24 */ /* 0x002fca000f8e00ff */
[----:B------:R-:W-:-:S13]  /*9400*/  ISETP.NE.AND P2, PT, R3, 0x2, PT ;  /* 0x000000020300780c */ /* 0x000fda0003f45270 */
[----:B------:R-:W-:Y:S05]  /*9410*/  @P2 BRA `(.L_x_188) ;  /* 0x0000000000042947 */ /* 0x000fea0003800000 */
[----:B------:R-:W-:Y:S01]  /*9420*/  BPT.TRAP 0x1 ;  /* 0x000000040000795c */ /* 0x000fe20000300000 */
.L_x_188:
[----:B------:R-:W-:-:S13]  /*9430*/  LOP3.LUT P1, RZ, R19, 0x1, RZ, 0xc0, !PT ;  /* 0x0000000113ff7812 */ /* 0x000fda000782c0ff */
[----:B------:R-:W-:Y:S05]  /*9440*/  @P1 BRA `(.L_x_189) ;  /* 0x0000000000041947 */ /* 0x000fea0003800000 */
[----:B------:R-:W-:Y:S01]  /*9450*/  BPT.TRAP 0x1 ;  /* 0x000000040000795c */ /* 0x000fe20000300000 */
.L_x_189:
        /* <DEDUP_REMOVED lines=36> */
.L_x_233:
[----:B------:R-:W2:Y:S02]  /*96a0*/  S2R R3, SR_TID.X ;  /* 0x0000000000037919 */ /* 0x000ea40000002100 */
[----:B--2---:R-:W-:-:S13]  /*96b0*/  LOP3.LUT P1, RZ, R3, 0x7f, RZ, 0xc0, !PT ;  /* 0x0000007f03ff7812 */ /* 0x004fda000782c0ff */
[----:B------:R-:W-:-:S04]  /*96c0*/  @!P1 IMAD.MOV.U32 R3, RZ, RZ, 0x8000 ;  /* 0x00008000ff039424 */ /* 0x000fc800078e00ff */
[----:B------:R2:W-:Y:S01]  /*96d0*/  @!P1 SYNCS.ARRIVE.TRANS64 RZ, [R2+URZ+0x34850], R3 ;  /* 0x0348500302ff99a7 */ /* 0x0005e2000800003f */
[----:B------:R-:W-:Y:S05]  /*96e0*/  @P2 BRA `(.L_x_191) ;  /* 0x0000000000042947 */ /* 0x000fea0003800000 */
[----:B------:R-:W-:Y:S01]  /*96f0*/  BPT.TRAP 0x1 ;  /* 0x000000040000795c */ /* 0x000fe20000300000 */
.L_x_191:
[----:B------:R-:W-:-:S13]  /*9700*/  LOP3.LUT P1, RZ, R19, 0x1, RZ, 0xc0, !PT ;  /* 0x0000000113ff7812 */ /* 0x000fda000782c0ff */
[----:B------:R-:W-:Y:S05]  /*9710*/  @P1 BRA `(.L_x_192) ;  /* 0x0000000000041947 */ /* 0x000fea0003800000 */
[----:B------:R-:W-:Y:S01]  /*9720*/  BPT.TRAP 0x1 ;  /* 0x000000040000795c */ /* 0x000fe20000300000 */
.L_x_192:
[----:B------:R-:W3:Y:S01]  /*9730*/  S2R R9, SR_CgaCtaId ;  /* 0x0000000000097919 */ /* 0x000ee20000008800 */
[----:B--2---:R-:W-:Y:S01]  /*9740*/  MOV R3, 0x400 ;  /* 0x0000040000037802 */ /* 0x004fe20000000f00 */
[----:B------:R-:W-:Y:S01]  /*9750*/  IMAD R16, R16, 0x4000, R21 ;  /* 0x0000400010107824 */ /* 0x000fe200078e0215 */
        /* <DEDUP_REMOVED lines=15> */
[----:B---3--:R-:W-:-:S05]  /*9850*/  LEA R3, R9, R3, 0x18 ;  /* 0x0000000309037211 */ /* 0x008fca00078ec0ff */
[----:B------:R-:W-:-:S05]  /*9860*/  IMAD R16, R16, 0x2, R3 ;  /* 0x0000000210107824 */ /* 0x000fca00078e0203 */
[----:B------:R-:W-:-:S13]  /*9870*/  R2UR UR6, R16 ;  /* 0x00000000100672ca */ /* 0x000fda00000e0000 */
[----:B------:R-:W-:Y:S02]  /*9880*/  UIADD3 UR8, UR6, 0x400, URZ ;  /* 0x0000040006087890 */ /* 0x000fe4000fffe03f */
[----:B------:R-:W-:-:S03]  /*9890*/  UIADD3 UR14, UR6, 0x4400, URZ ;  /* 0x00004400060e7890 */ /* 0x000fc6000fffe03f */
[----:B------:R-:W-:-:S04]  /*98a0*/  UMOV UR6, 0x0 ;  /* 0x0000000000067882 */ /* 0x000fc80000000000 */
[----:B------:R2:W-:Y:S02]  /*98b0*/  UTMALDG.4D.MULTICAST [UR8], [UR4], UR16, desc[UR6] ;  /* 0x00000608040073b4 */ /* 0x0005e40008019810 */
[----:B--2---:R-:W-:Y:S01]  /*98c0*/  UMOV UR8, UR14 ;  /* 0x0000000e00087c82 */ /* 0x004fe20008000000 */
[----:B------:R-:W-:Y:S02]  /*98d0*/  UMOV UR10, UR15 ;  /* 0x0000000f000a7c82 */ /* 0x000fe40008000000 */
[----:B------:R2:W-:Y:S02]  /*98e0*/  UTMALDG.4D.MULTICAST [UR8], [UR4], UR16, desc[UR6] ;  /* 0x00000608040073b4 */ /* 0x0005e40008019810 */
[----:B--2---:R-:W-:Y:S01]  /*98f0*/  NOP ;  /* 0x0000000000007918 */ /* 0x004fe20000000000 */
.L_x_185:
[----:B------:R-:W-:Y:S05]  /*9900*/  BSYNC B1 ;  /* 0x0000000000017941 */ /* 0x000fea0003800000 */
.L_x_184:
        /* <DEDUP_REMOVED lines=18> */
[----:B------:R-:W-:-:S05]  /*9a30*/  @P1 SHF.R.U32.HI R2, RZ, R3, R8 ;  /* 0x00000003ff021219 */ /* 0x000fca0000011608 */
[----:B------:R-:W-:-:S04]  /*9a40*/  IMAD.MOV R3, RZ, RZ, -R2 ;  /* 0x000000ffff037224 */ /* 0x000fc800078e0a02 */
        /* <DEDUP_REMOVED lines=8> */
.L_x_195:
[----:B------:R-:W2:Y:S01]  /*9ad0*/  S2R R3, SR_CgaCtaId ;  /* 0x0000000000037919 */ /* 0x000ea20000008800 */
[----:B------:R-:W-:-:S04]  /*9ae0*/  MOV R2, 0x400 ;  /* 0x0000040000027802 */ /* 0x000fc80000000f00 */
[----:B--2---:R-:W-:Y:S02]  /*9af0*/  LEA R2, R3, R2, 0x18 ;  /* 0x0000000203027211 */ /* 0x004fe400078ec0ff */
[----:B------:R-:W-:-:S03]  /*9b00*/  SHF.L.U32 R3, R17, 0x1f, RZ ;  /* 0x0000001f11037819 */ /* 0x000fc600000006ff */
[----:B------:R-:W-:-:S04]  /*9b10*/  IMAD R2, R16, 0x8, R2 ;  /* 0x0000000810027824 */ /* 0x000fc800078e0202 */
[----:B------:R-:W2:Y:S02]  /*9b20*/  SYNCS.PHASECHK.TRANS64.TRYWAIT P1, [R2+URZ+0x34840], R3 ;  /* 0x03484003020075a7 */ /* 0x000ea4000802017f */
[----:B--2---:R-:W-:Y:S05]  /*9b30*/  @!P1 BRA `(.L_x_196) ;  /* 0x0000001000949947 */ /* 0x004fea0003800000 */
.L_x_234:
        /* <DEDUP_REMOVED lines=9> */
.L_x_197:
[----:B------:R-:W-:-:S13]  /*9bd0*/  LOP3.LUT P1, RZ, R19, 0x1, RZ, 0xc0, !PT ;  /* 0x0000000113ff7812 */ /* 0x000fda000782c0ff */
[----:B------:R-:W-:Y:S05]  /*9be0*/  @P1 BRA `(.L_x_198) ;  /* 0x0000000000041947 */ /* 0x000fea0003800000 */
[----:B------:R-:W-:Y:S01]  /*9bf0*/  BPT.TRAP 0x1 ;  /* 0x000000040000795c */ /* 0x000fe20000300000 */
.L_x_198:
        /* <DEDUP_REMOVED lines=36> */
.L_x_235:
[----:B------:R-:W2:Y:S02]  /*9e40*/  S2R R3, SR_TID.X ;  /* 0x0000000000037919 */ /* 0x000ea40000002100 */
[----:B--2---:R-:W-:-:S13]  /*9e50*/  LOP3.LUT P1, RZ, R3, 0x7f, RZ, 0xc0, !PT ;  /* 0x0000007f03ff7812 */ /* 0x004fda000782c0ff */
[----:B------:R-:W-:-:S04]  /*9e60*/  @!P1 IMAD.MOV.U32 R3, RZ, RZ, 0x8000 ;  /* 0x00008000ff039424 */ /* 0x000fc800078e00ff */
[----:B------:R2:W-:Y:S01]  /*9e70*/  @!P1 SYNCS.ARRIVE.TRANS64 RZ, [R2+URZ+0x34850], R3 ;  /* 0x0348500302ff99a7 */ /* 0x0005e2000800003f */
[----:B------:R-:W-:Y:S05]  /*9e80*/  @P2 BRA `(.L_x_200) ;  /* 0x0000000000042947 */ /* 0x000fea0003800000 */
[----:B------:R-:W-:Y:S01]  /*9e90*/  BPT.TRAP 0x1 ;  /* 0x000000040000795c */ /* 0x000fe20000300000 */
.L_x_200:
[----:B------:R-:W-:-:S13]  /*9ea0*/  LOP3.LUT P1, RZ, R19, 0x1, RZ, 0xc0, !PT ;  /* 0x0000000113ff7812 */ /* 0x000fda000782c0ff */
[----:B------:R-:W-:Y:S05]  /*9eb0*/  @P1 BRA `(.L_x_201) ;  /* 0x0000000000041947 */ /* 0x000fea0003800000 */
[----:B------:R-:W-:Y:S01]  /*9ec0*/  BPT.TRAP 0x1 ;  /* 0x000000040000795c */ /* 0x000fe20000300000 */
.L_x_201:
        /* <DEDUP_REMOVED lines=29> */
.L_x_194:
[----:B------:R-:W-:Y:S05]  /*a0a0*/  BSYNC B1 ;  /* 0x0000000000017941 */ /* 0x000fea0003800000 */
.L_x_193:
[C---:B------:R-:W-:Y:S01]  /*a0b0*/  ISETP.GT.AND P1, PT, R6.reuse, 0x1, PT ;  /* 0x000000010600780c */ /* 0x040fe20003f24270 */
[----:B------:R-:W-:-:S12]  /*a0c0*/  VIADD R6, R6, 0xfffffffe ;  /* 0xfffffffe06067836 */ /* 0x000fd80000000000 */
[----:B------:R-:W-:Y:S05]  /*a0d0*/  @P1 BRA `(.L_x_202) ;  /* 0xfffffff000241947 */ /* 0x000fea000383ffff */
.L_x_183:
[----:B------:R-:W-:Y:S05]  /*a0e0*/  BSYNC B0 ;  /* 0x0000000000007941 */ /* 0x000fea0003800000 */
.L_x_172:
[----:B------:R-:W-:Y:S04]  /*a0f0*/  BSSY B0, `(.L_x_203) ;  /* 0x0000030000007945 */ /* 0x000fe80003800000 */
[----:B------:R-:W-:Y:S05]  /*a100*/  @!P6 BRA `(.L_x_204) ;  /* 0x0000000000b8e947 */ /* 0x000fea0003800000 */
[----:B------:R-:W2:Y:S01]  /*a110*/  S2R R3, SR_CgaCtaId ;  /* 0x0000000000037919 */ /* 0x000ea20000008800 */
[----:B-1----:R-:W-:-:S04]  /*a120*/  MOV R2, 0x400 ;  /* 0x0000040000027802 */ /* 0x002fc80000000f00 */
[----:B--2---:R-:W-:-:S05]  /*a130*/  LEA R2, R3, R2, 0x18 ;  /* 0x0000000203027211 */ /* 0x004fca00078ec0ff */
[----:B------:R-:W-:Y:S01]  /*a140*/  IMAD R3, R16, 0x8, R2 ;  /* 0x0000000810037824 */ /* 0x000fe200078e0202 */
[----:B------:R-:W-:-:S04]  /*a150*/  SHF.L.U32 R2, R17, 0x1f, RZ ;  /* 0x0000001f11027819 */ /* 0x000fc800000006ff */
[----:B------:R-:W1:Y:S02]  /*a160*/  SYNCS.PHASECHK.TRANS64.TRYWAIT P0, [R3+URZ+0x34860], R2 ;  /* 0x03486002030075a7 */ /* 0x000e64000800017f */
[----:B-1----:R-:W-:Y:S05]  /*a170*/  @!P0 BRA `(.L_x_205) ;  /* 0x0000000c002c8947 */ /* 0x002fea0003800000 */
.L_x_236:
[----:B------:R-:W2:Y:S01]  /*a180*/  S2R R4, SR_TID.X ;  /* 0x0000000000047919 */ /* 0x000ea20000002100 */
[----:B------:R-:W-:-:S04]  /*a190*/  UPRMT UR4, UR38, 0x9910, URZ ;  /* 0x0000991026047896 */ /* 0x000fc8000800003f */
[----:B------:R-:W-:Y:S01]  /*a1a0*/  UISETP.NE.AND UP0, UPT, UR4, 0x2, UPT ;  /* 0x000000020400788c */ /* 0x000fe2000bf05270 */
[----:B--2---:R-:W-:-:S13]  /*a1b0*/  LOP3.LUT P0, RZ, R4, 0x7f, RZ, 0xc0, !PT ;  /* 0x0000007f04ff7812 */ /* 0x004fda000780c0ff */
[----:B-1----:R-:W-:-:S04]  /*a1c0*/  @!P0 IMAD.MOV.U32 R2, RZ, RZ, 0x8000 ;  /* 0x00008000ff028424 */ /* 0x002fc800078e00ff */
[----:B------:R1:W-:Y:S01]  /*a1d0*/  @!P0 SYNCS.ARRIVE.TRANS64 RZ, [R3+URZ+0x34850], R2 ;  /* 0x0348500203ff89a7 */ /* 0x0003e2000800003f */
[----:B------:R-:W-:-:S13]  /*a1e0*/  PLOP3.LUT P0, PT, PT, PT, UP0, 0x80, 0x0 ;  /* 0x000000000000781c */ /* 0x000fda0003f0f008 */
[----:B-1----:R-:W-:Y:S05]  /*a1f0*/  @P0 BRA `(.L_x_206) ;  /* 0x0000000000040947 */ /* 0x002fea0003800000 */
[----:B------:R-:W-:Y:S01]  /*a200*/  BPT.TRAP 0x1 ;  /* 0x000000040000795c */ /* 0x000fe20000300000 */
.L_x_206:
[----:B------:R-:W-:-:S13]  /*a210*/  LOP3.LUT P0, RZ, R19, 0x1, RZ, 0xc0, !PT ;  /* 0x0000000113ff7812 */ /* 0x000fda000780c0ff */
[----:B------:R-:W-:Y:S05]  /*a220*/  @P0 BRA `(.L_x_207) ;  /* 0x0000000000040947 */ /* 0x000fea0003800000 */
[----:B------:R-:W-:Y:S01]  /*a230*/  BPT.TRAP 0x1 ;  /* 0x000000040000795c */ /* 0x000fe20000300000 */
.L_x_207:
[----:B------:R-:W1:Y:S01]  /*a240*/  S2R R4, SR_CgaCtaId ;  /* 0x0000000000047919 */ /* 0x000e620000008800 */
[----:B------:R-:W-:Y:S01]  /*a250*/  MOV R2, 0x400 ;  /* 0x0000040000027802 */ /* 0x000fe20000000f00 */
        /* <DEDUP_REMOVED lines=10> */
[----:B------:R-:W-:-:S06]  /*a300*/  UMOV UR15, 0x40 ;  /* 0x00000040000f7882 */ /* 0x000fcc0000000000 */
[----:B------:R-:W-:Y:S02]  /*a310*/  ULEA UR11, UR11, UR5, 0x7 ;  /* 0x000000050b0b7291 */ /* 0x000fe4000f8e383f */
[----:B------:R-:W-:Y:S02]  /*a320*/  UIADD3 UR9, UR9, 0x34850, URZ ;  /* 0x0003485009097890 */ /* 0x000fe4000fffe03f */
[----:B------:R-:W-:Y:S01]  /*a330*/  UIADD3.X UR5, URZ, UR37, URZ, UP0, !UPT ;  /* 0x000000253f057290 */ /* 0x000fe200087fe43f */
[----:B-1----:R-:W-:-:S05]  /*a340*/  LEA R2, R4, R2, 0x18 ;  /* 0x0000000204027211 */ /* 0x002fca00078ec0ff */
        /* <DEDUP_REMOVED lines=9> */
[----:B--2---:R-:W-:Y:S01]  /*a3e0*/  NOP ;  /* 0x0000000000007918 */ /* 0x004fe20000000000 */
.L_x_204:
[----:B------:R-:W-:Y:S05]  /*a3f0*/  BSYNC B0 ;  /* 0x0000000000007941 */ /* 0x000fea0003800000 */
.L_x_203:
[----:B------:R-:W2:Y:S01]  /*a400*/  LDL.LU R0, [R1+0x14] ;  /* 0x0000140001007983 */ /* 0x000ea20000300800 */
[----:B------:R-:W-:-:S03]  /*a410*/  ULDC UR4, c[0x0][0xda4] ;  /* 0x0003690000047ab9 */ /* 0x000fc60000000800 */
[----:B-1----:R-:W3:Y:S01]  /*a420*/  LDL.LU R2, [R1+0x1c] ;  /* 0x00001c0001027983 */ /* 0x002ee20000300800 */
        /* <DEDUP_REMOVED lines=8> */
[----:B-1----:R-:W-:-:S04]  /*a4b0*/  SEL R0, RZ, 0x1, P0 ;  /* 0x00000001ff007807 */ /* 0x002fc80000000000 */
[----:B------:R-:W-:-:S05]  /*a4c0*/  LOP3.LUT R17, R17, R0, RZ, 0x3c, !PT ;  /* 0x0000000011117212 */ /* 0x000fca00078e3cff */
[----:B--2---:R-:W-:Y:S05]  /*a4d0*/  @!P1 BRA `(.L_x_208) ;  /* 0xffffffd0003c9947 */ /* 0x004fea000383ffff */
[----:B------:R-:W-:-:S07]  /*a4e0*/  LOP3.LUT R2, R2, 0x1, RZ, 0xc, !PT ;  /* 0x0000000102027812 */ /* 0x000fce00078e0cff */
.L_x_156:
[----:B------:R-:W1:Y:S01]  /*a4f0*/  S2R R3, SR_CgaCtaId ;  /* 0x0000000000037919 */ /* 0x000e620000008800 */
[----:B------:R-:W-:Y:S01]  /*a500*/  MOV R0, 0x400 ;  /* 0x0000040000007802 */ /* 0x000fe20000000f00 */
[----:B------:R-:W-:Y:S03]  /*a510*/  BSSY B0, `(.L_x_209) ;  /* 0x0000005000007945 */ /* 0x000fe60003800000 */
[----:B-1----:R-:W-:Y:S02]  /*a520*/  LEA R0, R3, R0, 0x18 ;  /* 0x0000000003007211 */ /* 0x002fe400078ec0ff */
[----:B------:R-:W-:-:S04]  /*a530*/  SHF.L.U32 R3, R2, 0x1f, RZ ;  /* 0x0000001f02037819 */ /* 0x000fc800000006ff */
[----:B------:R-:W1:Y:S02]  /*a540*/  SYNCS.PHASECHK.TRANS64.TRYWAIT P0, [R0+URZ+0x34820], R3 ;  /* 0x03482003000075a7 */ /* 0x000e64000800017f */
[----:B-1----:R-:W-:Y:S05]  /*a550*/  @!P0 BRA `(.L_x_210) ;  /* 0x0000000800488947 */ /* 0x002fea0003800000 */
.L_x_237:
[----:B------:R-:W-:Y:S05]  /*a560*/  BSYNC B0 ;  /* 0x0000000000007941 */ /* 0x000fea0003800000 */
.L_x_209:
[----:B------:R-:W-:-:S03]  /*a570*/  UMOV UR4, 0xffffffff ;  /* 0xffffffff00047882 */ /* 0x000fc60000000000 */
[----:B------:R-:W-:Y:S05]  /*a580*/  BRA.DIV UR4, `(.L_x_211) ;  /* 0x0000000a04507947 */ /* 0x000fea000b800000 */
[----:B------:R-:W2:Y:S02]  /*a590*/  S2R R2, SR_TID.X ;  /* 0x0000000000027919 */ /* 0x000ea40000002100 */
[----:B--2---:R-:W-:-:S04]  /*a5a0*/  SHF.R.U32.HI R2, RZ, 0x5, R2 ;  /* 0x00000005ff027819 */ /* 0x004fc80000011602 */
[----:B------:R-:W-:-:S05]  /*a5b0*/  LOP3.LUT R2, R2, 0x3, RZ, 0xc0, !PT ;  /* 0x0000000302027812 */ /* 0x000fca00078ec0ff */
[----:B------:R2:W3:Y:S02]  /*a5c0*/  SHFL.IDX PT, R14, R2, RZ, 0x1f ;  /* 0x00001fff020e7589 */ /* 0x0004e400000e0000 */
.L_x_240:
[----:B---3--:R-:W-:Y:S01]  /*a5d0*/  ISETP.NE.AND P0, PT, R14, RZ, PT ;  /* 0x000000ff0e00720c */ /* 0x008fe20003f05270 */
[----:B------:R-:W-:-:S12]  /*a5e0*/  BSSY B0, `(.L_x_212) ;  /* 0x0000026000007945 */ /* 0x000fd80003800000 */
[----:B------:R-:W-:Y:S05]  /*a5f0*/  @P0 BRA `(.L_x_213) ;  /* 0x0000000000900947 */ /* 0x000fea0003800000 */
[----:B------:R-:W-:-:S03]  /*a600*/  UMOV UR4, 0xffffffff ;  /* 0xffffffff00047882 */ /* 0x000fc60000000000 */
[----:B------:R-:W-:Y:S05]  /*a610*/  BRA.DIV UR4, `(.L_x_214) ;  /* 0x0000000a04607947 */ /* 0x000fea000b800000 */
[----:B------:R-:W-:-:S13]  /*a620*/  ELECT P6, URZ, PT ;  /* 0x00000000003f782f */ /* 0x000fda00038c0000 */
.L_x_243:
[----:B------:R-:W-:Y:S05]  /*a630*/  @!P6 BRA `(.L_x_213) ;  /* 0x000000000080e947 */ /* 0x000fea0003800000 */
[----:B--2---:R-:W2:Y:S02]  /*a640*/  LDL R2, [R1+0x24] ;  /* 0x0000240001027983 */ /* 0x004ea40000100800 */
[----:B--2---:R-:W-:-:S13]  /*a650*/  R2UR UR4, R2 ;  /* 0x00000000020472ca */ /* 0x004fda00000e0000 */
[----:B------:R-:W-:-:S06]  /*a660*/  ULOP3.LUT UR4, UR4, 0x2, URZ, 0xfc, !UPT ;  /* 0x0000000204047892 */ /* 0x000fcc000f8efc3f */
[----:B------:R-:W-:-:S05]  /*a670*/  IMAD.U32 R2, RZ, RZ, UR4 ;  /* 0x00000004ff027e24 */ /* 0x000fca000f8e00ff */
[----:B------:R-:W-:-:S13]  /*a680*/  ISETP.NE.AND P2, PT, R2, 0x3, PT ;  /* 0x000000030200780c */ /* 0x000fda0003f45270 */
[----:B------:R-:W-:Y:S05]  /*a690*/  @!P2 BRA `(.L_x_215) ;  /* 0x000000000004a947 */ /* 0x000fea0003800000 */
[----:B------:R-:W-:Y:S01]  /*a6a0*/  BPT.TRAP 0x1 ;  /* 0x000000040000795c */ /* 0x000fe20000300000 */
.L_x_215:
[----:B-1----:R-:W-:Y:S01]  /*a6b0*/  VIADD R3, R0, 0x34840 ;  /* 0x0003484000037836 */ /* 0x002fe20000000000 */
[----:B------:R-:W-:Y:S01]  /*a6c0*/  SHF.L.U32 R5, R17, 0x1f, RZ ;  /* 0x0000001f11057819 */ /* 0x000fe200000006ff */
[C---:B------:R-:W-:Y:S02]  /*a6d0*/  VIADD R2, R16.reuse, 0x1 ;  /* 0x0000000110027836 */ /* 0x040fe40000000000 */
[----:B------:R-:W-:-:S03]  /*a6e0*/  IMAD R6, R16, 0x8, R3 ;  /* 0x0000000810067824 */ /* 0x000fc600078e0203 */
        /* <DEDUP_REMOVED lines=8> */
.L_x_244:
[----:B------:R-:W2:Y:S02]  /*a770*/  SYNCS.PHASECHK.TRANS64.TRYWAIT P0, [R3+URZ], R2 ;  /* 0x00000002030075a7 */ /* 0x000ea4000800017f */
[----:B--2---:R-:W-:Y:S05]  /*a780*/  @!P0 BRA `(.L_x_217) ;  /* 0x0000000800388947 */ /* 0x004fea0003800000 */
.L_x_245:
[----:B------:R-:W-:Y:S05]  /*a790*/  @!P2 BRA `(.L_x_218) ;  /* 0x000000000004a947 */ /* 0x000fea0003800000 */
[----:B------:R-:W-:Y:S01]  /*a7a0*/  BPT.TRAP 0x1 ;  /* 0x000000040000795c */ /* 0x000fe20000300000 */
.L_x_218:
[----:B--2---:R-:W-:-:S04]  /*a7b0*/  VIADD R3, R0, 0x34860 ;  /* 0x0003486000037836 */ /* 0x004fc80000000000 */
[----:B------:R-:W-:-:S04]  /*a7c0*/  IMAD R16, R16, 0x8, R3 ;  /* 0x0000000810107824 */ /* 0x000fc800078e0203 */
[----:B------:R-:W2:Y:S02]  /*a7d0*/  SYNCS.PHASECHK.TRANS64.TRYWAIT P0, [R16+URZ], R5 ;  /* 0x00000005100075a7 */ /* 0x000ea4000800017f */
[----:B--2---:R-:W-:Y:S05]  /*a7e0*/  @!P0 BRA `(.L_x_219) ;  /* 0x0000000800348947 */ /* 0x004fea0003800000 */
.L_x_246:
[----:B------:R-:W-:-:S07]  /*a7f0*/  IMAD R3, R4, 0x8, R3 ;  /* 0x0000000804037824 */ /* 0x000fce00078e0203 */
.L_x_220:
[----:B---3--:R3:W4:Y:S02]  /*a800*/  SYNCS.PHASECHK.TRANS64.TRYWAIT P0, [R3+URZ], R2 ;  /* 0x00000002030075a7 */ /* 0x008724000800017f */
[----:B----4-:R-:W-:Y:S05]  /*a810*/  @!P0 NANOSLEEP.SYNCS 0x989680 ;  /* 0x009896800000895d */ /* 0x010fea0003900000 */
[----:B------:R-:W4:Y:S02]  /*a820*/  @!P0 SYNCS.PHASECHK.TRANS64 P0, [R3+URZ], R2 ;  /* 0x00000002030085a7 */ /* 0x000f24000800007f */
[----:B----4-:R-:W-:Y:S05]  /*a830*/  @!P0 BRA `(.L_x_220) ;  /* 0xfffffffc00f08947 */ /* 0x010fea000383ffff */
.L_x_213:
[----:B------:R-:W-:Y:S05]  /*a840*/  BSYNC B0 ;  /* 0x0000000000007941 */ /* 0x000fea0003800000 */
.L_x_212:
[----:B------:R-:W-:Y:S05]  /*a850*/  EXIT ;  /* 0x000000000000794d */ /* 0x000fea0003800000 */
.L_x_130:
[----:B-1----:R-:W-:-:S04]  /*a860*/  IMAD.U32 R3, RZ, RZ, UR60 ;  /* 0x0000003cff037e24 */ /* 0x002fc8000f8e00ff */
[----:B------:R1:W2:Y:S03]  /*a870*/  SYNCS.PHASECHK.TRANS64.TRYWAIT P1, [R3+URZ+0x34800], R0 ;  /* 0x03480000030075a7 */ /* 0x0002a6000802017f */
[----:B--2---:R-:W-:Y:S05]  /*a880*/  @!P1 NANOSLEEP.SYNCS 0x989680 ;  /* 0x009896800000995d */ /* 0x004fea0003900000 */
[----:B------:R-:W2:Y:S02]  /*a890*/  @!P1 SYNCS.PHASECHK.TRANS64 P1, [R3+URZ+0x34800], R0 ;  /* 0x03480000030095a7 */ /* 0x000ea4000802007f */
[----:B--2---:R-:W-:Y:S05]  /*a8a0*/  @!P1 BRA `(.L_x_130) ;  /* 0xfffffffc00ec9947 */ /* 0x004fea000383ffff */
[----:B------:R-:W-:Y:S05]  /*a8b0*/  BRA `(.L_x_221) ;  /* 0xffffff6c00807947 */ /* 0x000fea000383ffff */
.L_x_134:
[----:B--2---:R2:W3:Y:S02]  /*a8c0*/  SYNCS.PHASECHK.TRANS64.TRYWAIT P1, [R3+URZ+0x34830], R0 ;  /* 0x03483000030075a7 */ /* 0x0044e4000802017f */
[----:B---3--:R-:W-:Y:S05]  /*a8d0*/  @!P1 NANOSLEEP.SYNCS 0x989680 ;  /* 0x009896800000995d */ /* 0x008fea0003900000 */
[----:B------:R-:W3:Y:S02]  /*a8e0*/  @!P1 SYNCS.PHASECHK.TRANS64 P1, [R3+URZ+0x34830], R0 ;  /* 0x03483000030095a7 */ /* 0x000ee4000802007f */
[----:B---3--:R-:W-:Y:S05]  /*a8f0*/  @!P1 BRA `(.L_x_134) ;  /* 0xfffffffc00f09947 */ /* 0x008fea000383ffff */
[----:B------:R-:W-:Y:S05]  /*a900*/  BRA `(.L_x_133) ;  /* 0xffffff6c009c7947 */ /* 0x000fea000383ffff */
.L_x_140:
[----:B--2---:R-:W-:-:S04]  /*a910*/  IMAD.U32 R7, RZ, RZ, UR6 ;  /* 0x00000006ff077e24 */ /* 0x004fc8000f8e00ff */
[----:B------:R2:W3:Y:S03]  /*a920*/  SYNCS.PHASECHK.TRANS64.TRYWAIT P1, [R7+URZ+0x34830], R0 ;  /* 0x03483000070075a7 */ /* 0x0004e6000802017f */
[----:B---3--:R-:W-:Y:S05]  /*a930*/  @!P1 NANOSLEEP.SYNCS 0x989680 ;  /* 0x009896800000995d */ /* 0x008fea0003900000 */
[----:B------:R-:W3:Y:S02]  /*a940*/  @!P1 SYNCS.PHASECHK.TRANS64 P1, [R7+URZ+0x34830], R0 ;  /* 0x03483000070095a7 */ /* 0x000ee4000802007f */
[----:B---3--:R-:W-:Y:S05]  /*a950*/  @!P1 BRA `(.L_x_140) ;  /* 0xfffffffc00ec9947 */ /* 0x008fea000383ffff */
[----:B------:R-:W-:Y:S05]  /*a960*/  BRA `(.L_x_139) ;  /* 0xffffff9000687947 */ /* 0x000fea000383ffff */
.L_x_144:
[----:B--2---:R-:W-:-:S04]  /*a970*/  IMAD.U32 R7, RZ, RZ, UR7 ;  /* 0x00000007ff077e24 */ /* 0x004fc8000f8e00ff */
[----:B------:R2:W3:Y:S03]  /*a980*/  SYNCS.PHASECHK.TRANS64.TRYWAIT P1, [R7+URZ+0x34850], R0 ;  /* 0x03485000070075a7 */ /* 0x0004e6000802017f */
[----:B---3--:R-:W-:Y:S05]  /*a990*/  @!P1 NANOSLEEP.SYNCS 0x989680 ;  /* 0x009896800000995d */ /* 0x008fea0003900000 */
[----:B------:R-:W3:Y:S02]  /*a9a0*/  @!P1 SYNCS.PHASECHK.TRANS64 P1, [R7+URZ+0x34850], R0 ;  /* 0x03485000070095a7 */ /* 0x000ee4000802007f */
[----:B---3--:R-:W-:Y:S05]  /*a9b0*/  @!P1 BRA `(.L_x_144) ;  /* 0xfffffffc00ec9947 */ /* 0x008fea000383ffff */
[----:B------:R-:W-:Y:S05]  /*a9c0*/  BRA `(.L_x_143) ;  /* 0xffffff9800907947 */ /* 0x000fea000383ffff */
.L_x_151:
[----:B--2---:R-:W-:-:S04]  /*a9d0*/  IMAD.U32 R5, RZ, RZ, UR5 ;  /* 0x00000005ff057e24 */ /* 0x004fc8000f8e00ff */
[----:B------:R2:W3:Y:S03]  /*a9e0*/  SYNCS.PHASECHK.TRANS64.TRYWAIT P1, [R5+URZ+0x34850], R4 ;  /* 0x03485004050075a7 */ /* 0x0004e6000802017f */
[----:B---3--:R-:W-:Y:S05]  /*a9f0*/  @!P1 NANOSLEEP.SYNCS 0x989680 ;  /* 0x009896800000995d */ /* 0x008fea0003900000 */
[----:B------:R-:W3:Y:S02]  /*aa00*/  @!P1 SYNCS.PHASECHK.TRANS64 P1, [R5+URZ+0x34850], R4 ;  /* 0x03485004050095a7 */ /* 0x000ee4000802007f */
[----:B---3--:R-:W-:Y:S05]  /*aa10*/  @!P1 BRA `(.L_x_151) ;  /* 0xfffffffc00ec9947 */ /* 0x008fea000383ffff */
[----:B------:R-:W-:Y:S05]  /*aa20*/  BRA `(.L_x_150) ;  /* 0xffffffb400747947 */ /* 0x000fea000383ffff */
.L_x_163:
[----:B------:R-:W1:Y:S01]  /*aa30*/  S2R R8, SR_TID.X ;  /* 0x0000000000087919 */ /* 0x000e620000002100 */
[----:B------:R-:W-:Y:S01]  /*aa40*/  BSSY B0, `(.L_x_222) ;  /* 0x000000a000007945 */ /* 0x000fe20003800000 */
[----:B------:R-:W-:Y:S02]  /*aa50*/  IMAD.MOV.U32 R12, RZ, RZ, RZ ;  /* 0x000000ffff0c7224 */ /* 0x000fe400078e00ff */
        /* <DEDUP_REMOVED lines=8> */
.L_x_223:
[----:B------:R-:W-:Y:S05]  /*aae0*/  BSYNC B0 ;  /* 0x0000000000007941 */ /* 0x000fea0003800000 */
.L_x_222:
[----:B------:R-:W-:Y:S05]  /*aaf0*/  BRA `(.L_x_224) ;  /* 0xffffffd400607947 */ /* 0x000fea000383ffff */
.L_x_164:
[----:B------:R-:W-:Y:S01]  /*ab00*/  BSSY B0, `(.L_x_225) ;  /* 0x0000006000007945 */ /* 0x000fe20003800000 */
[----:B------:R-:W-:-:S07]  /*ab10*/  IMAD.MOV.U32 R15, RZ, RZ, -0x1 ;  /* 0xffffffffff0f7424 */ /* 0x000fce00078e00ff */
[----:B------:R-:W-:Y:S05]  /*ab20*/  WARPSYNC.COLLECTIVE R15, `(.L_x_226) ;  /* 0x000000000f0c7348 */ /* 0x000fea0003c00000 */
[----:B------:R-:W-:Y:S02]  /*ab30*/  ELECT P6, UR62, PT ;  /* 0x00000000003e782f */ /* 0x000fe400038c0000 */
[----:B------:R-:W-:Y:S01]  /*ab40*/  MOV R14, UR62 ;  /* 0x0000003e000e7c02 */ /* 0x000fe20008000f00 */
[----:B------:R-:W-:Y:S10]  /*ab50*/  ENDCOLLECTIVE ;  /* 0x000000000000791b */ /* 0x000ff40003800000 */
.L_x_226:
[----:B------:R-:W-:Y:S05]  /*ab60*/  BSYNC B0 ;  /* 0x0000000000007941 */ /* 0x000fea0003800000 */
.L_x_225:
[----:B------:R-:W-:Y:S05]  /*ab70*/  BRA `(.L_x_227) ;  /* 0xffffffd4005c7947 */ /* 0x000fea000383ffff */
.L_x_167:
[----:B--2---:R2:W3:Y:S02]  /*ab80*/  SYNCS.PHASECHK.TRANS64.TRYWAIT P1, [R5+URZ+0x34840], R9 ;  /* 0x03484009050075a7 */ /* 0x0044e4000802017f */
[----:B---3--:R-:W-:Y:S05]  /*ab90*/  @!P1 NANOSLEEP.SYNCS 0x989680 ;  /* 0x009896800000995d */ /* 0x008fea0003900000 */
[----:B------:R-:W3:Y:S02]  /*aba0*/  @!P1 SYNCS.PHASECHK.TRANS64 P1, [R5+URZ+0x34840], R9 ;  /* 0x03484009050095a7 */ /* 0x000ee4000802007f */
[----:B---3--:R-:W-:Y:S05]  /*abb0*/  @!P1 BRA `(.L_x_167) ;  /* 0xfffffffc00f09947 */ /* 0x008fea000383ffff */
[----:B------:R-:W-:Y:S05]  /*abc0*/  BRA `(.L_x_228) ;  /* 0xffffffd400bc7947 */ /* 0x000fea000383ffff */
.L_x_171:
        /* <DEDUP_REMOVED lines=8> */
.L_x_177:
[----:B-1----:R1:W2:Y:S02]  /*ac50*/  SYNCS.PHASECHK.TRANS64.TRYWAIT P1, [R2+URZ+0x34840], R3 ;  /* 0x03484003020075a7 */ /* 0x0022a4000802017f */
[----:B--2---:R-:W-:Y:S05]  /*ac60*/  @!P1 NANOSLEEP.SYNCS 0x989680 ;  /* 0x009896800000995d */ /* 0x004fea0003900000 */
[----:B------:R-:W2:Y:S02]  /*ac70*/  @!P1 SYNCS.PHASECHK.TRANS64 P1, [R2+URZ+0x34840], R3 ;  /* 0x03484003020095a7 */ /* 0x000ea4000802007f */
[----:B--2---:R-:W-:Y:S05]  /*ac80*/  @!P1 BRA `(.L_x_177) ;  /* 0xfffffffc00f09947 */ /* 0x004fea000383ffff */
[----:B------:R-:W-:Y:S05]  /*ac90*/  BRA `(.L_x_230) ;  /* 0xffffffdc00b47947 */ /* 0x000fea000383ffff */
.L_x_180:
[----:B-1----:R1:W2:Y:S02]  /*aca0*/  SYNCS.PHASECHK.TRANS64.TRYWAIT P1, [R2+URZ+0x34860], R3 ;  /* 0x03486003020075a7 */ /* 0x0022a4000802017f */
[----:B--2---:R-:W-:Y:S05]  /*acb0*/  @!P1 NANOSLEEP.SYNCS 0x989680 ;  /* 0x009896800000995d */ /* 0x004fea0003900000 */
[----:B------:R-:W2:Y:S02]  /*acc0*/  @!P1 SYNCS.PHASECHK.TRANS64 P1, [R2+URZ+0x34860], R3 ;  /* 0x03486003020095a7 */ /* 0x000ea4000802007f */
[----:B--2---:R-:W-:Y:S05]  /*acd0*/  @!P1 BRA `(.L_x_180) ;  /* 0xfffffffc00f09947 */ /* 0x004fea000383ffff */
[----:B------:R-:W-:Y:S05]  /*ace0*/  BRA `(.L_x_231) ;  /* 0xffffffe000607947 */ /* 0x000fea000383ffff */
.L_x_187:
[----:B--2---:R2:W3:Y:S02]  /*acf0*/  SYNCS.PHASECHK.TRANS64.TRYWAIT P1, [R2+URZ+0x34840], R3 ;  /* 0x03484003020075a7 */ /* 0x0044e4000802017f */
[----:B---3--:R-:W-:Y:S05]  /*ad00*/  @!P1 NANOSLEEP.SYNCS 0x989680 ;  /* 0x009896800000995d */ /* 0x008fea0003900000 */
[----:B------:R-:W3:Y:S02]  /*ad10*/  @!P1 SYNCS.PHASECHK.TRANS64 P1, [R2+URZ+0x34840], R3 ;  /* 0x03484003020095a7 */ /* 0x000ee4000802007f */
[----:B---3--:R-:W-:Y:S05]  /*ad20*/  @!P1 BRA `(.L_x_187) ;  /* 0xfffffffc00f09947 */ /* 0x008fea000383ffff */
[----:B------:R-:W-:Y:S05]  /*ad30*/  BRA `(.L_x_232) ;  /* 0xffffffe400987947 */ /* 0x000fea000383ffff */
.L_x_190:
[----:B-1----:R1:W2:Y:S02]  /*ad40*/  SYNCS.PHASECHK.TRANS64.TRYWAIT P1, [R2+URZ+0x34860], R17 ;  /* 0x03486011020075a7 */ /* 0x0022a4000802017f */
[----:B--2---:R-:W-:Y:S05]  /*ad50*/  @!P1 NANOSLEEP.SYNCS 0x989680 ;  /* 0x009896800000995d */ /* 0x004fea0003900000 */
[----:B------:R-:W2:Y:S02]  /*ad60*/  @!P1 SYNCS.PHASECHK.TRANS64 P1, [R2+URZ+0x34860], R17 ;  /* 0x03486011020095a7 */ /* 0x000ea4000802007f */
[----:B--2---:R-:W-:Y:S05]  /*ad70*/  @!P1 BRA `(.L_x_190) ;  /* 0xfffffffc00f09947 */ /* 0x004fea000383ffff */
[----:B------:R-:W-:Y:S05]  /*ad80*/  BRA `(.L_x_233) ;  /* 0xffffffe800447947 */ /* 0x000fea000383ffff */
.L_x_196:
[----:B--2---:R2:W3:Y:S02]  /*ad90*/  SYNCS.PHASECHK.TRANS64.TRYWAIT P1, [R2+URZ+0x34840], R3 ;  /* 0x03484003020075a7 */ /* 0x0044e4000802017f */
[----:B---3--:R-:W-:Y:S05]  /*ada0*/  @!P1 NANOSLEEP.SYNCS 0x989680 ;  /* 0x009896800000995d */ /* 0x008fea0003900000 */
[----:B------:R-:W3:Y:S02]  /*adb0*/  @!P1 SYNCS.PHASECHK.TRANS64 P1, [R2+URZ+0x34840], R3 ;  /* 0x03484003020095a7 */ /* 0x000ee4000802007f */
[----:B---3--:R-:W-:Y:S05]  /*adc0*/  @!P1 BRA `(.L_x_196) ;  /* 0xfffffffc00f09947 */ /* 0x008fea000383ffff */
[----:B------:R-:W-:Y:S05]  /*add0*/  BRA `(.L_x_234) ;  /* 0xffffffec00587947 */ /* 0x000fea000383ffff */
.L_x_199:
[----:B-1----:R1:W2:Y:S02]  /*ade0*/  SYNCS.PHASECHK.TRANS64.TRYWAIT P1, [R2+URZ+0x34860], R10 ;  /* 0x0348600a020075a7 */ /* 0x0022a4000802017f */
[----:B--2---:R-:W-:Y:S05]  /*adf0*/  @!P1 NANOSLEEP.SYNCS 0x989680 ;  /* 0x009896800000995d */ /* 0x004fea0003900000 */
[----:B------:R-:W2:Y:S02]  /*ae00*/  @!P1 SYNCS.PHASECHK.TRANS64 P1, [R2+URZ+0x34860], R10 ;  /* 0x0348600a020095a7 */ /* 0x000ea4000802007f */
[----:B--2---:R-:W-:Y:S05]  /*ae10*/  @!P1 BRA `(.L_x_199) ;  /* 0xfffffffc00f09947 */ /* 0x004fea000383ffff */
[----:B------:R-:W-:Y:S05]  /*ae20*/  BRA `(.L_x_235) ;  /* 0xfffffff000047947 */ /* 0x000fea000383ffff */
.L_x_205:
[----:B-1----:R1:W2:Y:S02]  /*ae30*/  SYNCS.PHASECHK.TRANS64.TRYWAIT P0, [R3+URZ+0x34860], R2 ;  /* 0x03486002030075a7 */ /* 0x0022a4000800017f */
[----:B--2---:R-:W-:Y:S05]  /*ae40*/  @!P0 NANOSLEEP.SYNCS 0x989680 ;  /* 0x009896800000895d */ /* 0x004fea0003900000 */
[----:B------:R-:W2:Y:S02]  /*ae50*/  @!P0 SYNCS.PHASECHK.TRANS64 P0, [R3+URZ+0x34860], R2 ;  /* 0x03486002030085a7 */ /* 0x000ea4000800007f */
[----:B--2---:R-:W-:Y:S05]  /*ae60*/  @!P0 BRA `(.L_x_205) ;  /* 0xfffffffc00f08947 */ /* 0x004fea000383ffff */
[----:B------:R-:W-:Y:S05]  /*ae70*/  BRA `(.L_x_236) ;  /* 0xfffffff000c07947 */ /* 0x000fea000383ffff */
.L_x_210:
[----:B-1----:R1:W2:Y:S02]  /*ae80*/  SYNCS.PHASECHK.TRANS64.TRYWAIT P0, [R0+URZ+0x34820], R3 ;  /* 0x03482003000075a7 */ /* 0x0022a4000800017f */
[----:B--2---:R-:W-:Y:S05]  /*ae90*/  @!P0 NANOSLEEP.SYNCS 0x989680 ;  /* 0x009896800000895d */ /* 0x004fea0003900000 */
[----:B------:R-:W2:Y:S02]  /*aea0*/  @!P0 SYNCS.PHASECHK.TRANS64 P0, [R0+URZ+0x34820], R3 ;  /* 0x03482003000085a7 */ /* 0x000ea4000800007f */
[----:B--2---:R-:W-:Y:S05]  /*aeb0*/  @!P0 BRA `(.L_x_210) ;  /* 0xfffffffc00f08947 */ /* 0x004fea000383ffff */
[----:B------:R-:W-:Y:S05]  /*aec0*/  BRA `(.L_x_237) ;  /* 0xfffffff400a47947 */ /* 0x000fea000383ffff */
.L_x_211:
[----:B------:R-:W2:Y:S01]  /*aed0*/  S2R R2, SR_TID.X ;  /* 0x0000000000027919 */ /* 0x000ea20000002100 */
[----:B------:R-:W-:Y:S01]  /*aee0*/  BSSY B0, `(.L_x_238) ;  /* 0x000000a000007945 */ /* 0x000fe20003800000 */
[----:B------:R-:W-:Y:S02]  /*aef0*/  IMAD.MOV.U32 R12, RZ, RZ, RZ ;  /* 0x000000ffff0c7224 */ /* 0x000fe400078e00ff */
[----:B------:R-:W-:Y:S02]  /*af00*/  IMAD.MOV.U32 R11, RZ, RZ, 0x1f ;  /* 0x0000001fff0b7424 */ /* 0x000fe400078e00ff */
[----:B------:R-:W-:Y:S01]  /*af10*/  IMAD.MOV.U32 R15, RZ, RZ, -0x1 ;  /* 0xffffffffff0f7424 */ /* 0x000fe200078e00ff */
[----:B--2---:R-:W-:-:S04]  /*af20*/  SHF.R.U32.HI R2, RZ, 0x5, R2 ;  /* 0x00000005ff027819 */ /* 0x004fc80000011602 */
[----:B------:R-:W-:-:S05]  /*af30*/  LOP3.LUT R2, R2, 0x3, RZ, 0xc0, !PT ;  /* 0x0000000302027812 */ /* 0x000fca00078ec0ff */
[----:B------:R-:W-:-:S07]  /*af40*/  IMAD.MOV.U32 R13, RZ, RZ, R2 ;  /* 0x000000ffff0d7224 */ /* 0x000fce00078e0002 */
[----:B-1----:R-:W-:Y:S05]  /*af50*/  WARPSYNC.COLLECTIVE R15, `(.L_x_239) ;  /* 0x000000000f087348 */ /* 0x002fea0003c00000 */
[----:B------:R2:W3:Y:S02]  /*af60*/  SHFL.IDX P6, R14, R13, R12, R11 ;  /* 0x0000000c0d0e7389 */ /* 0x0004e400000c000b */
[----:B-123--:R-:W-:Y:S01]  /*af70*/  ENDCOLLECTIVE ;  /* 0x000000000000791b */ /* 0x00efe20003800000 */
.L_x_239:
[----:B------:R-:W-:Y:S05]  /*af80*/  BSYNC B0 ;  /* 0x0000000000007941 */ /* 0x000fea0003800000 */
.L_x_238:
[----:B------:R-:W-:Y:S05]  /*af90*/  BRA `(.L_x_240) ;  /* 0xfffffff4008c7947 */ /* 0x000fea000383ffff */
.L_x_214:
[----:B------:R-:W-:Y:S01]  /*afa0*/  BSSY B1, `(.L_x_241) ;  /* 0x0000006000017945 */ /* 0x000fe20003800000 */
[----:B------:R-:W-:-:S07]  /*afb0*/  IMAD.MOV.U32 R15, RZ, RZ, -0x1 ;  /* 0xffffffffff0f7424 */ /* 0x000fce00078e00ff */
[----:B-12---:R-:W-:Y:S05]  /*afc0*/  WARPSYNC.COLLECTIVE R15, `(.L_x_242) ;  /* 0x000000000f0c7348 */ /* 0x006fea0003c00000 */
[----:B------:R-:W-:Y:S02]  /*afd0*/  ELECT P6, UR62, PT ;  /* 0x00000000003e782f */ /* 0x000fe400038c0000 */
[----:B------:R-:W-:Y:S01]  /*afe0*/  MOV R14, UR62 ;  /* 0x0000003e000e7c02 */ /* 0x000fe20008000f00 */
[----:B-12---:R-:W-:Y:S10]  /*aff0*/  ENDCOLLECTIVE ;  /* 0x000000000000791b */ /* 0x006ff40003800000 */
.L_x_242:
[----:B------:R-:W-:Y:S05]  /*b000*/  BSYNC B1 ;  /* 0x0000000000017941 */ /* 0x000fea0003800000 */
.L_x_241:
[----:B------:R-:W-:Y:S05]  /*b010*/  BRA `(.L_x_243) ;  /* 0xfffffff400847947 */ /* 0x000fea000383ffff */
.L_x_216:
[----:B-1----:R1:W2:Y:S02]  /*b020*/  SYNCS.PHASECHK.TRANS64.TRYWAIT P0, [R6+URZ], R5 ;  /* 0x00000005060075a7 */ /* 0x0022a4000800017f */
[----:B--2---:R-:W-:Y:S05]  /*b030*/  @!P0 NANOSLEEP.SYNCS 0x989680 ;  /* 0x009896800000895d */ /* 0x004fea0003900000 */
[----:B------:R-:W2:Y:S02]  /*b040*/  @!P0 SYNCS.PHASECHK.TRANS64 P0, [R6+URZ], R5 ;  /* 0x00000005060085a7 */ /* 0x000ea4000800007f */
[----:B--2---:R-:W-:Y:S05]  /*b050*/  @!P0 BRA `(.L_x_216) ;  /* 0xfffffffc00f08947 */ /* 0x004fea000383ffff */
[----:B------:R-:W-:Y:S05]  /*b060*/  BRA `(.L_x_244) ;  /* 0xfffffff400c07947 */ /* 0x000fea000383ffff */
.L_x_217:
[----:B--2---:R2:W3:Y:S02]  /*b070*/  SYNCS.PHASECHK.TRANS64.TRYWAIT P0, [R3+URZ], R2 ;  /* 0x00000002030075a7 */ /* 0x0044e4000800017f */
[----:B---3--:R-:W-:Y:S05]  /*b080*/  @!P0 NANOSLEEP.SYNCS 0x989680 ;  /* 0x009896800000895d */ /* 0x008fea0003900000 */
[----:B------:R-:W3:Y:S02]  /*b090*/  @!P0 SYNCS.PHASECHK.TRANS64 P0, [R3+URZ], R2 ;  /* 0x00000002030085a7 */ /* 0x000ee4000800007f */
[----:B---3--:R-:W-:Y:S05]  /*b0a0*/  @!P0 BRA `(.L_x_217) ;  /* 0xfffffffc00f08947 */ /* 0x008fea000383ffff */
[----:B------:R-:W-:Y:S05]  /*b0b0*/  BRA `(.L_x_245) ;  /* 0xfffffff400b47947 */ /* 0x000fea000383ffff */
.L_x_219:
[----:B--2---:R2:W3:Y:S02]  /*b0c0*/  SYNCS.PHASECHK.TRANS64.TRYWAIT P0, [R16+URZ], R5 ;  /* 0x00000005100075a7 */ /* 0x0044e4000800017f */
[----:B---3--:R-:W-:Y:S05]  /*b0d0*/  @!P0 NANOSLEEP.SYNCS 0x989680 ;  /* 0x009896800000895d */ /* 0x008fea0003900000 */
[----:B------:R-:W3:Y:S02]  /*b0e0*/  @!P0 SYNCS.PHASECHK.TRANS64 P0, [R16+URZ], R5 ;  /* 0x00000005100085a7 */ /* 0x000ee4000800007f */
[----:B---3--:R-:W-:Y:S05]  /*b0f0*/  @!P0 BRA `(.L_x_219) ;  /* 0xfffffffc00f08947 */ /* 0x008fea000383ffff */
[----:B------:R-:W-:Y:S05]  /*b100*/  BRA `(.L_x_246) ;  /* 0xfffffff400b87947 */ /* 0x000fea000383ffff */
.L_x_247:
        /* <DEDUP_REMOVED lines=15> */
.L_x_2656:


//--------------------- .text._ZN7cutlass13device_kernelIN5flash11enable_sm90INS1_16FlashAttnFwdSm90INS1_25CollectiveMainloopFwdSm90ILi2EN4cute5tupleIJNS5_1CILi1EEES8_S8_EEENS6_IJNS7_ILi128EEESA_NS7_ILi192EEEEEELi128ENS_10bfloat16_tEfNS_4arch4Sm90ELb0ELb0ELb0ELb1ELb0ELb0ELb0ELb1ELb1ELb0ELb0ELb0EEENS1_21CollectiveEpilogueFwdINS6_IJSA_SA_SA_EEES9_SD_SF_Li256ELb1ELb0ELb0ELb0EEENS1_36VarlenDynamicPersistentTileSchedulerILi128ELi128ELi256ELi32ELb0ELb0ELb1ELb0ELb1ELb1EEEEEEEEEvNT_6ParamsE --------------------------
	.section	.text._ZN7cutlass13device_kernelIN5flash11enable_sm90INS1_16FlashAttnFwdSm90INS1_25CollectiveMainloopFwdSm90ILi2EN4cute5tupleIJNS5_1CILi1EEES8_S8_EEENS6_IJNS7_ILi128EEESA_NS7_ILi192EEEEEELi128ENS_10bfloat16_tEfNS_4arch4Sm90ELb0ELb0ELb0ELb1ELb0ELb0ELb0ELb1ELb1ELb0ELb0ELb0EEENS1_21CollectiveEpilogueFwdINS6_IJSA_SA_SA_EEES9_SD_SF_Li256ELb1ELb0ELb0ELb0EEENS1_36VarlenDynamicPersistentTileSchedulerILi128ELi128ELi256ELi32ELb0ELb0ELb1ELb0ELb1ELb1EEEEEEEEEvNT_6ParamsE,"ax",@progbits
	.align	128
.text._ZN7cutlass13device_kernelIN5flash11enable_sm90INS1_16FlashAttnFwdSm90INS1_25CollectiveMainloopFwdSm90ILi2EN4cute5tupleIJNS5_1CILi1EEES8_S8_EEENS6_IJNS7_ILi128EEESA_NS7_ILi192EEEEEELi128ENS_10bfloat16_tEfNS_4arch4Sm90ELb0ELb0ELb0ELb1ELb0ELb0ELb0ELb1ELb1ELb0ELb0ELb0EEENS1_21CollectiveEpilogueFwdINS6_IJSA_SA_SA_EEES9_SD_SF_Li256ELb1ELb0ELb0ELb0EEENS1_36VarlenDynamicPersistentTileSchedulerILi128ELi128ELi256ELi32ELb0ELb0ELb1ELb0ELb1ELb1EEEEEEEEEvNT_6ParamsE:
        .type           _ZN7cutlass13device_kernelIN5flash11enable_sm90INS1_16FlashAttnFwdSm90INS1_25CollectiveMainloopFwdSm90ILi2EN4cute5tupleIJNS5_1CILi1EEES8_S8_EEENS6_IJNS7_ILi128EEESA_NS7_ILi192EEEEEELi128ENS_10bfloat16_tEfNS_4arch4Sm90ELb0ELb0ELb0ELb1ELb0ELb0ELb0ELb1ELb1ELb0ELb0ELb0EEENS1_21CollectiveEpilogueFwdINS6_IJSA_SA_SA_EEES9_SD_SF_Li256ELb1ELb0ELb0ELb0EEENS1_36VarlenDynamicPersistentTileSchedulerILi128ELi128ELi256ELi32ELb0ELb0ELb1ELb0ELb1ELb1EEEEEEEEEvNT_6ParamsE,@function
        .size           _ZN7cutlass13device_kernelIN5flash11enable_sm90INS1_16FlashAttnFwdSm90INS1_25CollectiveMainloopFwdSm90ILi2EN4cute5tupleIJNS5_1CILi1EEES8_S8_EEENS6_IJNS7_ILi128EEESA_NS7_ILi192EEEEEELi128ENS_10bfloat16_tEfNS_4arch4Sm90ELb0ELb0ELb0ELb1ELb0ELb0ELb0ELb1ELb1ELb0ELb0ELb0EEENS1_21CollectiveEpilogueFwdINS6_IJSA_SA_SA_EEES9_SD_SF_Li256ELb1ELb0ELb0ELb0EEENS1_36VarlenDynamicPersistentTileSchedulerILi128ELi128ELi256ELi32ELb0ELb0ELb1ELb0ELb1ELb1EEEEEEEEEvNT_6ParamsE,(.L_x_2657 - _ZN7cutlass13device_kernelIN5flash11enable_sm90INS1_16FlashAttnFwdSm90INS1_25CollectiveMainloopFwdSm90ILi2EN4cute5tupleIJNS5_1CILi1EEES8_S8_EEENS6_IJNS7_ILi128EEESA_NS7_ILi192EEEEEELi128ENS_10bfloat16_tEfNS_4arch4Sm90ELb0ELb0ELb0ELb1ELb0ELb0ELb0ELb1ELb1ELb0ELb0ELb0EEENS1_21CollectiveEpilogueFwdINS6_IJSA_SA_SA_EEES9_SD_SF_Li256ELb1ELb0ELb0ELb0EEENS1_36VarlenDynamicPersistentTileSchedulerILi128ELi128ELi256ELi32ELb0ELb0ELb1ELb0ELb1ELb1EEEEEEEEEvNT_6ParamsE)
        .other          _ZN7cutlass13device_kernelIN5flash11enable_sm90INS1_16FlashAttnFwdSm90INS1_25CollectiveMainloopFwdSm90ILi2EN4cute5tupleIJNS5_1CILi1EEES8_S8_EEENS6_IJNS7_ILi128EEESA_NS7_ILi192EEEEEELi128ENS_10bfloat16_tEfNS_4arch4Sm90ELb0ELb0ELb0ELb1ELb0ELb0ELb0ELb1ELb1ELb0ELb0ELb0EEENS1_21CollectiveEpilogueFwdINS6_IJSA_SA_SA_EEES9_SD_SF_Li256ELb1ELb0ELb0ELb0EEENS1_36VarlenDynamicPersistentTileSchedulerILi128ELi128ELi256ELi32ELb0ELb0ELb1ELb0ELb1ELb1EEEEEEEEEvNT_6ParamsE,@"STO_CUDA_ENTRY STV_DEFAULT"
_ZN7cutlass13device_kernelIN5flash11enable_sm90INS1_16FlashAttnFwdSm90INS1_25CollectiveMainloopFwdSm90ILi2EN4cute5tupleIJNS5_1CILi1EEES8_S8_EEENS6_IJNS7_ILi128EEESA_NS7_ILi192EEEEEELi128ENS_10bfloat16_tEfNS_4arch4Sm90ELb0ELb0ELb0ELb1ELb0ELb0ELb0ELb1ELb1ELb0ELb0ELb0EEENS1_21CollectiveEpilogueFwdINS6_IJSA_SA_SA_EEES9_SD_SF_Li256ELb1ELb0ELb0ELb0EEENS1_36VarlenDynamicPersistentTileSchedulerILi128ELi128ELi256ELi32ELb0ELb0ELb1ELb0ELb1ELb1EEEEEEEEEvNT_6ParamsE:
[----:B------:R-:W0:Y:S02]  /*0000*/  LDC R1, c[0x0][0x28] ;  /* 0x00000a00ff017b82 */ /* 0x000e240000000800 */
[----:B0-----:R-:W-:Y:S01]  /*0010*/  VIADD R1, R1, 0xffffffc8 ;  /* 0xffffffc801017836 */ /* 0x001fe20000000000 */
[----:B------:R-:W0:Y:S01]  /*0020*/  S2R R3, SR_TID.X ;  /* 0x0000000000037919 */ /* 0x000e220000002100 */
[----:B------:R-:W-:Y:S01]  /*0030*/  ELECT P0, URZ, PT ;  /* 0x00000000003f782f */ /* 0x000fe20003800000 */
[----:B------:R-:W-:Y:S01]  /*0040*/  BSSY B0, `(.L_x_248) ;  /* 0x0000011000007945 */ /* 0x000fe20003800000 */
[----:B0-----:R-:W-:-:S05]  /*0050*/  SHF.R.U32.HI R0, RZ, 0x5, R3 ;  /* 0x00000005ff007819 */ /* 0x001fca0000011603 */
[----:B------:R-:W0:Y:S02]  /*0060*/  SHFL.IDX PT, R2, R0, RZ, 0x1f ;  /* 0x00001fff00027589 */ /* 0x000e2400000e0000 */
[----:B0-----:R-:W-:Y:S02]  /*0070*/  ISETP.EQ.AND P0, PT, R2, RZ, P0 ;  /* 0x000000ff0200720c */ /* 0x001fe40000702270 */
[----:B------:R-:W-:-:S11]  /*0080*/  SHF.R.U32.HI R2, RZ, 0x7, R3 ;  /* 0x00000007ff027819 */ /* 0x000fd60000011603 */
[----:B------:R-:W-:Y:S05]  /*0090*/  @!P0 BRA `(.L_x_249) ;  /* 0x00000000002c8947 */ /* 0x000fea0003800000 */
[----:B------:R-:W-:Y:S02]  /*00a0*/  ULDC.64 UR4, c[0x0][0x198] ;  /* 0x0000660000047ab9 */ /* 0x000fe40000000a00 */
[----:B------:R-:W-:Y:S02]  /*00b0*/  UIADD3 UR6, UP0, UR4, 0x270, URZ ;  /* 0x0000027004067890 */ /* 0x000fe4000ff1e03f */
[----:B------:R-:W-:Y:S02]  /*00c0*/  UIADD3 UR8, UP1, UR4, 0x370, URZ ;  /* 0x0000037004087890 */ /* 0x000fe4000ff3e03f */
[----:B------:R-:W-:Y:S02]  /*00d0*/  UIADD3 UR4, UP2, UR4, 0x470, URZ ;  /* 0x0000047004047890 */ /* 0x000fe4000ff5e03f */
[----:B------:R-:W-:Y:S02]  /*00e0*/  UIADD3.X UR7, URZ, UR5, URZ, UP0, !UPT ;  /* 0x000000053f077290 */ /* 0x000fe400087fe43f */
[----:B------:R-:W-:-:S02]  /*00f0*/  UIADD3.X UR9, URZ, UR5, URZ, UP1, !UPT ;  /* 0x000000053f097290 */ /* 0x000fc40008ffe43f */
[----:B------:R-:W-:-:S05]  /*0100*/  UIADD3.X UR5, URZ, UR5, URZ, UP2, !UPT ;  /* 0x000000053f057290 */ /* 0x000fca00097fe43f */
[----:B------:R0:W-:Y:S02]  /*0110*/  UTMACCTL.PF [UR6] ;  /* 0x00000000060079b9 */ /* 0x0001e40008040000 */
[----:B------:R0:W-:Y:S02]  /*0120*/  UTMACCTL.PF [UR8] ;  /* 0x00000000080079b9 */ /* 0x0001e40008040000 */
[----:B------:R0:W-:Y:S02]  /*0130*/  UTMACCTL.PF [UR4] ;  /* 0x00000000040079b9 */ /* 0x0001e40008040000 */
[----:B0-----:R-:W-:Y:S01]  /*0140*/  NOP ;  /* 0x0000000000007918 */ /* 0x001fe20000000000 */
.L_x_249:
[----:B------:R-:W-:Y:S05]  /*0150*/  BSYNC B0 ;  /* 0x0000000000007941 */ /* 0x000fea0003800000 */
.L_x_248:
[----:B------:R-:W-:Y:S01]  /*0160*/  VOTEU.ANY UP0, P0 ;  /* 0x00000000003f7886 */ /* 0x000fe20000000100 */
[----:B------:R-:W0:Y:S01]  /*0170*/  SHFL.IDX PT, R2, R2, RZ, 0x1f ;  /* 0x00001fff02027589 */ /* 0x000e2200000e0000 */
[----:B------:R-:W-:Y:S01]  /*0180*/  UMOV UR4, 0x1 ;  /* 0x0000000100047882 */ /* 0x000fe20000000000 */
[----:B------:R-:W-:Y:S01]  /*0190*/  UMOV UR7, 0x100 ;  /* 0x0000010000077882 */ /* 0x000fe20000000000 */
[----:B------:R-:W-:Y:S01]  /*01a0*/  VOTEU.ANY UP1, P0 ;  /* 0x00000000003f7886 */ /* 0x000fe20000020100 */
[----:B------:R-:W1:Y:S01]  /*01b0*/  @UP0 S2UR UR8, SR_CgaCtaId ;  /* 0x00000000000809c3 */ /* 0x000e620000008800 */
[----:B------:R-:W2:Y:S01]  /*01c0*/  SHFL.IDX PT, R3, R0, RZ, 0x1f ;  /* 0x00001fff00037589 */ /* 0x000ea200000e0000 */
[----:B------:R-:W-:Y:S01]  /*01d0*/  @UP0 UMOV UR6, 0x400 ;  /* 0x0000040000060882 */ /* 0x000fe20000000000 */
[----:B------:R-:W-:-:S04]  /*01e0*/  @UP0 UIADD3 UR4, -UR4, 0x100000, URZ ;  /* 0x0010000004040890 */ /* 0x000fc8000fffe13f */
[----:B------:R-:W-:Y:S02]  /*01f0*/  @UP0 USHF.L.U32 UR5, UR4, 0xb, URZ ;  /* 0x0000000b04050899 */ /* 0x000fe4000800063f */
[----:B------:R-:W-:Y:S01]  /*0200*/  @UP0 USHF.L.U32 UR4, UR4, 0x1, URZ ;  /* 0x0000000104040899 */ /* 0x000fe2000800063f */
[----:B------:R-:W-:Y:S01]  /*0210*/  VOTEU.ANY UP2, P0 ;  /* 0x00000000003f7886 */ /* 0x000fe20000040100 */
[----:B0-----:R-:W-:Y:S01]  /*0220*/  R2UR UR9, R2 ;  /* 0x00000000020972ca */ /* 0x001fe200000e0000 */
[----:B-1----:R-:W-:Y:S01]  /*0230*/  @UP0 ULEA UR8, UR8, UR6, 0x18 ;  /* 0x0000000608080291 */ /* 0x002fe2000f8ec03f */
[----:B--2---:R-:W-:Y:S01]  /*0240*/  ISETP.NE.AND P1, PT, R3, RZ, PT ;  /* 0x000000ff0300720c */ /* 0x004fe20003f25270 */
[----:B------:R-:W-:-:S04]  /*0250*/  @UP0 UIADD3 UR6, -UR7, 0x100000, URZ ;  /* 0x0010000007060890 */ /* 0x000fc8000fffe13f */
[----:B------:R-:W-:Y:S02]  /*0260*/  @UP0 USHF.L.U32 UR7, UR6, 0xb, URZ ;  /* 0x0000000b06070899 */ /* 0x000fe4000800063f */
[----:B------:R-:W-:-:S04]  /*0270*/  @UP0 USHF.L.U32 UR6, UR6, 0x1, URZ ;  /* 0x0000000106060899 */ /* 0x000fc8000800063f */
[----:B------:R-:W-:Y:S01]  /*0280*/  UISETP.NE.AND UP0, UPT, UR9, URZ, UPT ;  /* 0x0000003f0900728c */ /* 0x000fe2000bf05270 */
[----:B------:R-:W0:Y:S02]  /*0290*/  FENCE.VIEW.ASYNC.S ;  /* 0x00000000000073c6 */ /* 0x000e240000000000 */
[----:B0-----:R0:W1:Y:S05]  /*02a0*/  @UP1 SYNCS.EXCH.64 URZ, [UR8+0x34800], UR4 ;  /* 0x03480004083f15b2 */ /* 0x00106a0008000100 */
[----:B------:R0:W2:Y:S01]  /*02b0*/  @UP2 SYNCS.EXCH.64 URZ, [UR8+0x34820], UR6 ;  /* 0x03482006083f25b2 */ /* 0x0000a20008000100 */
[----:B------:R-:W-:Y:S05]  /*02c0*/  @P1 BRA `(.L_x_250) ;  /* 0x0000000000481947 */ /* 0x000fea0003800000 */
[----:B0-----:R-:W0:Y:S01]  /*02d0*/  S2UR UR5, SR_CgaCtaId ;  /* 0x00000000000579c3 */ /* 0x001e220000008800 */
[----:B------:R-:W-:Y:S01]  /*02e0*/  UMOV UR4, 0x400 ;  /* 0x0000040000047882 */ /* 0x000fe20000000000 */
[----:B------:R-:W-:Y:S01]  /*02f0*/  UMOV UR6, 0x1 ;  /* 0x0000000100067882 */ /* 0x000fe20000000000 */
[----:B------:R-:W-:Y:S01]  /*0300*/  UMOV UR9, 0x2 ;  /* 0x0000000200097882 */ /* 0x000fe20000000000 */
[----:B------:R-:W-:-:S04]  /*0310*/  UIADD3 UR6, -UR6, 0x100000, URZ ;  /* 0x0010000006067890 */ /* 0x000fc8000fffe13f */
[----:B------:R-:W-:Y:S02]  /*0320*/  USHF.L.U32 UR7, UR6, 0xb, URZ ;  /* 0x0000000b06077899 */ /* 0x000fe4000800063f */
[----:B------:R-:W-:Y:S01]  /*0330*/  USHF.L.U32 UR6, UR6, 0x1, URZ ;  /* 0x0000000106067899 */ /* 0x000fe2000800063f */
[----:B------:R-:W-:Y:S01]  /*0340*/  ELECT P0, URZ, PT ;  /* 0x00000000003f782f */ /* 0x000fe20003800000 */
[----:B0-----:R-:W-:Y:S02]  /*0350*/  ULEA UR8, UR5, UR4, 0x18 ;  /* 0x0000000405087291 */ /* 0x001fe4000f8ec03f */
[----:B------:R-:W-:-:S04]  /*0360*/  UIADD3 UR4, -UR9, 0x100000, URZ ;  /* 0x0010000009047890 */ /* 0x000fc8000fffe13f */
[----:B------:R-:W-:Y:S02]  /*0370*/  USHF.L.U32 UR5, UR4, 0xb, URZ ;  /* 0x0000000b04057899 */ /* 0x000fe4000800063f */
[----:B------:R-:W-:Y:S01]  /*0380*/  USHF.L.U32 UR4, UR4, 0x1, URZ ;  /* 0x0000000104047899 */ /* 0x000fe2000800063f */
[----:B------:R-:W0:Y:S03]  /*0390*/  FENCE.VIEW.ASYNC.S ;  /* 0x00000000000073c6 */ /* 0x000e260000000000 */
[----:B0-----:R3:W4:Y:S08]  /*03a0*/  SYNCS.EXCH.64 URZ, [UR8+0x34830], UR6 ;  /* 0x03483006083f75b2 */ /* 0x0017300008000100 */
[----:B------:R3:W0:Y:S01]  /*03b0*/  SYNCS.EXCH.64 URZ, [UR8+0x34840], UR4 ;  /* 0x03484004083f75b2 */ /* 0x0006220008000100 */
[----:B------:R3:W0:Y:S01]  /*03c0*/  SYNCS.EXCH.64 URZ, [UR8+0x34838], UR6 ;  /* 0x03483806083f75b2 */ /* 0x0006220008000100 */
[----:B------:R3:W0:Y:S02]  /*03d0*/  SYNCS.EXCH.64 URZ, [UR8+0x34848], UR4 ;  /* 0x03484804083f75b2 */ /* 0x0006240008000100 */
[----:B---3--:R-:W-:Y:S01]  /*03e0*/  NOP ;  /* 0x0000000000007918 */ /* 0x008fe20000000000 */
.L_x_250:
[----:B------:R-:W3:Y:S01]  /*03f0*/  SHFL.IDX PT, R2, R0, RZ, 0x1f ;  /* 0x00001fff00027589 */ /* 0x000ee200000e0000 */
[----:B------:R-:W-:Y:S01]  /*0400*/  NOP ;  /* 0x0000000000007918 */ /* 0x000fe20000000000 */
[----:B---3--:R-:W-:-:S13]  /*0410*/  ISETP.NE.AND P0, PT, R2, RZ, PT ;  /* 0x000000ff0200720c */ /* 0x008fda0003f05270 */
[----:B------:R-:W-:Y:S05]  /*0420*/  @P0 BRA `(.L_x_251) ;  /* 0x0000000000480947 */ /* 0x000fea0003800000 */
[----:B0-----:R-:W0:Y:S01]  /*0430*/  S2UR UR5, SR_CgaCtaId ;  /* 0x00000000000579c3 */ /* 0x001e220000008800 */
[----:B------:R-:W-:Y:S01]  /*0440*/  UMOV UR4, 0x400 ;  /* 0x0000040000047882 */ /* 0x000fe20000000000 */
[----:B------:R-:W-:Y:S01]  /*0450*/  UMOV UR6, 0x1 ;  /* 0x0000000100067882 */ /* 0x000fe20000000000 */
[----:B------:R-:W-:Y:S01]  /*0460*/  UMOV UR7, 0x2 ;  /* 0x0000000200077882 */ /* 0x000fe20000000000 */
[----:B------:R-:W-:Y:S01]  /*0470*/  ELECT P0, URZ, PT ;  /* 0x00000000003f782f */ /* 0x000fe20003800000 */
[----:B0-----:R-:W-:Y:S02]  /*0480*/  ULEA UR8, UR5, UR4, 0x18 ;  /* 0x0000000405087291 */ /* 0x001fe4000f8ec03f */
[----:B------:R-:W-:-:S04]  /*0490*/  UIADD3 UR4, -UR6, 0x100000, URZ ;  /* 0x0010000006047890 */ /* 0x000fc8000fffe13f */
[----:B------:R-:W-:Y:S02]  /*04a0*/  USHF.L.U32 UR5, UR4, 0xb, URZ ;  /* 0x0000000b04057899 */ /* 0x000fe4000800063f */
[----:B------:R-:W-:Y:S02]  /*04b0*/  USHF.L.U32 UR4, UR4, 0x1, URZ ;  /* 0x0000000104047899 */ /* 0x000fe4000800063f */
[----:B------:R-:W-:-:S04]  /*04c0*/  UIADD3 UR6, -UR7, 0x100000, URZ ;  /* 0x0010000007067890 */ /* 0x000fc8000fffe13f */
[----:B------:R-:W-:Y:S02]  /*04d0*/  USHF.L.U32 UR7, UR6, 0xb, URZ ;  /* 0x0000000b06077899 */ /* 0x000fe4000800063f */
[----:B------:R-:W-:Y:S01]  /*04e0*/  USHF.L.U32 UR6, UR6, 0x1, URZ ;  /* 0x0000000106067899 */ /* 0x000fe2000800063f */
[----:B------:R-:W0:Y:S03]  /*04f0*/  FENCE.VIEW.ASYNC.S ;  /* 0x00000000000073c6 */ /* 0x000e260000000000 */
[----:B0-----:R3:W0:Y:S08]  /*0500*/  SYNCS.EXCH.64 URZ, [UR8+0x34850], UR4 ;  /* 0x03485004083f75b2 */ /* 0x0016300008000100 */
[----:B------:R3:W0:Y:S01]  /*0510*/  SYNCS.EXCH.64 URZ, [UR8+0x34860], UR6 ;  /* 0x03486006083f75b2 */ /* 0x0006220008000100 */
[----:B------:R3:W0:Y:S01]  /*0520*/  SYNCS.EXCH.64 URZ, [UR8+0x34858], UR4 ;  /* 0x03485804083f75b2 */ /* 0x0006220008000100 */
[----:B------:R3:W0:Y:S02]  /*0530*/  SYNCS.EXCH.64 URZ, [UR8+0x34868], UR6 ;  /* 0x03486806083f75b2 */ /* 0x0006240008000100 */
[----:B---3--:R-:W-:Y:S01]  /*0540*/  NOP ;  /* 0x0000000000007918 */ /* 0x008fe20000000000 */
.L_x_251:
[----:B------:R-:W3:Y:S01]  /*0550*/  SHFL.IDX PT, R2, R0, RZ, 0x1f ;  /* 0x00001fff00027589 */ /* 0x000ee200000e0000 */
[----:B------:R-:W-:Y:S01]  /*0560*/  NOP ;  /* 0x0000000000007918 */ /* 0x000fe20000000000 */
[----:B---3--:R-:W-:-:S13]  /*0570*/  ISETP.NE.AND P0, PT, R2, RZ, PT ;  /* 0x000000ff0200720c */ /* 0x008fda0003f05270 */
[----:B------:R-:W-:Y:S05]  /*0580*/  @P0 BRA `(.L_x_252) ;  /* 0x0000000000380947 */ /* 0x000fea0003800000 */
[----:B0-----:R-:W0:Y:S01]  /*0590*/  S2UR UR5, SR_CgaCtaId ;  /* 0x00000000000579c3 */ /* 0x001e220000008800 */
[----:B------:R-:W-:Y:S01]  /*05a0*/  UMOV UR4, 0x400 ;  /* 0x0000040000047882 */ /* 0x000fe20000000000 */
[----:B------:R-:W-:Y:S01]  /*05b0*/  UMOV UR7, 0x1 ;  /* 0x0000000100077882 */ /* 0x000fe20000000000 */
[----:B------:R-:W-:Y:S01]  /*05c0*/  ELECT P0, URZ, PT ;  /* 0x00000000003f782f */ /* 0x000fe20003800000 */
[----:B0-----:R-:W-:Y:S02]  /*05d0*/  ULEA UR6, UR5, UR4, 0x18 ;  /* 0x0000000405067291 */ /* 0x001fe4000f8ec03f */
[----:B------:R-:W-:-:S04]  /*05e0*/  UIADD3 UR4, -UR7, 0x100000, URZ ;  /* 0x0010000007047890 */ /* 0x000fc8000fffe13f */
[----:B------:R-:W-:Y:S02]  /*05f0*/  USHF.L.U32 UR5, UR4, 0xb, URZ ;  /* 0x0000000b04057899 */ /* 0x000fe4000800063f */
[----:B------:R-:W-:Y:S01]  /*0600*/  USHF.L.U32 UR4, UR4, 0x1, URZ ;  /* 0x0000000104047899 */ /* 0x000fe2000800063f */
[----:B------:R-:W0:Y:S11]  /*0610*/  FENCE.VIEW.ASYNC.S ;  /* 0x00000000000073c6 */ /* 0x000e360000000000 */
[----:B0-----:R3:W0:Y:S01]  /*0620*/  SYNCS.EXCH.64 URZ, [UR6+0x34870], UR4 ;  /* 0x03487004063f75b2 */ /* 0x0016220008000100 */
[----:B------:R3:W0:Y:S01]  /*0630*/  SYNCS.EXCH.64 URZ, [UR6+0x34880], UR4 ;  /* 0x03488004063f75b2 */ /* 0x0006220008000100 */
[----:B------:R3:W0:Y:S01]  /*0640*/  SYNCS.EXCH.64 URZ, [UR6+0x34878], UR4 ;  /* 0x03487804063f75b2 */ /* 0x0006220008000100 */
[----:B------:R3:W0:Y:S02]  /*0650*/  SYNCS.EXCH.64 URZ, [UR6+0x34888], UR4 ;  /* 0x03488804063f75b2 */ /* 0x0006240008000100 */
[----:B---3--:R-:W-:Y:S01]  /*0660*/  NOP ;  /* 0x0000000000007918 */ /* 0x008fe20000000000 */
.L_x_252:
        /* <DEDUP_REMOVED lines=22> */
.L_x_253:
        /* <DEDUP_REMOVED lines=22> */
.L_x_254:
[----:B0-----:R-:W-:Y:S01]  /*0930*/  UMOV UR4, 0x1 ;  /* 0x0000000100047882 */ /* 0x001fe20000000000 */
[----:B------:R-:W-:Y:S01]  /*0940*/  PLOP3.LUT P0, PT, PT, PT, UP0, 0x80, 0x0 ;  /* 0x000000000000781c */ /* 0x000fe20003f0f008 */
[----:B------:R-:W-:Y:S01]  /*0950*/  USEL UR4, UR4, 0x2, !UP0 ;  /* 0x0000000204047887 */ /* 0x000fe2000c000000 */
[----:B------:R-:W-:-:S05]  /*0960*/  NOP ;  /* 0x0000000000007918 */ /* 0x000fca0000000000 */
[----:B------:R-:W-:-:S05]  /*0970*/  IMAD.U32 R2, RZ, RZ, UR4 ;  /* 0x00000004ff027e24 */ /* 0x000fca000f8e00ff */
[----:B------:R0:W-:Y:S01]  /*0980*/  STL [R1+0x30], R2 ;  /* 0x0000300201007387 */ /* 0x0001e20000100800 */
[----:B-12-4-:R-:W-:Y:S06]  /*0990*/  BAR.SYNC.DEFER_BLOCKING 0x0 ;  /* 0x0000000000007b1d */ /* 0x016fec0000010000 */
[----:B------:R-:W-:Y:S05]  /*09a0*/  @!P0 BRA `(.L_x_255) ;  /* 0x0000008400188947 */ /* 0x000fea0003800000 */
.L_x_256:
[----:B------:R-:W-:-:S08]  /*09b0*/  NOP ;  /* 0x0000000000007918 */ /* 0x000fd00000000000 */
[----:B------:R-:W1:Y:S02]  /*09c0*/  USETMAXREG.TRY_ALLOC.CTAPOOL UP0, 0xf0 ;  /* 0x000000f0000079c8 */ /* 0x000e640008000600 */
[----:B-1----:R-:W-:-:S13]  /*09d0*/  PLOP3.LUT P0, PT, PT, PT, UP0, 0x80, 0x0 ;  /* 0x000000000000781c */ /* 0x002fda0003f0f008 */
[----:B------:R-:W-:Y:S05]  /*09e0*/  @!P0 BRA `(.L_x_256) ;  /* 0xfffffffc00f08947 */ /* 0x000fea000383ffff */
[----:B------:R-:W1:Y:S08]  /*09f0*/  S2UR UR5, SR_CgaCtaId ;  /* 0x00000000000579c3 */ /* 0x000e700000008800 */
[----:B------:R-:W-:Y:S06]  /*0a00*/  BAR.ARV 0x8, 0x120 ;  /* 0x0204800000007b1d */ /* 0x000fec0000002000 */
[----:B------:R-:W-:-:S02]  /*0a10*/  UMOV UR4, 0x400 ;  /* 0x0000040000047882 */ /* 0x000fc40000000000 */
[----:B------:R-:W-:Y:S01]  /*0a20*/  BAR.SYNC.DEFER_BLOCKING 0x5, 0x120 ;  /* 0x0144800000007b1d */ /* 0x000fe20000010000 */
[----:B-1----:R-:W-:-:S09]  /*0a30*/  ULEA UR4, UR5, UR4, 0x18 ;  /* 0x0000000405047291 */ /* 0x002fd2000f8ec03f */
[----:B------:R-:W1:Y:S01]  /*0a40*/  LDS.128 R44, [UR4+0x348d0] ;  /* 0x0348d004ff2c7984 */ /* 0x000e620008000c00 */
[----:B------:R-:W-:Y:S01]  /*0a50*/  ULDC UR4, c[0x0][0xc14] ;  /* 0x0003050000047ab9 */ /* 0x000fe20000000800 */
[----:B------:R-:W-:Y:S06]  /*0a60*/  BAR.ARV 0x4, 0x120 ;  /* 0x0104800000007b1d */ /* 0x000fec0000002000 */
[----:B-1----:R-:W-:-:S13]  /*0a70*/  ISETP.GE.AND P0, PT, R47, UR4, PT ;  /* 0x000000042f007c0c */ /* 0x002fda000bf06270 */
[----:B------:R-:W-:Y:S05]  /*0a80*/  @P0 EXIT ;  /* 0x000000000000094d */ /* 0x000fea0003800000 */
[----:B0-----:R-:W2:Y:S01]  /*0a90*/  LDL R2, [R1+0x30] ;  /* 0x0000300001027983 */ /* 0x001ea20000100800 */
[----:B------:R-:W-:Y:S01]  /*0aa0*/  R2UR UR5, R46 ;  /* 0x000000002e0572ca */ /* 0x000fe200000e0000 */
[----:B------:R-:W-:Y:S01]  /*0ab0*/  IMAD.MOV.U32 R188, RZ, RZ, -0x2 ;  /* 0xfffffffeffbc7424 */ /* 0x000fe200078e00ff */
[----:B------:R-:W0:Y:S01]  /*0ac0*/  S2R R0, SR_TID.X ;  /* 0x0000000000007919 */ /* 0x000e220000002100 */
[----:B------:R-:W-:Y:S02]  /*0ad0*/  IMAD.MOV.U32 R185, RZ, RZ, RZ ;  /* 0x000000ffffb97224 */ /* 0x000fe400078e00ff */
[----:B------:R-:W-:Y:S02]  /*0ae0*/  IMAD.MOV.U32 R16, RZ, RZ, RZ ;  /* 0x000000ffff107224 */ /* 0x000fe400078e00ff */
[----:B0-----:R-:W-:-:S05]  /*0af0*/  VIADD R192, R0, 0xffffff80 ;  /* 0xffffff8000c07836 */ /* 0x001fca0000000000 */
[----:B------:R-:W-:-:S04]  /*0b00*/  SHF.R.S32.HI R3, RZ, 0x1f, R192 ;  /* 0x0000001fff037819 */ /* 0x000fc800000114c0 */
[CC--:B------:R-:W-:Y:S02]  /*0b10*/  LEA.HI R0, R3.reuse, R192.reuse, RZ, 0x7 ;  /* 0x000000c003007211 */ /* 0x0c0fe400078f38ff */
[----:B------:R-:W-:Y:S02]  /*0b20*/  LEA.HI R4, R3, R192, RZ, 0x5 ;  /* 0x000000c003047211 */ /* 0x000fe400078f28ff */
[----:B------:R-:W-:Y:S02]  /*0b30*/  LOP3.LUT R5, R0, 0xffffff80, RZ, 0xc0, !PT ;  /* 0xffffff8000057812 */ /* 0x000fe400078ec0ff */
[----:B------:R-:W-:Y:S01]  /*0b40*/  SHF.R.S32.HI R187, RZ, 0x7, R0 ;  /* 0x00000007ffbb7819 */ /* 0x000fe20000011400 */
[----:B------:R-:W-:Y:S02]  /*0b50*/  IMAD.SHL.U32 R4, R4, 0x20, RZ ;  /* 0x0000002004047824 */ /* 0x000fe400078e00ff */
[----:B------:R-:W-:Y:S01]  /*0b60*/  IMAD.IADD R186, R192, 0x1, -R5 ;  /* 0x00000001c0ba7824 */ /* 0x000fe200078e0a05 */
[----:B------:R-:W-:-:S02]  /*0b70*/  LEA.HI R0, R0, R187, RZ, 0x1 ;  /* 0x000000bb00007211 */ /* 0x000fc400078f08ff */
[----:B------:R-:W-:Y:S02]  /*0b80*/  LOP3.LUT R4, R4, 0xfffffc00, RZ, 0xc0, !PT ;  /* 0xfffffc0004047812 */ /* 0x000fe400078ec0ff */
[----:B------:R-:W-:Y:S02]  /*0b90*/  SHF.R.S32.HI R9, RZ, 0x1f, R186 ;  /* 0x0000001fff097819 */ /* 0x000fe400000114ba */
[----:B------:R-:W-:Y:S02]  /*0ba0*/  LOP3.LUT R0, R0, 0x3fffffe, RZ, 0xc0, !PT ;  /* 0x03fffffe00007812 */ /* 0x000fe400078ec0ff */
[CC--:B------:R-:W-:Y:S02]  /*0bb0*/  LEA.HI R6, R9.reuse, R186.reuse, RZ, 0x2 ;  /* 0x000000ba09067211 */ /* 0x0c0fe400078f10ff */
[----:B------:R-:W-:Y:S01]  /*0bc0*/  LEA.HI R9, R9, R186, RZ, 0x5 ;  /* 0x000000ba09097211 */ /* 0x000fe200078f28ff */
[----:B------:R-:W-:Y:S01]  /*0bd0*/  IMAD.IADD R0, R187, 0x1, -R0 ;  /* 0x00000001bb007824 */ /* 0x000fe200078e0a00 */
[----:B------:R-:W-:-:S02]  /*0be0*/  SHF.R.S32.HI R8, RZ, 0x2, R6 ;  /* 0x00000002ff087819 */ /* 0x000fc40000011406 */
[----:B------:R-:W-:Y:S02]  /*0bf0*/  SHF.R.S32.HI R11, RZ, 0x1f, R6 ;  /* 0x0000001fff0b7819 */ /* 0x000fe40000011406 */
[----:B------:R-:W-:Y:S02]  /*0c00*/  SHF.R.S32.HI R9, RZ, 0x5, R9 ;  /* 0x00000005ff097819 */ /* 0x000fe40000011409 */
[----:B------:R-:W-:-:S04]  /*0c10*/  LEA.HI R11, R11, R8, RZ, 0x3 ;  /* 0x000000080b0b7211 */ /* 0x000fc800078f18ff */
[----:B------:R-:W-:-:S05]  /*0c20*/  LOP3.LUT R11, R11, 0xfffffff8, RZ, 0xc0, !PT ;  /* 0xfffffff80b0b7812 */ /* 0x000fca00078ec0ff */
[----:B------:R-:W-:-:S04]  /*0c30*/  IMAD.IADD R8, R8, 0x1, -R11 ;  /* 0x0000000108087824 */ /* 0x000fc800078e0a0b */
[----:B------:R-:W-:-:S04]  /*0c40*/  IMAD R9, R9, 0x10, R8 ;  /* 0x0000001009097824 */ /* 0x000fc800078e0208 */
[----:B------:R-:W-:Y:S01]  /*0c50*/  IMAD R189, R0, 0x40, R9 ;  /* 0x0000004000bd7824 */ /* 0x000fe200078e0209 */
[----:B--2---:R-:W-:Y:S02]  /*0c60*/  R2UR UR4, R2 ;  /* 0x00000000020472ca */ /* 0x004fe400000e0000 */
[CC--:B------:R-:W-:Y:S02]  /*0c70*/  LEA.HI R2, R3.reuse, R192.reuse, RZ, 0x4 ;  /* 0x000000c003027211 */ /* 0x0c0fe400078f20ff */
[----:B------:R-:W-:Y:S02]  /*0c80*/  LEA.HI R3, R3, R192, RZ, 0x3 ;  /* 0x000000c003037211 */ /* 0x000fe400078f18ff */
[----:B------:R-:W-:Y:S02]  /*0c90*/  SHF.R.S32.HI R7, RZ, 0x4, R2 ;  /* 0x00000004ff077819 */ /* 0x000fe40000011402 */
[C---:B------:R-:W-:Y:S02]  /*0ca0*/  LOP3.LUT R5, R2.reuse, 0x3fffff0, RZ, 0xc0, !PT ;  /* 0x03fffff002057812 */ /* 0x040fe400078ec0ff */
[----:B------:R-:W-:-:S02]  /*0cb0*/  LEA.HI R2, R2, R7, RZ, 0x1 ;  /* 0x0000000702027211 */ /* 0x000fc400078f08ff */
[----:B------:R-:W-:Y:S01]  /*0cc0*/  SHF.R.S32.HI R18, RZ, 0x3, R3 ;  /* 0x00000003ff127819 */ /* 0x000fe20000011403 */
[----:B------:R-:W-:Y:S01]  /*0cd0*/  IMAD.IADD R5, R192, 0x1, -R5 ;  /* 0x00000001c0057824 */ /* 0x000fe200078e0a05 */
[----:B------:R-:W-:Y:S01]  /*0ce0*/  LOP3.LUT R2, R2, 0x1ffffffe, RZ, 0xc0, !PT ;  /* 0x1ffffffe02027812 */ /* 0x000fe200078ec0ff */
[----:B------:R-:W-:Y:S02]  /*0cf0*/  ULOP3.LUT UR4, UR4, 0x1, URZ, 0xfc, !UPT ;  /* 0x0000000104047892 */ /* 0x000fe4000f8efc3f */
[----:B------:R-:W-:Y:S02]  /*0d00*/  IMAD R5, R5, 0x40, R4 ;  /* 0x0000004005057824 */ /* 0x000fe400078e0204 */
[----:B------:R-:W-:Y:S01]  /*0d10*/  IMAD.IADD R2, R7, 0x1, -R2 ;  /* 0x0000000107027824 */ /* 0x000fe200078e0a02 */
[----:B------:R-:W-:Y:S01]  /*0d20*/  LOP3.LUT R7, R6, 0x7ffffffc, RZ, 0xc0, !PT ;  /* 0x7ffffffc06077812 */ /* 0x000fe200078ec0ff */
[----:B------:R-:W-:Y:S02]  /*0d30*/  IMAD.U32 R191, RZ, RZ, UR4 ;  /* 0x00000004ffbf7e24 */ /* 0x000fe4000f8e00ff */
[----:B------:R-:W-:Y:S01]  /*0d40*/  IMAD R190, R2, 0x8, R5 ;  /* 0x0000000802be7824 */ /* 0x000fe200078e0205 */
[----:B------:R-:W-:Y:S01]  /*0d50*/  LOP3.LUT R5, R3, 0x1ffffff8, RZ, 0xc0, !PT ;  /* 0x1ffffff803057812 */ /* 0x000fe200078ec0ff */
[----:B------:R-:W-:-:S02]  /*0d60*/  IMAD.IADD R7, R186, 0x1, -R7 ;  /* 0x00000001ba077824 */ /* 0x000fc400078e0a07 */
[----:B------:R-:W-:Y:S02]  /*0d70*/  IMAD.MOV.U32 R2, RZ, RZ, RZ ;  /* 0x000000ffff027224 */ /* 0x000fe400078e00ff */
[----:B------:R-:W-:Y:S02]  /*0d80*/  IMAD.IADD R5, R192, 0x1, -R5 ;  /* 0x00000001c0057824 */ /* 0x000fe400078e0a05 */
[----:B------:R-:W-:Y:S02]  /*0d90*/  IMAD R188, R7, R188, 0x80 ;  /* 0x0000008007bc7424 */ /* 0x000fe400078e02bc */
[----:B------:R-:W-:-:S07]  /*0da0*/  IMAD.SHL.U32 R17, R5, 0x8, RZ ;  /* 0x0000000805117824 */ /* 0x000fce00078e00ff */
.L_x_299:
[----:B0---45:R-:W0:Y:S01]  /*0db0*/  LDC.64 R4, c[0x0][0xc60] ;  /* 0x00031800ff047b82 */ /* 0x031e220000000a00 */
[----:B------:R-:W-:Y:S01]  /*0dc0*/  ULDC.64 UR10, c[0x0][0x208] ;  /* 0x00008200000a7ab9 */ /* 0x000fe20000000a00 */
[----:B------:R-:W-:Y:S01]  /*0dd0*/  ULDC.64 UR6, c[0x0][0xa28] ;  /* 0x00028a0000067ab9 */ /* 0x000fe20000000a00 */
[----:B------:R-:W-:Y:S01]  /*0de0*/  ULDC.64 UR8, c[0x0][0xa20] ;  /* 0x0002880000087ab9 */ /* 0x000fe20000000a00 */
[----:B0-----:R-:W-:-:S06]  /*0df0*/  IMAD.WIDE R4, R47, 0x4, R4 ;  /* 0x000000042f047825 */ /* 0x001fcc00078e0204 */
[----:B--2---:R-:W2:Y:S01]  /*0e00*/  LDG.E R4, desc[UR10][R4.64] ;  /* 0x0000000a04047981 */ /* 0x004ea2000c1e1900 */
[----:B------:R-:W-:Y:S02]  /*0e10*/  UISETP.NE.U32.AND UP0, UPT, UR6, URZ, UPT ;  /* 0x0000003f0600728c */ /* 0x000fe4000bf05070 */
[----:B------:R-:W-:Y:S02]  /*0e20*/  UISETP.NE.U32.AND UP1, UPT, UR8, URZ, UPT ;  /* 0x0000003f0800728c */ /* 0x000fe4000bf25070 */
[----:B------:R-:W-:Y:S02]  /*0e30*/  UISETP.NE.AND.EX UP0, UPT, UR7, URZ, UPT, UP0 ;  /* 0x0000003f0700728c */ /* 0x000fe4000bf05300 */
[----:B------:R-:W-:-:S04]  /*0e40*/  UISETP.NE.AND.EX UP1, UPT, UR9, URZ, UPT, UP1 ;  /* 0x0000003f0900728c */ /* 0x000fc8000bf25310 */
[----:B------:R-:W-:Y:S02]  /*0e50*/  PLOP3.LUT P0, PT, PT, PT, UP0, 0x80, 0x0 ;  /* 0x000000000000781c */ /* 0x000fe40003f0f008 */
[----:B------:R-:W-:Y:S02]  /*0e60*/  PLOP3.LUT P1, PT, PT, PT, UP1, 0x80, 0x0 ;  /* 0x000000000000781c */ /* 0x000fe40003f2f018 */
[----:B--2---:R-:W-:-:S13]  /*0e70*/  R2UR UR61, R4 ;  /* 0x00000000043d72ca */ /* 0x004fda00000e0000 */
[----:B------:R-:W-:Y:S02]  /*0e80*/  USHF.R.S32.HI UR4, URZ, 0x1f, UR61 ;  /* 0x0000001f3f047899 */ /* 0x000fe4000801143d */
[----:B------:R-:W-:Y:S02]  /*0e90*/  @UP0 ULEA UR6, UP2, UR61, UR6, 0x2 ;  /* 0x000000063d060291 */ /* 0x000fe4000f84103f */
[----:B------:R-:W-:Y:S02]  /*0ea0*/  @UP1 ULEA UR8, UP3, UR61, UR8, 0x2 ;  /* 0x000000083d081291 */ /* 0x000fe4000f86103f */
[----:B------:R-:W-:Y:S02]  /*0eb0*/  @UP0 ULEA.HI.X UR7, UR61, UR7, UR4, 0x2, UP2 ;  /* 0x000000073d070291 */ /* 0x000fe400090f1404 */
[----:B------:R-:W-:Y:S01]  /*0ec0*/  IMAD.U32 R184, RZ, RZ, UR4 ;  /* 0x00000004ffb87e24 */ /* 0x000fe2000f8e00ff */
[----:B------:R-:W-:Y:S01]  /*0ed0*/  @UP1 ULEA.HI.X UR9, UR61, UR9, UR4, 0x2, UP3 ;  /* 0x000000093d091291 */ /* 0x000fe200098f1404 */
[----:B------:R-:W-:-:S02]  /*0ee0*/  IMAD.U32 R4, RZ, RZ, UR6 ;  /* 0x00000006ff047e24 */ /* 0x000fc4000f8e00ff */
[----:B---3--:R-:W-:Y:S01]  /*0ef0*/  IMAD.U32 R6, RZ, RZ, UR8 ;  /* 0x00000008ff067e24 */ /* 0x008fe2000f8e00ff */
[----:B------:R-:W-:Y:S01]  /*0f00*/  ULDC UR4, c[0x0][0x404] ;  /* 0x0001010000047ab9 */ /* 0x000fe20000000800 */
[----:B------:R-:W-:Y:S01]  /*0f10*/  IMAD.U32 R5, RZ, RZ, UR7 ;  /* 0x00000007ff057e24 */ /* 0x000fe2000f8e00ff */
[----:B------:R-:W-:Y:S01]  /*0f20*/  ULDC.64 UR6, c[0x0][0x3f8] ;  /* 0x0000fe0000067ab9 */ /* 0x000fe20000000a00 */
[----:B------:R-:W-:-:S03]  /*0f30*/  IMAD.U32 R7, RZ, RZ, UR9 ;  /* 0x00000009ff077e24 */ /* 0x000fc6000f8e00ff */
[----:B------:R-:W2:Y:S04]  /*0f40*/  @P0 LDG.E R4, desc[UR10][R4.64] ;  /* 0x0000000a04040981 */ /* 0x000ea8000c1e1900 */
[----:B------:R-:W3:Y:S01]  /*0f50*/  @P1 LDG.E R6, desc[UR10][R6.64] ;  /* 0x0000000a06061981 */ /* 0x000ee2000c1e1900 */
[----:B------:R-:W-:Y:S01]  /*0f60*/  UISETP.NE.U32.AND UP0, UPT, UR6, URZ, UPT ;  /* 0x0000003f0600728c */ /* 0x000fe2000bf05070 */
[----:B------:R-:W-:Y:S01]  /*0f70*/  IMAD.MOV.U32 R22, RZ, RZ, R45 ;  /* 0x000000ffff167224 */ /* 0x000fe200078e002d */
[----:B------:R-:W-:Y:S01]  /*0f80*/  UMOV UR48, URZ ;  /* 0x0000003f00307c82 */ /* 0x000fe20008000000 */
[----:B------:R-:W-:Y:S01]  /*0f90*/  ULDC UR6, c[0x0][0x2e0] ;  /* 0x0000b80000067ab9 */ /* 0x000fe20000000800 */
[----:B------:R-:W-:Y:S01]  /*0fa0*/  UISETP.NE.AND.EX UP0, UPT, UR7, URZ, UPT, UP0 ;  /* 0x0000003f0700728c */ /* 0x000fe2000bf05300 */
[----:B------:R-:W-:Y:S01]  /*0fb0*/  IMAD.MOV.U32 R0, RZ, RZ, RZ ;  /* 0x000000ffff007224 */ /* 0x000fe200078e00ff */
[----:B------:R-:W-:-:S02]  /*0fc0*/  CS2R R20, SRZ ;  /* 0x0000000000147805 */ /* 0x000fc4000001ff00 */
[----:B------:R-:W-:Y:S01]  /*0fd0*/  CS2R R86, SRZ ;  /* 0x0000000000567805 */ /* 0x000fe2000001ff00 */
[----:B------:R-:W-:Y:S01]  /*0fe0*/  USEL UR4, UR4, 0x1, UP0 ;  /* 0x0000000104047887 */ /* 0x000fe20008000000 */
[----:B------:R-:W-:Y:S02]  /*0ff0*/  CS2R R84, SRZ ;  /* 0x0000000000547805 */ /* 0x000fe4000001ff00 */
[----:B------:R-:W-:Y:S02]  /*1000*/  CS2R R82, SRZ ;  /* 0x0000000000527805 */ /* 0x000fe4000001ff00 */
[----:B------:R-:W-:Y:S01]  /*1010*/  CS2R R80, SRZ ;  /* 0x0000000000507805 */ /* 0x000fe2000001ff00 */
[----:B------:R-:W-:Y:S01]  /*1020*/  UIMAD UR4, UR4, UR6, URZ ;  /* 0x00000006040472a4 */ /* 0x000fe2000f8e023f */
        /* <DEDUP_REMOVED lines=14> */
[----:B-1----:R-:W-:Y:S02]  /*1110*/  CS2R R50, SRZ ;  /* 0x0000000000327805 */ /* 0x002fe4000001ff00 */
[----:B------:R-:W-:Y:S02]  /*1120*/  CS2R R48, SRZ ;  /* 0x0000000000307805 */ /* 0x000fe4000001ff00 */
[----:B------:R-:W-:Y:S02]  /*1130*/  CS2R R32, SRZ ;  /* 0x0000000000207805 */ /* 0x000fe4000001ff00 */
[----:B------:R-:W-:Y:S02]  /*1140*/  CS2R R36, SRZ ;  /* 0x0000000000247805 */ /* 0x000fe4000001ff00 */
[----:B------:R-:W-:Y:S02]  /*1150*/  CS2R R42, SRZ ;  /* 0x00000000002a7805 */ /* 0x000fe4000001ff00 */
[----:B------:R-:W-:-:S02]  /*1160*/  CS2R R40, SRZ ;  /* 0x0000000000287805 */ /* 0x000fc4000001ff00 */
[----:B------:R-:W-:Y:S01]  /*1170*/  CS2R R38, SRZ ;  /* 0x0000000000267805 */ /* 0x000fe2000001ff00 */
[----:B------:R-:W-:Y:S01]  /*1180*/  IMAD.U32 R23, RZ, RZ, UR5 ;  /* 0x00000005ff177e24 */ /* 0x000fe2000f8e00ff */
[----:B--2---:R-:W-:Y:S02]  /*1190*/  @P0 R2UR UR48, R4 ;  /* 0x00000000043002ca */ /* 0x004fe400000e0000 */
[----:B------:R-:W-:Y:S02]  /*11a0*/  PLOP3.LUT P0, PT, PT, PT, PT, 0x80, 0x0 ;  /* 0x000000000000781c */ /* 0x000fe40003f0f070 */
[----:B---3--:R-:W-:Y:S01]  /*11b0*/  @P1 R2UR UR4, R6 ;  /* 0x00000000060412ca */ /* 0x008fe200000e0000 */
[----:B------:R-:W-:-:S14]  /*11c0*/  @P1 BRA `(.L_x_257) ;  /* 0x0000000000381947 */ /* 0x000fdc0003800000 */
[----:B------:R-:W-:Y:S02]  /*11d0*/  ULDC.64 UR6, c[0x0][0xa08] ;  /* 0x0002820000067ab9 */ /* 0x000fe40000000a00 */
[----:B------:R-:W-:-:S04]  /*11e0*/  ISETP.NE.U32.AND P1, PT, RZ, UR6, PT ;  /* 0x00000006ff007c0c */ /* 0x000fc8000bf25070 */
[----:B------:R-:W-:-:S13]  /*11f0*/  ISETP.NE.AND.EX P1, PT, RZ, UR7, PT, P1 ;  /* 0x00000007ff007c0c */ /* 0x000fda000bf25310 */
[----:B------:R-:W-:Y:S05]  /*1200*/  @!P1 BRA `(.L_x_257) ;  /* 0x0000000000289947 */ /* 0x000fea0003800000 */
[----:B------:R-:W-:Y:S01]  /*1210*/  ULDC.64 UR4, c[0x0][0xa08] ;  /* 0x0002820000047ab9 */ /* 0x000fe20000000a00 */
[----:B------:R-:W-:Y:S01]  /*1220*/  ULDC.64 UR6, c[0x0][0x208] ;  /* 0x0000820000067ab9 */ /* 0x000fe20000000a00 */
[----:B------:R-:W-:-:S06]  /*1230*/  UIMAD.WIDE UR4, UR61, 0x4, UR4 ;  /* 0x000000043d0478a5 */ /* 0x000fcc000f8e0204 */
[----:B------:R-:W-:Y:S02]  /*1240*/  IMAD.U32 R4, RZ, RZ, UR4 ;  /* 0x00000004ff047e24 */ /* 0x000fe4000f8e00ff */
[----:B------:R-:W-:-:S05]  /*1250*/  IMAD.U32 R5, RZ, RZ, UR5 ;  /* 0x00000005ff057e24 */ /* 0x000fca000f8e00ff */
[----:B------:R-:W2:Y:S04]  /*1260*/  LDG.E R6, desc[UR6][R4.64] ;  /* 0x0000000604067981 */ /* 0x000ea8000c1e1900 */
[----:B------:R-:W3:Y:S01]  /*1270*/  LDG.E R3, desc[UR6][R4.64+0x4] ;  /* 0x0000040604037981 */ /* 0x000ee2000c1e1900 */
[----:B--2---:R-:W-:Y:S02]  /*1280*/  R2UR UR4, R6 ;  /* 0x00000000060472ca */ /* 0x004fe400000e0000 */
[----:B---3--:R-:W-:-:S13]  /*1290*/  R2UR UR5, R3 ;  /* 0x00000000030572ca */ /* 0x008fda00000e0000 */
[----:B------:R-:W-:-:S12]  /*12a0*/  UIADD3 UR4, -UR4, UR5, URZ ;  /* 0x0000000504047290 */ /* 0x000fd8000fffe13f */
.L_x_257:
[----:B------:R-:W-:Y:S01]  /*12b0*/  UIADD3 UR48, -UR48, UR4, URZ ;  /* 0x0000000430307290 */ /* 0x000fe2000fffe13f */
[----:B------:R-:W-:Y:S02]  /*12c0*/  CS2R R88, SRZ ;  /* 0x0000000000587805 */ /* 0x000fe4000001ff00 */
[----:B------:R-:W-:Y:S02]  /*12d0*/  CS2R R34, SRZ ;  /* 0x0000000000227805 */ /* 0x000fe4000001ff00 */
[----:B------:R-:W-:Y:S01]  /*12e0*/  CS2R R90, SRZ ;  /* 0x00000000005a7805 */ /* 0x000fe2000001ff00 */
[----:B------:R-:W-:Y:S01]  /*12f0*/  UISETP.GE.AND UP0, UPT, UR48, 0x1, UPT ;  /* 0x000000013000788c */ /* 0x000fe2000bf06270 */
[----:B------:R-:W-:Y:S01]  /*1300*/  CS2R R6, SRZ ;  /* 0x0000000000067805 */ /* 0x000fe2000001ff00 */
[----:B------:R-:W-:Y:S01]  /*1310*/  UIADD3 UR4, UR48, 0x7f, URZ ;  /* 0x0000007f30047890 */ /* 0x000fe2000fffe03f */
[----:B------:R-:W-:Y:S02]  /*1320*/  IMAD.MOV.U32 R8, RZ, RZ, RZ ;  /* 0x000000ffff087224 */ /* 0x000fe400078e00ff */
[----:B------:R-:W-:Y:S01]  /*1330*/  IMAD.MOV.U32 R10, RZ, RZ, RZ ;  /* 0x000000ffff0a7224 */ /* 0x000fe200078e00ff */
[----:B------:R-:W-:Y:S01]  /*1340*/  PLOP3.LUT P1, PT, PT, PT, UP0, 0x80, 0x0 ;  /* 0x000000000000781c */ /* 0x000fe20003f2f008 */
[----:B------:R-:W-:Y:S01]  /*1350*/  USHF.R.S32.HI UR5, URZ, 0x1f, UR4 ;  /* 0x0000001f3f057899 */ /* 0x000fe20008011404 */
[----:B------:R-:W-:-:S02]  /*1360*/  IMAD.MOV.U32 R93, RZ, RZ, RZ ;  /* 0x000000ffff5d7224 */ /* 0x000fc400078e00ff */
[----:B------:R-:W-:Y:S01]  /*1370*/  IMAD.MOV.U32 R12, RZ, RZ, RZ ;  /* 0x000000ffff0c7224 */ /* 0x000fe200078e00ff */
[----:B------:R-:W-:Y:S01]  /*1380*/  ULEA.HI UR5, UR5, UR4, URZ, 0x7 ;  /* 0x0000000405057291 */ /* 0x000fe2000f8f383f */
[----:B------:R-:W-:-:S07]  /*1390*/  IMAD.MOV.U32 R95, RZ, RZ, RZ ;  /* 0x000000ffff5f7224 */ /* 0x000fce00078e00ff */
[----:B------:R-:W-:Y:S05]  /*13a0*/  @!P1 BRA `(.L_x_258) ;  /* 0x0000005800649947 */ /* 0x000fea0003800000 */
[----:B------:R-:W0:Y:S01]  /*13b0*/  SHFL.IDX PT, R0, R187, RZ, 0x1f ;  /* 0x00001fffbb007589 */ /* 0x000e2200000e0000 */
[----:B------:R-:W1:Y:S01]  /*13c0*/  S2UR UR8, SR_CgaCtaId ;  /* 0x00000000000879c3 */ /* 0x000e620000008800 */
[----:B------:R-:W-:Y:S01]  /*13d0*/  UMOV UR7, 0x400 ;  /* 0x0000040000077882 */ /* 0x000fe20000000000 */
[----:B------:R-:W-:Y:S01]  /*13e0*/  USHF.R.S32.HI UR49, URZ, 0x7, UR5 ;  /* 0x000000073f317899 */ /* 0x000fe20008011405 */
[----:B0-----:R-:W-:Y:S01]  /*13f0*/  R2UR UR4, R0 ;  /* 0x00000000000472ca */ /* 0x001fe200000e0000 */
[----:B-1----:R-:W-:-:S04]  /*1400*/  ULEA UR7, UR8, UR7, 0x18 ;  /* 0x0000000708077291 */ /* 0x002fc8000f8ec03f */
[----:B------:R-:W-:-:S04]  /*1410*/  UIADD3 UR7, UR7, 0x10400, URZ ;  /* 0x0001040007077890 */ /* 0x000fc8000fffe03f */
[----:B------:R-:W-:-:S04]  /*1420*/  ULOP3.LUT UP0, URZ, UR7, 0x3ff, URZ, 0xc0, !UPT ;  /* 0x000003ff073f7892 */ /* 0x000fc8000f80c03f */
[----:B------:R-:W-:Y:S02]  /*1430*/  ULEA.HI UR6, UR4, UR4, URZ, 0x1 ;  /* 0x0000000404067291 */ /* 0x000fe4000f8f083f */
[----:B------:R-:W-:Y:S02]  /*1440*/  PLOP3.LUT P0, PT, PT, PT, UP0, 0x80, 0x0 ;  /* 0x000000000000781c */ /* 0x000fe40003f0f008 */
[----:B------:R-:W-:-:S04]  /*1450*/  ULOP3.LUT UR6, UR6, 0x1e, URZ, 0xc0, !UPT ;  /* 0x0000001e06067892 */ /* 0x000fc8000f8ec03f */
        /* <DEDUP_REMOVED lines=9> */
[----:B------:R0:W1:Y:S01]  /*14f0*/  LDC.64 R14, c[0x4][R0] ;  /* 0x01000000000e7b82 */ /* 0x0000620000000a00 */
        /* <DEDUP_REMOVED lines=8> */
[----:B0-----:R-:W-:-:S07]  /*1580*/  IMAD.MOV.U32 R13, RZ, RZ, RZ ;  /* 0x000000ffff0d7224 */ /* 0x001fce00078e00ff */
[----:B------:R-:W-:-:S07]  /*1590*/  LEPC R20, `(.L_x_259) ;  /* 0x000000001014794e */ /* 0x000fce0000000000 */
[----:B-1----:R-:W-:Y:S05]  /*15a0*/  CALL.ABS.NOINC R14 ;  /* 0x000000000e007343 */ /* 0x002fea0003c00000 */
.L_x_259:
[----:B------:R-:W0:Y:S01]  /*15b0*/  S2UR UR5, SR_CgaCtaId ;  /* 0x00000000000579c3 */ /* 0x000e220000008800 */
[----:B------:R-:W-:Y:S01]  /*15c0*/  LEA.HI R0, R185, R185, RZ, 0x1 ;  /* 0x000000b9b9007211 */ /* 0x000fe200078f08ff */
[----:B------:R-:W-:Y:S01]  /*15d0*/  UMOV UR4, 0x400 ;  /* 0x0000040000047882 */ /* 0x000fe20000000000 */
[----:B------:R-:W-:Y:S01]  /*15e0*/  R2UR UR6, R191 ;  /* 0x00000000bf0672ca */ /* 0x000fe200000e0000 */
[----:B------:R-:W-:Y:S01]  /*15f0*/  BSSY B0, `(.L_x_260) ;  /* 0x000000a000007945 */ /* 0x000fe20003800000 */
[----:B------:R-:W-:-:S05]  /*1600*/  LOP3.LUT R0, R0, 0xfffffffe, RZ, 0xc0, !PT ;  /* 0xfffffffe00007812 */ /* 0x000fca00078ec0ff */
[----:B------:R-:W-:-:S05]  /*1610*/  IMAD.IADD R3, R185, 0x1, -R0 ;  /* 0x00000001b9037824 */ /* 0x000fca00078e0a00 */
[----:B------:R-:W-:Y:S01]  /*1620*/  SHF.L.U32 R3, R3, 0x1f, RZ ;  /* 0x0000001f03037819 */ /* 0x000fe200000006ff */
[----:B------:R-:W-:-:S05]  /*1630*/  IMAD.U32 R4, RZ, RZ, UR6 ;  /* 0x00000006ff047e24 */ /* 0x000fca000f8e00ff */
[----:B------:R-:W-:Y:S01]  /*1640*/  ISETP.NE.AND P0, PT, R4, 0x3, PT ;  /* 0x000000030400780c */ /* 0x000fe20003f05270 */
[----:B0-----:R-:W-:-:S06]  /*1650*/  ULEA UR4, UR5, UR4, 0x18 ;  /* 0x0000000405047291 */ /* 0x001fcc000f8ec03f */
[----:B------:R-:W-:-:S04]  /*1660*/  IMAD.U32 R0, RZ, RZ, UR4 ;  /* 0x00000004ff007e24 */ /* 0x000fc8000f8e00ff */
[----:B------:R-:W0:Y:S02]  /*1670*/  SYNCS.PHASECHK.TRANS64.TRYWAIT P1, [R0+URZ+0x34800], R3 ;  /* 0x03480003000075a7 */ /* 0x000e24000802017f */
[----:B0-----:R-:W-:Y:S05]  /*1680*/  @!P1 BRA `(.L_x_261) ;  /* 0x000000c4003c9947 */ /* 0x001fea0003800000 */
.L_x_385:
[----:B------:R-:W-:Y:S05]  /*1690*/  BSYNC B0 ;  /* 0x0000000000007941 */ /* 0x000fea0003800000 */
.L_x_260:
[----:B------:R-:W-:Y:S05]  /*16a0*/  @!P0 BRA `(.L_x_262) ;  /* 0x0000000000048947 */ /* 0x000fea0003800000 */
[----:B------:R-:W-:Y:S01]  /*16b0*/  BPT.TRAP 0x1 ;  /* 0x000000040000795c */ /* 0x000fe20000300000 */
.L_x_262:
[----:B------:R-:W-:Y:S01]  /*16c0*/  IMAD R5, R2, 0x8, R0 ;  /* 0x0000000802057824 */ /* 0x000fe200078e0200 */
[----:B------:R-:W-:-:S04]  /*16d0*/  SHF.L.U32 R4, R16, 0x1f, RZ ;  /* 0x0000001f10047819 */ /* 0x000fc800000006ff */
[----:B------:R1:W2:Y:S01]  /*16e0*/  SYNCS.PHASECHK.TRANS64.TRYWAIT P2, [R5+URZ+0x34830], R4 ;  /* 0x03483004050075a7 */ /* 0x0002a2000804017f */
[----:B------:R-:W-:Y:S05]  /*16f0*/  @!P0 BRA `(.L_x_263) ;  /* 0x0000000000048947 */ /* 0x000fea0003800000 */
[----:B------:R-:W-:Y:S01]  /*1700*/  BPT.TRAP 0x1 ;  /* 0x000000040000795c */ /* 0x000fe20000300000 */
.L_x_263:
[----:B0-----:R-:W0:Y:S01]  /*1710*/  S2R R3, SR_TID.X ;  /* 0x0000000000037919 */ /* 0x001e220000002100 */
[----:B------:R-:W-:Y:S01]  /*1720*/  IMAD.MOV.U32 R151, RZ, RZ, RZ ;  /* 0x000000ffff977224 */ /* 0x000fe200078e00ff */
[----:B0-----:R-:W-:Y:S01]  /*1730*/  LOP3.LUT P1, RZ, R3, 0x7f, RZ, 0xc0, !PT ;  /* 0x0000007f03ff7812 */ /* 0x001fe2000782c0ff */
[----:B--2---:R-:W-:-:S12]  /*1740*/  @P2 BRA `(.L_x_264) ;  /* 0x0000000000082947 */ /* 0x004fd80003800000 */
[----:B------:R-:W0:Y:S02]  /*1750*/  SYNCS.PHASECHK.TRANS64.TRYWAIT P2, [R5+URZ+0x34830], R4 ;  /* 0x03483004050075a7 */ /* 0x000e24000804017f */
[----:B0-----:R-:W-:Y:S05]  /*1760*/  @!P2 BRA `(.L_x_265) ;  /* 0x000000c40018a947 */ /* 0x001fea0003800000 */
.L_x_264:
[----:B------:R-:W-:Y:S05]  /*1770*/  WARPSYNC.ALL ;  /* 0x0000000000007948 */ /* 0x000fea0003800000 */
[----:B------:R-:W-:Y:S01]  /*1780*/  R2UR UR4, R0 ;  /* 0x00000000000472ca */ /* 0x000fe200000e0000 */
[----:B------:R-:W-:Y:S01]  /*1790*/  ULOP3.LUT UR56, UR56, 0x10000, URZ, 0xfc, !UPT ;  /* 0x0001000038387892 */ /* 0x000fe2000f8efc3f */
[----:B------:R-:W-:Y:S01]  /*17a0*/  R2UR UR58, R2 ;  /* 0x00000000023a72ca */ /* 0x000fe200000e0000 */
[----:B------:R-:W-:Y:S01]  /*17b0*/  WARPGROUP.ARRIVE ;  /* 0x00000000000079c5 */ /* 0x000fe20000000000 */
[----:B------:R-:W-:Y:S01]  /*17c0*/  UMOV UR57, 0x40000040 ;  /* 0x4000004000397882 */ /* 0x000fe20000000000 */
[----:B------:R-:W-:Y:S01]  /*17d0*/  UMOV UR59, 0x40000040 ;  /* 0x40000040003b7882 */ /* 0x000fe20000000000 */
[----:B------:R-:W-:Y:S01]  /*17e0*/  UIADD3 UR8, UR56, 0x2, URZ ;  /* 0x0000000238087890 */ /* 0x000fe2000fffe03f */
[----:B------:R-:W-:Y:S01]  /*17f0*/  VIADD R3, R188, UR48 ;  /* 0x00000030bc037c36 */ /* 0x000fe20008000000 */
[----:B------:R-:W-:Y:S01]  /*1800*/  UMOV UR9, 0x40000040 ;  /* 0x4000004000097882 */ /* 0x000fe20000000000 */
[----:B------:R-:W-:Y:S01]  /*1810*/  UMOV UR11, 0x40000040 ;  /* 0x40000040000b7882 */ /* 0x000fe20000000000 */
[----:B------:R-:W-:Y:S01]  /*1820*/  UIADD3 UR12, UR56, 0x4, URZ ;  /* 0x00000004380c7890 */ /* 0x000fe2000fffe03f */
[----:B------:R-:W-:Y:S01]  /*1830*/  IMAD.U32 R6, RZ, RZ, UR49 ;  /* 0x00000031ff067e24 */ /* 0x000fe2000f8e00ff */
[----:B------:R-:W-:Y:S01]  /*1840*/  UMOV UR13, 0x40000040 ;  /* 0x40000040000d7882 */ /* 0x000fe20000000000 */
[----:B------:R-:W-:Y:S01]  /*1850*/  UIADD3 UR4, UR4, 0x1c400, URZ ;  /* 0x0001c40004047890 */ /* 0x000fe2000fffe03f */
[----:B------:R-:W-:Y:S01]  /*1860*/  P2R R88, PR, RZ, 0x2 ;  /* 0x00000002ff587803 */ /* 0x000fe20000000000 */
[----:B------:R-:W-:Y:S01]  /*1870*/  UMOV UR15, 0x40000040 ;  /* 0x40000040000f7882 */ /* 0x000fe20000000000 */
[----:B------:R-:W-:Y:S01]  /*1880*/  UIADD3 UR16, UR56, 0x6, URZ ;  /* 0x0000000638107890 */ /* 0x000fe2000fffe03f */
[----:B------:R-:W-:Y:S01]  /*1890*/  IMAD R6, R6, -0x80, R3 ;  /* 0xffffff8006067824 */ /* 0x000fe200078e0203 */
[----:B------:R-:W-:Y:S01]  /*18a0*/  USHF.R.U32.HI UR4, URZ, 0x4, UR4 ;  /* 0x000000043f047899 */ /* 0x000fe20008011604 */
[----:B------:R-:W-:Y:S01]  /*18b0*/  P2R R90, PR, RZ, 0x1 ;  /* 0x00000001ff5a7803 */ /* 0x000fe20000000000 */
[----:B------:R-:W-:Y:S01]  /*18c0*/  UMOV UR17, 0x40000040 ;  /* 0x4000004000117882 */ /* 0x000fe20000000000 */
[----:B------:R-:W-:Y:S01]  /*18d0*/  UMOV UR19, 0x40000040 ;  /* 0x4000004000137882 */ /* 0x000fe20000000000 */
[----:B------:R-:W-:Y:S01]  /*18e0*/  ULOP3.LUT UR4, UR4, 0x3fff, URZ, 0xc0, !UPT ;  /* 0x00003fff04047892 */ /* 0x000fe2000f8ec03f */
[C---:B------:R-:W-:Y:S01]  /*18f0*/  ISETP.GT.AND P4, PT, R6.reuse, RZ, PT ;  /* 0x000000ff0600720c */ /* 0x040fe20003f84270 */
[----:B------:R-:W-:Y:S01]  /*1900*/  UIADD3 UR20, UR56, 0x400, URZ ;  /* 0x0000040038147890 */ /* 0x000fe2000fffe03f */
[C---:B------:R-:W-:Y:S01]  /*1910*/  ISETP.GT.AND P3, PT, R6.reuse, 0x1, PT ;  /* 0x000000010600780c */ /* 0x040fe20003f64270 */
[----:B------:R-:W-:Y:S01]  /*1920*/  ULOP3.LUT UR60, UR4, 0x10000, URZ, 0xfc, !UPT ;  /* 0x00010000043c7892 */ /* 0x000fe2000f8efc3f */
[C---:B------:R-:W-:Y:S01]  /*1930*/  ISETP.GT.AND P2, PT, R6.reuse, 0x8, PT ;  /* 0x000000080600780c */ /* 0x040fe20003f44270 */
[----:B------:R-:W-:Y:S01]  /*1940*/  UMOV UR21, 0x40000040 ;  /* 0x4000004000157882 */ /* 0x000fe20000000000 */
[----:B------:R-:W-:Y:S01]  /*1950*/  UMOV UR23, 0x40000040 ;  /* 0x4000004000177882 */ /* 0x000fe20000000000 */
[----:B------:R-:W-:Y:S01]  /*1960*/  UIMAD UR58, UR58, 0xc00, UR60 ;  /* 0x00000c003a3a78a4 */ /* 0x000fe2000f8e023c */
[C---:B------:R-:W-:Y:S01]  /*1970*/  ISETP.GT.AND P6, PT, R6.reuse, 0x9, PT ;  /* 0x000000090600780c */ /* 0x040fe20003fc4270 */
[----:B------:R-:W-:Y:S01]  /*1980*/  UIADD3 UR24, UR56, 0x402, URZ ;  /* 0x0000040238187890 */ /* 0x000fe2000fffe03f */
[C---:B------:R-:W-:Y:S01]  /*1990*/  ISETP.GT.AND P5, PT, R6.reuse, 0x10, PT ;  /* 0x000000100600780c */ /* 0x040fe20003fa4270 */
[----:B------:R-:W-:Y:S01]  /*19a0*/  UIADD3 UR10, UR58, 0x2, URZ ;  /* 0x000000023a0a7890 */ /* 0x000fe2000fffe03f */
[C---:B------:R-:W-:Y:S01]  /*19b0*/  ISETP.GT.AND P1, PT, R6.reuse, 0x59, PT ;  /* 0x000000590600780c */ /* 0x040fe20003f24270 */
[----:B------:R-:W-:Y:S01]  /*19c0*/  UIADD3 UR14, UR58, 0x4, URZ ;  /* 0x000000043a0e7890 */ /* 0x000fe2000fffe03f */
[----:B------:R-:W-:Y:S01]  /*19d0*/  ISETP.GT.AND P0, PT, R6, 0x60, PT ;  /* 0x000000600600780c */ /* 0x000fe20003f04270 */
[----:B------:R-:W-:-:S02]  /*19e0*/  UIADD3 UR18, UR58, 0x6, URZ ;  /* 0x000000063a127890 */ /* 0x000fc4000fffe03f */
[----:B------:R-:W-:Y:S01]  /*19f0*/  HGMMA.64x128x16.F32.BF16 R24, gdesc[UR56], RZ, !UPT, gsb0 ;  /* 0x01e00000381879f0 */ /* 0x000fe2000c0018ff */
        /* <DEDUP_REMOVED lines=43> */
[----:B------:R-:W-:Y:S01]  /*1cb0*/  UISETP.GE.AND UP0, UPT, UR48, 0x81, UPT ;  /* 0x000000813000788c */ /* 0x000fe2000bf06270 */
        /* <DEDUP_REMOVED lines=54> */
[----:B01----:R-:W-:-:S02]  /*2020*/  FMNMX.FTZ R4, R9, R8, !PT ;  /* 0x0000000809047209 */ /* 0x003fc40007810000 */
        /* <DEDUP_REMOVED lines=117> */
[----:B------:R-:W-:Y:S01]  /*2780*/  FMNMX.FTZ R10, R147, R4, !PT ;  /* 0x00000004930a7209 */ /* 0x000fe20007810000 */
[----:B------:R-:W-:Y:S01]  /*2790*/  IMAD.U32 R4, RZ, RZ, UR4 ;  /* 0x00000004ff047e24 */ /* 0x000fe2000f8e00ff */
[----:B------:R-:W-:Y:S02]  /*27a0*/  FMNMX.FTZ R6, R21, R6, !PT ;  /* 0x0000000615067209 */ /* 0x000fe40007810000 */
[----:B------:R-:W-:Y:S01]  /*27b0*/  FSEL R71, R71, -INF , P0 ;  /* 0xff80000047477808 */ /* 0x000fe20000000000 */
[----:B------:R-:W0:Y:S01]  /*27c0*/  SHFL.BFLY PT, R3, R10, 0x2, 0x1f ;  /* 0x0c401f000a037f89 */ /* 0x000e2200000e0000 */
[----:B------:R-:W-:-:S02]  /*27d0*/  FMNMX.FTZ R6, R43, R6, !PT ;  /* 0x000000062b067209 */ /* 0x000fc40007810000 */
[----:B------:R-:W-:Y:S02]  /*27e0*/  FSEL R53, R74, -INF , P1 ;  /* 0xff8000004a357808 */ /* 0x000fe40000800000 */
[----:B------:R-:W-:Y:S02]  /*27f0*/  FMNMX.FTZ R6, R25, R6, !PT ;  /* 0x0000000619067209 */ /* 0x000fe40007810000 */
[----:B------:R-:W-:Y:S02]  /*2800*/  ISETP.NE.AND P1, PT, R26, RZ, PT ;  /* 0x000000ff1a00720c */ /* 0x000fe40003f25270 */
[----:B------:R-:W-:Y:S02]  /*2810*/  FMNMX.FTZ R6, R47, R6, !PT ;  /* 0x000000062f067209 */ /* 0x000fe40007810000 */
[----:B------:R-:W-:Y:S02]  /*2820*/  P2R R20, PR, RZ, 0x4 ;  /* 0x00000004ff147803 */ /* 0x000fe40000000000 */
[----:B------:R-:W-:-:S02]  /*2830*/  FMNMX.FTZ R6, R29, R6, !PT ;  /* 0x000000061d067209 */ /* 0x000fc40007810000 */
[----:B------:R-:W-:Y:S02]  /*2840*/  ISETP.NE.AND P0, PT, R24, RZ, PT ;  /* 0x000000ff1800720c */ /* 0x000fe40003f05270 */
[----:B------:R-:W-:Y:S02]  /*2850*/  FMNMX.FTZ R6, R51, R6, !PT ;  /* 0x0000000633067209 */ /* 0x000fe40007810000 */
[----:B------:R-:W-:Y:S02]  /*2860*/  FSEL R75, R75, -INF , P1 ;  /* 0xff8000004b4b7808 */ /* 0x000fe40000800000 */
[----:B------:R-:W-:Y:S02]  /*2870*/  FMNMX.FTZ R6, R33, R6, !PT ;  /* 0x0000000621067209 */ /* 0x000fe40007810000 */
[----:B------:R-:W-:Y:S02]  /*2880*/  FSEL R57, R78, -INF , P0 ;  /* 0xff8000004e397808 */ /* 0x000fe40000000000 */
[----:B0-----:R-:W-:-:S02]  /*2890*/  FMNMX.FTZ R12, R10, R3, !PT ;  /* 0x000000030a0c7209 */ /* 0x001fc40007810000 */
[----:B------:R-:W-:Y:S02]  /*28a0*/  FMNMX.FTZ R6, R55, R6, !PT ;  /* 0x0000000637067209 */ /* 0x000fe40007810000 */
[----:B------:R-:W-:Y:S01]  /*28b0*/  ISETP.NE.AND P1, PT, R88, RZ, PT ;  /* 0x000000ff5800720c */ /* 0x000fe20003f25270 */
[----:B------:R-:W0:Y:S01]  /*28c0*/  SHFL.BFLY PT, R3, R12, 0x1, 0x1f ;  /* 0x0c201f000c037f89 */ /* 0x000e2200000e0000 */
[----:B------:R-:W-:Y:S01]  /*28d0*/  FMNMX.FTZ R6, R37, R6, !PT ;  /* 0x0000000625067209 */ /* 0x000fe20007810000 */
[--C-:B------:R-:W-:Y:S01]  /*28e0*/  IMAD.MOV.U32 R88, RZ, RZ, R151.reuse ;  /* 0x000000ffff587224 */ /* 0x100fe200078e0097 */
[----:B------:R-:W-:Y:S01]  /*28f0*/  ISETP.NE.AND P0, PT, R90, RZ, PT ;  /* 0x000000ff5a00720c */ /* 0x000fe20003f05270 */
[----:B------:R-:W-:Y:S01]  /*2900*/  IMAD.MOV.U32 R90, RZ, RZ, R151 ;  /* 0x000000ffff5a7224 */ /* 0x000fe200078e0097 */
[----:B------:R-:W-:-:S04]  /*2910*/  FMNMX.FTZ R6, R59, R6, !PT ;  /* 0x000000063b067209 */ /* 0x000fc80007810000 */
[----:B------:R-:W-:-:S03]  /*2920*/  FMNMX.FTZ R6, R41, R6, !PT ;  /* 0x0000000629067209 */ /* 0x000fc60007810000 */
[----:B------:R-:W-:Y:S01]  /*2930*/  @!P1 VIADD R5, R5, 0x34840 ;  /* 0x0003484005059836 */ /* 0x000fe20000000000 */
[----:B------:R-:W-:-:S04]  /*2940*/  FMNMX.FTZ R6, R63, R6, !PT ;  /* 0x000000063f067209 */ /* 0x000fc80007810000 */
[----:B------:R-:W-:Y:S02]  /*2950*/  FMNMX.FTZ R6, R45, R6, !PT ;  /* 0x000000062d067209 */ /* 0x000fe40007810000 */
[----:B------:R-:W-:Y:S02]  /*2960*/  @!P1 PRMT R5, RZ, 0x654, R5 ;  /* 0x00000654ff059816 */ /* 0x000fe40000000005 */
[----:B------:R-:W-:Y:S02]  /*2970*/  FMNMX.FTZ R6, R67, R6, !PT ;  /* 0x0000000643067209 */ /* 0x000fe40007810000 */
[----:B------:R1:W-:Y:S01]  /*2980*/  @!P1 SYNCS.ARRIVE.TRANS64.RED.A1T0 RZ, [R5+URZ], RZ ;  /* 0x000000ff05ff99a7 */ /* 0x0003e2000810043f */
[----:B0-----:R-:W-:Y:S02]  /*2990*/  FMNMX.FTZ R3, R12, R3, !PT ;  /* 0x000000030c037209 */ /* 0x001fe40007810000 */
[----:B------:R-:W-:Y:S02]  /*29a0*/  FMNMX.FTZ R6, R49, R6, !PT ;  /* 0x0000000631067209 */ /* 0x000fe40007810000 */
[C---:B------:R-:W-:Y:S01]  /*29b0*/  FSETP.NEU.FTZ.AND P2, PT, R3.reuse, -INF , PT ;  /* 0xff8000000300780b */ /* 0x040fe20003f5d000 */
[----:B------:R-:W-:Y:S01]  /*29c0*/  FMUL.FTZ R14, R3, R4 ;  /* 0x00000004030e7220 */ /* 0x000fe20000410000 */
[----:B------:R-:W-:-:S04]  /*29d0*/  FMNMX.FTZ R6, R71, R6, !PT ;  /* 0x0000000647067209 */ /* 0x000fc80007810000 */
        /* <DEDUP_REMOVED lines=24> */
[-CC-:B------:R-:W-:Y:S01]  /*2b60*/  FFMA.FTZ R77, R103, R4.reuse, -R14.reuse ;  /* 0x00000004674d7223 */ /* 0x180fe2000001080e */
[--C-:B------:R-:W-:Y:S01]  /*2b70*/  FFMA.FTZ R174, R105, R4, -R14.reuse ;  /* 0x0000000469ae7223 */ /* 0x100fe2000001080e */
[----:B------:R-:W-:Y:S01]  /*2b80*/  MUFU.EX2 R180, R180 ;  /* 0x000000b400b47308 */ /* 0x000fe20000000800 */
[----:B------:R-:W-:Y:S01]  /*2b90*/  FMNMX.FTZ R6, R97, R6, !PT ;  /* 0x0000000661067209 */ /* 0x000fe20007810000 */
[-CC-:B------:R-:W-:Y:S01]  /*2ba0*/  FFMA.FTZ R81, R107, R4.reuse, -R14.reuse ;  /* 0x000000046b517223 */ /* 0x180fe2000001080e */
[-CC-:B------:R-:W-:Y:S01]  /*2bb0*/  FFMA.FTZ R168, R109, R4.reuse, -R14.reuse ;  /* 0x000000046da87223 */ /* 0x180fe2000001080e */
[-CC-:B------:R-:W-:Y:S01]  /*2bc0*/  FFMA.FTZ R85, R111, R4.reuse, -R14.reuse ;  /* 0x000000046f557223 */ /* 0x180fe2000001080e */
[-CC-:B------:R-:W-:Y:S01]  /*2bd0*/  FFMA.FTZ R170, R113, R4.reuse, -R14.reuse ;  /* 0x0000000471aa7223 */ /* 0x180fe2000001080e */
[----:B------:R-:W0:Y:S01]  /*2be0*/  SHFL.BFLY PT, R9, R6, 0x2, 0x1f ;  /* 0x0c401f0006097f89 */ /* 0x000e2200000e0000 */
[-CC-:B------:R-:W-:Y:S01]  /*2bf0*/  FFMA.FTZ R115, R115, R4.reuse, -R14.reuse ;  /* 0x0000000473737223 */ /* 0x180fe2000001080e */
        /* <DEDUP_REMOVED lines=18> */
[----:B------:R-:W-:Y:S01]  /*2d20*/  FFMA.FTZ R14, R147, R4, -R14 ;  /* 0x00000004930e7223 */ /* 0x000fe2000001080e */
[----:B------:R-:W-:-:S02]  /*2d30*/  IMAD.MOV.U32 R147, RZ, RZ, R151 ;  /* 0x000000ffff937224 */ /* 0x000fc400078e0097 */
[--C-:B------:R-:W-:Y:S01]  /*2d40*/  IMAD.MOV.U32 R125, RZ, RZ, R151.reuse ;  /* 0x000000ffff7d7224 */ /* 0x100fe200078e0097 */
[----:B0-----:R-:W-:Y:S01]  /*2d50*/  FMNMX.FTZ R8, R6, R9, !PT ;  /* 0x0000000906087209 */ /* 0x001fe20007810000 */
[--C-:B------:R-:W-:Y:S01]  /*2d60*/  IMAD.MOV.U32 R123, RZ, RZ, R151.reuse ;  /* 0x000000ffff7b7224 */ /* 0x100fe200078e0097 */
[----:B------:R-:W0:Y:S01]  /*2d70*/  MUFU.EX2 R69, R69 ;  /* 0x0000004500457308 */ /* 0x000e220000000800 */
[--C-:B------:R-:W-:Y:S02]  /*2d80*/  IMAD.MOV.U32 R121, RZ, RZ, R151.reuse ;  /* 0x000000ffff797224 */ /* 0x100fe400078e0097 */
[----:B------:R-:W5:Y:S01]  /*2d90*/  SHFL.BFLY PT, R9, R8, 0x1, 0x1f ;  /* 0x0c201f0008097f89 */ /* 0x000f6200000e0000 */
[--C-:B------:R-:W-:Y:S02]  /*2da0*/  IMAD.MOV.U32 R119, RZ, RZ, R151.reuse ;  /* 0x000000ffff777224 */ /* 0x100fe400078e0097 */
[--C-:B------:R-:W-:Y:S02]  /*2db0*/  IMAD.MOV.U32 R117, RZ, RZ, R151.reuse ;  /* 0x000000ffff757224 */ /* 0x100fe400078e0097 */
[----:B------:R-:W-:Y:S01]  /*2dc0*/  MUFU.EX2 R178, R178 ;  /* 0x000000b200b27308 */ /* 0x000fe20000000800 */
[----:B------:R-:W-:-:S02]  /*2dd0*/  IMAD.MOV.U32 R113, RZ, RZ, R151 ;  /* 0x000000ffff717224 */ /* 0x000fc400078e0097 */
[--C-:B------:R-:W-:Y:S02]  /*2de0*/  IMAD.MOV.U32 R111, RZ, RZ, R151.reuse ;  /* 0x000000ffff6f7224 */ /* 0x100fe400078e0097 */
[--C-:B------:R-:W-:Y:S02]  /*2df0*/  IMAD.MOV.U32 R109, RZ, RZ, R151.reuse ;  /* 0x000000ffff6d7224 */ /* 0x100fe400078e0097 */
[--C-:B------:R-:W-:Y:S01]  /*2e00*/  IMAD.MOV.U32 R107, RZ, RZ, R151.reuse ;  /* 0x000000ffff6b7224 */ /* 0x100fe200078e0097 */
[----:B------:R-:W-:Y:S01]  /*2e10*/  MUFU.EX2 R73, R73 ;  /* 0x0000004900497308 */ /* 0x000fe20000000800 */
[--C-:B------:R-:W-:Y:S02]  /*2e20*/  IMAD.MOV.U32 R105, RZ, RZ, R151.reuse ;  /* 0x000000ffff697224 */ /* 0x100fe400078e0097 */
[--C-:B------:R-:W-:Y:S02]  /*2e30*/  IMAD.MOV.U32 R103, RZ, RZ, R151.reuse ;  /* 0x000000ffff677224 */ /* 0x100fe400078e0097 */
[----:B------:R-:W-:-:S02]  /*2e40*/  IMAD.MOV.U32 R101, RZ, RZ, R151 ;  /* 0x000000ffff657224 */ /* 0x000fc400078e0097 */
[----:B------:R-:W-:Y:S01]  /*2e50*/  IMAD.MOV.U32 R99, RZ, RZ, R151 ;  /* 0x000000ffff637224 */ /* 0x000fe200078e0097 */
[----:B------:R-:W-:Y:S01]  /*2e60*/  MUFU.EX2 R172, R172 ;  /* 0x000000ac00ac7308 */ /* 0x000fe20000000800 */
[----:B-----5:R-:W-:-:S04]  /*2e70*/  FMNMX.FTZ R9, R8, R9, !PT ;  /* 0x0000000908097209 */ /* 0x020fc80007810000 */
[C---:B------:R-:W-:Y:S01]  /*2e80*/  FSETP.NEU.FTZ.AND P2, PT, R9.reuse, -INF , PT ;  /* 0xff8000000900780b */ /* 0x040fe20003f5d000 */
[----:B------:R-:W-:Y:S02]  /*2e90*/  FMUL.FTZ R6, R9, R4 ;  /* 0x0000000409067220 */ /* 0x000fe40000410000 */
[----:B------:R-:W-:Y:S03]  /*2ea0*/  MUFU.EX2 R77, R77 ;  /* 0x0000004d004d7308 */ /* 0x000fe60000000800 */
[----:B------:R-:W-:Y:S02]  /*2eb0*/  FSEL R6, R6, RZ, P2 ;  /* 0x000000ff06067208 */ /* 0x000fe40001000000 */
[----:B------:R-:W-:-:S03]  /*2ec0*/  PLOP3.LUT P2, PT, PT, PT, UP0, 0x80, 0x0 ;  /* 0x000000000000781c */ /* 0x000fc60003f4f008 */
        /* <DEDUP_REMOVED lines=33> */
[----:B0-----:R-:W-:Y:S01]  /*30e0*/  FADD.FTZ R27, R69, R34 ;  /* 0x00000022451b7221 */ /* 0x001fe20000010000 */
[----:B-----5:R-:W-:Y:S01]  /*30f0*/  FADD.FTZ R34, R7, R8 ;  /* 0x0000000807227221 */ /* 0x020fe20000010000 */
[-CC-:B------:R-:W-:Y:S01]  /*3100*/  FFMA.FTZ R53, R53, R4.reuse, -R6.reuse ;  /* 0x0000000435357223 */ /* 0x180fe20000010806 */
[-CC-:B------:R-:W-:Y:S01]  /*3110*/  FFMA.FTZ R75, R75, R4.reuse, -R6.reuse ;  /* 0x000000044b4b7223 */ /* 0x180fe20000010806 */
[----:B------:R-:W-:Y:S01]  /*3120*/  FADD.FTZ R36, R178, R27 ;  /* 0x0000001bb2247221 */ /* 0x000fe20000010000 */
[-CC-:B------:R-:W-:Y:S01]  /*3130*/  FFMA.FTZ R57, R57, R4.reuse, -R6.reuse ;  /* 0x0000000439397223 */ /* 0x180fe20000010806 */
[-C--:B------:R-:W-:Y:S01]  /*3140*/  FFMA.FTZ R89, R89, R4.reuse, -R6 ;  /* 0x0000000459597223 */ /* 0x080fe20000010806 */
[----:B------:R-:W0:Y:S01]  /*3150*/  MUFU.EX2 R13, R13 ;  /* 0x0000000d000d7308 */ /* 0x000e220000000800 */
        /* <DEDUP_REMOVED lines=16> */
[----:B0-----:R-:W-:Y:S01]  /*3260*/  FADD.FTZ R27, R13, R36 ;  /* 0x000000240d1b7221 */ /* 0x001fe20000010000 */
[----:B------:R-:W-:Y:S01]  /*3270*/  F2FP.BF16.F32.PACK_AB R182, R65, R182 ;  /* 0x000000b641b6723e */ /* 0x000fe200000010ff */
[----:B------:R-:W-:Y:S01]  /*3280*/  IMAD.MOV.U32 R11, RZ, RZ, 0x3f800000 ;  /* 0x3f800000ff0b7424 */ /* 0x000fe200078e00ff */
[----:B------:R-:W-:-:S02]  /*3290*/  F2FP.BF16.F32.PACK_AB R176, R69, R176 ;  /* 0x000000b045b0723e */ /* 0x000fc400000010ff */
[----:B------:R-:W-:Y:S02]  /*32a0*/  F2FP.BF16.F32.PACK_AB R178, R73, R178 ;  /* 0x000000b249b2723e */ /* 0x000fe400000010ff */
[----:B------:R-:W0:Y:S01]  /*32b0*/  MUFU.EX2 R15, R15 ;  /* 0x0000000f000f7308 */ /* 0x000e220000000800 */
[C---:B--2---:R-:W-:Y:S01]  /*32c0*/  FADD.FTZ R36, R12.reuse, R27 ;  /* 0x0000001b0c247221 */ /* 0x044fe20000010000 */
[----:B------:R-:W-:Y:S02]  /*32d0*/  F2FP.BF16.F32.PACK_AB R172, R77, R172 ;  /* 0x000000ac4dac723e */ /* 0x000fe400000010ff */
[----:B------:R-:W-:-:S04]  /*32e0*/  F2FP.BF16.F32.PACK_AB R177, R12, R13 ;  /* 0x0000000d0cb1723e */ /* 0x000fc800000010ff */
[----:B------:R-:W2:Y:S01]  /*32f0*/  MUFU.EX2 R168, R168 ;  /* 0x000000a800a87308 */ /* 0x000ea20000000800 */
[C---:B---3--:R-:W-:Y:S01]  /*3300*/  FADD.FTZ R31, R81.reuse, R38 ;  /* 0x00000026511f7221 */ /* 0x048fe20000010000 */
[----:B------:R-:W-:-:S06]  /*3310*/  F2FP.BF16.F32.PACK_AB R174, R81, R174 ;  /* 0x000000ae51ae723e */ /* 0x000fcc00000010ff */
[----:B------:R-:W3:Y:S01]  /*3320*/  MUFU.EX2 R20, R39 ;  /* 0x0000002700147308 */ /* 0x000ee20000000800 */
[----:B0-----:R-:W-:-:S07]  /*3330*/  FADD.FTZ R27, R15, R36 ;  /* 0x000000240f1b7221 */ /* 0x001fce0000010000 */
[----:B------:R-:W0:Y:S01]  /*3340*/  MUFU.EX2 R85, R85 ;  /* 0x0000005500557308 */ /* 0x000e220000000800 */
[----:B--2---:R-:W-:-:S07]  /*3350*/  FADD.FTZ R40, R168, R31 ;  /* 0x0000001fa8287221 */ /* 0x004fce0000010000 */
[----:B------:R-:W2:Y:S01]  /*3360*/  MUFU.EX2 R21, R21 ;  /* 0x0000001500157308 */ /* 0x000ea20000000800 */
[C---:B---3--:R-:W-:Y:S01]  /*3370*/  FADD.FTZ R38, R20.reuse, R27 ;  /* 0x0000001b14267221 */ /* 0x048fe20000010000 */
[----:B------:R-:W-:-:S06]  /*3380*/  F2FP.BF16.F32.PACK_AB R179, R20, R15 ;  /* 0x0000000f14b3723e */ /* 0x000fcc00000010ff */
[----:B------:R-:W3:Y:S01]  /*3390*/  MUFU.EX2 R170, R170 ;  /* 0x000000aa00aa7308 */ /* 0x000ee20000000800 */
[C---:B0-----:R-:W-:Y:S01]  /*33a0*/  FADD.FTZ R31, R85.reuse, R40 ;  /* 0x00000028551f7221 */ /* 0x041fe20000010000 */
[----:B------:R-:W-:-:S06]  /*33b0*/  F2FP.BF16.F32.PACK_AB R168, R85, R168 ;  /* 0x000000a855a8723e */ /* 0x000fcc00000010ff */
[----:B------:R-:W0:Y:S01]  /*33c0*/  MUFU.EX2 R24, R43 ;  /* 0x0000002b00187308 */ /* 0x000e220000000800 */
[----:B--2---:R-:W-:-:S07]  /*33d0*/  FADD.FTZ R27, R21, R38 ;  /* 0x00000026151b7221 */ /* 0x004fce0000010000 */
[----:B------:R2:W4:Y:S01]  /*33e0*/  MUFU.EX2 R79, R115 ;  /* 0x00000073004f7308 */ /* 0x0005220000000800 */
[----:B---3--:R-:W-:-:S07]  /*33f0*/  FADD.FTZ R40, R170, R31 ;  /* 0x0000001faa287221 */ /* 0x008fce0000010000 */
[----:B------:R-:W1:Y:S01]  /*3400*/  MUFU.EX2 R25, R25 ;  /* 0x0000001900197308 */ /* 0x000e620000000800 */
[C---:B0-----:R-:W-:Y:S01]  /*3410*/  FADD.FTZ R38, R24.reuse, R27 ;  /* 0x0000001b18267221 */ /* 0x041fe20000010000 */
[----:B------:R-:W-:Y:S01]  /*3420*/  F2FP.BF16.F32.PACK_AB R173, R24, R21 ;  /* 0x0000001518ad723e */ /* 0x000fe200000010ff */
[----:B--2---:R-:W-:-:S05]  /*3430*/  IMAD.MOV.U32 R115, RZ, RZ, R151 ;  /* 0x000000ffff737224 */ /* 0x004fca00078e0097 */
[----:B------:R-:W0:Y:S01]  /*3440*/  MUFU.EX2 R152, R152 ;  /* 0x0000009800987308 */ /* 0x000e220000000800 */
[C---:B----4-:R-:W-:Y:S01]  /*3450*/  FADD.FTZ R27, R79.reuse, R40 ;  /* 0x000000284f1b7221 */ /* 0x050fe20000010000 */
[----:B------:R-:W-:-:S06]  /*3460*/  F2FP.BF16.F32.PACK_AB R170, R79, R170 ;  /* 0x000000aa4faa723e */ /* 0x000fcc00000010ff */
[----:B------:R-:W2:Y:S01]  /*3470*/  MUFU.EX2 R26, R47 ;  /* 0x0000002f001a7308 */ /* 0x000ea20000000800 */
[----:B-1----:R-:W-:-:S07]  /*3480*/  FADD.FTZ R5, R25, R38 ;  /* 0x0000002619057221 */ /* 0x002fce0000010000 */
[----:B------:R-:W1:Y:S01]  /*3490*/  MUFU.EX2 R83, R83 ;  /* 0x0000005300537308 */ /* 0x000e620000000800 */
[----:B0-----:R-:W-:-:S07]  /*34a0*/  FADD.FTZ R42, R152, R27 ;  /* 0x0000001b982a7221 */ /* 0x001fce0000010000 */
[----:B------:R-:W0:Y:S01]  /*34b0*/  MUFU.EX2 R29, R29 ;  /* 0x0000001d001d7308 */ /* 0x000e220000000800 */
[C---:B--2---:R-:W-:Y:S01]  /*34c0*/  FADD.FTZ R40, R26.reuse, R5 ;  /* 0x000000051a287221 */ /* 0x044fe20000010000 */
[----:B------:R-:W-:-:S06]  /*34d0*/  F2FP.BF16.F32.PACK_AB R175, R26, R25 ;  /* 0x000000191aaf723e */ /* 0x000fcc00000010ff */
[----:B------:R-:W2:Y:S01]  /*34e0*/  MUFU.EX2 R154, R154 ;  /* 0x0000009a009a7308 */ /* 0x000ea20000000800 */
[C---:B-1----:R-:W-:Y:S01]  /*34f0*/  FADD.FTZ R27, R83.reuse, R42 ;  /* 0x0000002a531b7221 */ /* 0x042fe20000010000 */
[----:B------:R-:W-:-:S06]  /*3500*/  F2FP.BF16.F32.PACK_AB R152, R83, R152 ;  /* 0x000000985398723e */ /* 0x000fcc00000010ff */
[----:B------:R-:W1:Y:S01]  /*3510*/  MUFU.EX2 R28, R51 ;  /* 0x00000033001c7308 */ /* 0x000e620000000800 */
[----:B0-----:R-:W-:-:S07]  /*3520*/  FADD.FTZ R5, R29, R40 ;  /* 0x000000281d057221 */ /* 0x001fce0000010000 */
[----:B------:R-:W0:Y:S01]  /*3530*/  MUFU.EX2 R87, R87 ;  /* 0x0000005700577308 */ /* 0x000e220000000800 */
[----:B--2---:R-:W-:-:S07]  /*3540*/  FADD.FTZ R42, R154, R27 ;  /* 0x0000001b9a2a7221 */ /* 0x004fce0000010000 */
[----:B------:R-:W2:Y:S01]  /*3550*/  MUFU.EX2 R33, R33 ;  /* 0x0000002100217308 */ /* 0x000ea20000000800 */
[C---:B-1----:R-:W-:Y:S01]  /*3560*/  FADD.FTZ R40, R28.reuse, R5 ;  /* 0x000000051c287221 */ /* 0x042fe20000010000 */
[----:B------:R-:W-:-:S06]  /*3570*/  F2FP.BF16.F32.PACK_AB R169, R28, R29 ;  /* 0x0000001d1ca9723e */ /* 0x000fcc00000010ff */
[----:B------:R-:W1:Y:S01]  /*3580*/  MUFU.EX2 R156, R156 ;  /* 0x0000009c009c7308 */ /* 0x000e620000000800 */
[C---:B0-----:R-:W-:Y:S01]  /*3590*/  FADD.FTZ R27, R87.reuse, R42 ;  /* 0x0000002a571b7221 */ /* 0x041fe20000010000 */
[----:B------:R-:W-:-:S06]  /*35a0*/  F2FP.BF16.F32.PACK_AB R154, R87, R154 ;  /* 0x0000009a579a723e */ /* 0x000fcc00000010ff */
[----:B------:R-:W0:Y:S01]  /*35b0*/  MUFU.EX2 R30, R55 ;  /* 0x00000037001e7308 */ /* 0x000e220000000800 */
[----:B--2---:R-:W-:-:S07]  /*35c0*/  FADD.FTZ R5, R33, R40 ;  /* 0x0000002821057221 */ /* 0x004fce0000010000 */
[----:B------:R-:W2:Y:S01]  /*35d0*/  MUFU.EX2 R127, R127 ;  /* 0x0000007f007f7308 */ /* 0x000ea20000000800 */
[----:B-1----:R-:W-:-:S07]  /*35e0*/  FADD.FTZ R42, R156, R27 ;  /* 0x0000001b9c2a7221 */ /* 0x002fce0000010000 */
[----:B------:R-:W1:Y:S01]  /*35f0*/  MUFU.EX2 R37, R37 ;  /* 0x0000002500257308 */ /* 0x000e620000000800 */
[C---:B0-----:R-:W-:Y:S01]  /*3600*/  FADD.FTZ R6, R30.reuse, R5 ;  /* 0x000000051e067221 */ /* 0x041fe20000010000 */
[----:B------:R-:W-:-:S06]  /*3610*/  F2FP.BF16.F32.PACK_AB R171, R30, R33 ;  /* 0x000000211eab723e */ /* 0x000fcc00000010ff */
[----:B------:R-:W0:Y:S01]  /*3620*/  MUFU.EX2 R129, R129 ;  /* 0x0000008100817308 */ /* 0x000e220000000800 */
[C---:B--2---:R-:W-:Y:S01]  /*3630*/  FADD.FTZ R42, R127.reuse, R42 ;  /* 0x0000002a7f2a7221 */ /* 0x044fe20000010000 */
[----:B------:R-:W-:Y:S01]  /*3640*/  F2FP.BF16.F32.PACK_AB R156, R127, R156 ;  /* 0x0000009c7f9c723e */ /* 0x000fe200000010ff */
[----:B------:R-:W-:-:S05]  /*3650*/  IMAD.MOV.U32 R127, RZ, RZ, R151 ;  /* 0x000000ffff7f7224 */ /* 0x000fca00078e0097 */
[----:B------:R-:W2:Y:S01]  /*3660*/  MUFU.EX2 R32, R59 ;  /* 0x0000003b00207308 */ /* 0x000ea20000000800 */
[----:B-1----:R-:W-:-:S07]  /*3670*/  FADD.FTZ R5, R37, R6 ;  /* 0x0000000625057221 */ /* 0x002fce0000010000 */
[----:B------:R1:W3:Y:S01]  /*3680*/  MUFU.EX2 R158, R131 ;  /* 0x00000083009e7308 */ /* 0x0002e20000000800 */
[----:B0-----:R-:W-:-:S07]  /*3690*/  FADD.FTZ R27, R129, R42 ;  /* 0x0000002a811b7221 */ /* 0x001fce0000010000 */
[----:B------:R-:W0:Y:S01]  /*36a0*/  MUFU.EX2 R41, R41 ;  /* 0x0000002900297308 */ /* 0x000e220000000800 */
[C---:B--2---:R-:W-:Y:S01]  /*36b0*/  FADD.FTZ R6, R32.reuse, R5 ;  /* 0x0000000520067221 */ /* 0x044fe20000010000 */
[----:B------:R-:W-:Y:S01]  /*36c0*/  F2FP.BF16.F32.PACK_AB R153, R32, R37 ;  /* 0x000000252099723e */ /* 0x000fe200000010ff */
[----:B-1----:R-:W-:-:S05]  /*36d0*/  IMAD.MOV.U32 R131, RZ, RZ, R151 ;  /* 0x000000ffff837224 */ /* 0x002fca00078e0097 */
[----:B------:R-:W1:Y:S01]  /*36e0*/  MUFU.EX2 R133, R133 ;  /* 0x0000008500857308 */ /* 0x000e620000000800 */
[C---:B---3--:R-:W-:Y:S01]  /*36f0*/  FADD.FTZ R42, R158.reuse, R27 ;  /* 0x0000001b9e2a7221 */ /* 0x048fe20000010000 */
[----:B------:R-:W-:Y:S01]  /*3700*/  F2FP.BF16.F32.PACK_AB R158, R158, R129 ;  /* 0x000000819e9e723e */ /* 0x000fe200000010ff */
[----:B------:R-:W-:-:S05]  /*3710*/  IMAD.MOV.U32 R129, RZ, RZ, R151 ;  /* 0x000000ffff817224 */ /* 0x000fca00078e0097 */
[----:B------:R-:W2:Y:S01]  /*3720*/  MUFU.EX2 R34, R63 ;  /* 0x0000003f00227308 */ /* 0x000ea20000000800 */
[----:B0-----:R-:W-:-:S07]  /*3730*/  FADD.FTZ R5, R41, R6 ;  /* 0x0000000629057221 */ /* 0x001fce0000010000 */
[----:B------:R0:W3:Y:S01]  /*3740*/  MUFU.EX2 R160, R135 ;  /* 0x0000008700a07308 */ /* 0x0000e20000000800 */
[----:B-1----:R-:W-:-:S07]  /*3750*/  FADD.FTZ R27, R133, R42 ;  /* 0x0000002a851b7221 */ /* 0x002fce0000010000 */
[----:B------:R-:W1:Y:S01]  /*3760*/  MUFU.EX2 R45, R45 ;  /* 0x0000002d002d7308 */ /* 0x000e620000000800 */
[C---:B--2---:R-:W-:Y:S01]  /*3770*/  FADD.FTZ R6, R34.reuse, R5 ;  /* 0x0000000522067221 */ /* 0x044fe20000010000 */
[----:B------:R-:W-:Y:S01]  /*3780*/  F2FP.BF16.F32.PACK_AB R155, R34, R41 ;  /* 0x00000029229b723e */ /* 0x000fe200000010ff */
[----:B0-----:R-:W-:-:S05]  /*3790*/  IMAD.MOV.U32 R135, RZ, RZ, R151 ;  /* 0x000000ffff877224 */ /* 0x001fca00078e0097 */
[----:B------:R-:W0:Y:S01]  /*37a0*/  MUFU.EX2 R137, R137 ;  /* 0x0000008900897308 */ /* 0x000e220000000800 */
[C---:B---3--:R-:W-:Y:S01]  /*37b0*/  FADD.FTZ R44, R160.reuse, R27 ;  /* 0x0000001ba02c7221 */ /* 0x048fe20000010000 */
        /* <DEDUP_REMOVED lines=28> */
[----:B------:R-:W1:Y:S01]  /*3980*/  MUFU.EX2 R57, R57 ;  /* 0x0000003900397308 */ /* 0x000e620000000800 */
[----:B0-----:R-:W-:-:S07]  /*3990*/  FADD.FTZ R27, R145, R46 ;  /* 0x0000002e911b7221 */ /* 0x001fce0000010000 */
[----:B------:R0:W3:Y:S01]  /*39a0*/  MUFU.EX2 R42, R89 ;  /* 0x00000059002a7308 */ /* 0x0000e20000000800 */
[C---:B--2---:R-:W-:Y:S01]  /*39b0*/  FADD.FTZ R46, R40.reuse, R5 ;  /* 0x00000005282e7221 */ /* 0x044fe20000010000 */
[----:B------:R-:W-:-:S06]  /*39c0*/  F2FP.BF16.F32.PACK_AB R161, R40, R53 ;  /* 0x0000003528a1723e */ /* 0x000fcc00000010ff */
[----:B------:R-:W2:Y:S01]  /*39d0*/  MUFU.EX2 R91, R91 ;  /* 0x0000005b005b7308 */ /* 0x000ea20000000800 */
[----:B-1----:R-:W-:Y:S01]  /*39e0*/  FADD.FTZ R5, R57, R46 ;  /* 0x0000002e39057221 */ /* 0x002fe20000010000 */
[----:B0-----:R-:W-:-:S06]  /*39f0*/  IMAD.MOV.U32 R89, RZ, RZ, R151 ;  /* 0x000000ffff597224 */ /* 0x001fcc00078e0097 */
[----:B------:R0:W1:Y:S01]  /*3a00*/  MUFU.EX2 R44, R93 ;  /* 0x0000005d002c7308 */ /* 0x0000620000000800 */
[C---:B---3--:R-:W-:Y:S01]  /*3a10*/  FADD.FTZ R10, R42.reuse, R5 ;  /* 0x000000052a0a7221 */ /* 0x048fe20000010000 */
[----:B------:R-:W-:-:S06]  /*3a20*/  F2FP.BF16.F32.PACK_AB R163, R42, R57 ;  /* 0x000000392aa3723e */ /* 0x000fcc00000010ff */
[----:B------:R-:W3:Y:S01]  /*3a30*/  MUFU.EX2 R95, R95 ;  /* 0x0000005f005f7308 */ /* 0x000ee20000000800 */
[----:B--2---:R-:W-:Y:S01]  /*3a40*/  FADD.FTZ R5, R91, R10 ;  /* 0x0000000a5b057221 */ /* 0x004fe20000010000 */
[----:B0-----:R-:W-:-:S06]  /*3a50*/  IMAD.MOV.U32 R93, RZ, RZ, R151 ;  /* 0x000000ffff5d7224 */ /* 0x001fcc00078e0097 */
[----:B------:R-:W0:Y:S01]  /*3a60*/  MUFU.EX2 R14, R14 ;  /* 0x0000000e000e7308 */ /* 0x000e220000000800 */
[C---:B-1----:R-:W-:Y:S01]  /*3a70*/  FADD.FTZ R10, R44.reuse, R5 ;  /* 0x000000052c0a7221 */ /* 0x042fe20000010000 */
[----:B------:R-:W-:Y:S01]  /*3a80*/  F2FP.BF16.F32.PACK_AB R165, R44, R91 ;  /* 0x0000005b2ca5723e */ /* 0x000fe200000010ff */
[----:B------:R-:W-:-:S05]  /*3a90*/  IMAD.MOV.U32 R91, RZ, RZ, R151 ;  /* 0x000000ffff5b7224 */ /* 0x000fca00078e0097 */
[----:B------:R1:W2:Y:S01]  /*3aa0*/  MUFU.EX2 R8, R97 ;  /* 0x0000006100087308 */ /* 0x0002a20000000800 */
[----:B---3--:R-:W-:Y:S01]  /*3ab0*/  FADD.FTZ R5, R95, R10 ;  /* 0x0000000a5f057221 */ /* 0x008fe20000010000 */
[C---:B0-----:R-:W-:Y:S01]  /*3ac0*/  F2FP.BF16.F32.PACK_AB R166, R14.reuse, R145 ;  /* 0x000000910ea6723e */ /* 0x041fe200000010ff */
[----:B------:R-:W-:Y:S01]  /*3ad0*/  FADD.FTZ R6, R14, R27 ;  /* 0x0000001b0e067221 */ /* 0x000fe20000010000 */
[--C-:B------:R-:W-:Y:S02]  /*3ae0*/  IMAD.MOV.U32 R145, RZ, RZ, R151.reuse ;  /* 0x000000ffff917224 */ /* 0x100fe400078e0097 */
[----:B-1----:R-:W-:Y:S01]  /*3af0*/  IMAD.MOV.U32 R97, RZ, RZ, R151 ;  /* 0x000000ffff617224 */ /* 0x002fe200078e0097 */
[C---:B--2---:R-:W-:Y:S01]  /*3b00*/  F2FP.BF16.F32.PACK_AB R167, R8.reuse, R95 ;  /* 0x0000005f08a7723e */ /* 0x044fe200000010ff */
[----:B------:R-:W-:Y:S01]  /*3b10*/  FADD.FTZ R5, R8, R5 ;  /* 0x0000000508057221 */ /* 0x000fe20000010000 */
[----:B------:R-:W-:Y:S01]  /*3b20*/  IMAD.MOV.U32 R95, RZ, RZ, R151 ;  /* 0x000000ffff5f7224 */ /* 0x000fe200078e0097 */
[----:B------:R-:W-:Y:S06]  /*3b30*/  @!P2 BRA `(.L_x_266) ;  /* 0x0000002000d8a947 */ /* 0x000fec0003800000 */
[----:B------:R-:W-:Y:S01]  /*3b40*/  R2UR UR4, R2 ;  /* 0x00000000020472ca */ /* 0x000fe200000e0000 */
[----:B------:R-:W-:Y:S01]  /*3b50*/  IMAD.MOV.U32 R10, RZ, RZ, R9 ;  /* 0x000000ffff0a7224 */ /* 0x000fe200078e0009 */
[----:B------:R-:W-:Y:S01]  /*3b60*/  CS2R R150, SRZ ;  /* 0x0000000000967805 */ /* 0x000fe2000001ff00 */
[----:B------:R-:W-:Y:S01]  /*3b70*/  IMAD.MOV.U32 R12, RZ, RZ, R3 ;  /* 0x000000ffff0c7224 */ /* 0x000fe200078e0003 */
[----:B------:R-:W-:Y:S01]  /*3b80*/  CS2R R146, SRZ ;  /* 0x0000000000927805 */ /* 0x000fe2000001ff00 */
[----:B------:R-:W-:Y:S01]  /*3b90*/  IMAD.MOV.U32 R8, RZ, RZ, R16 ;  /* 0x000000ffff087224 */ /* 0x000fe200078e0010 */
[----:B------:R-:W-:Y:S01]  /*3ba0*/  CS2R R142, SRZ ;  /* 0x00000000008e7805 */ /* 0x000fe2000001ff00 */
[----:B------:R-:W-:Y:S01]  /*3bb0*/  IMAD.MOV.U32 R7, RZ, RZ, 0x3f800000 ;  /* 0x3f800000ff077424 */ /* 0x000fe200078e00ff */
        /* <DEDUP_REMOVED lines=28> */
[----:B------:R-:W-:Y:S01]  /*3d80*/  CS2R R88, SRZ ;  /* 0x0000000000587805 */ /* 0x000fe2000001ff00 */
[----:B------:R-:W-:-:S12]  /*3d90*/  UIADD3 UR5, UR49, -0x2, URZ ;  /* 0xfffffffe31057890 */ /* 0x000fd8000fffe03f */
.L_x_275:
[----:B------:R-:W-:-:S04]  /*3da0*/  UIADD3 UR6, UR4, 0x1, URZ ;  /* 0x0000000104067890 */ /* 0x000fc8000fffe03f */
[----:B------:R-:W-:-:S04]  /*3db0*/  UISETP.NE.AND UP0, UPT, UR6, 0x2, UPT ;  /* 0x000000020600788c */ /* 0x000fc8000bf05270 */
[----:B------:R-:W-:Y:S02]  /*3dc0*/  USEL UR7, URZ, 0x1, UP0 ;  /* 0x000000013f077887 */ /* 0x000fe40008000000 */
[----:B------:R-:W-:-:S04]  /*3dd0*/  USEL UR6, UR6, URZ, UP0 ;  /* 0x0000003f06067287 */ /* 0x000fc80008000000 */
[----:B------:R-:W-:Y:S02]  /*3de0*/  LOP3.LUT R16, R8, UR7, RZ, 0x3c, !PT ;  /* 0x0000000708107c12 */ /* 0x000fe4000f8e3cff */
[----:B------:R-:W-:Y:S01]  /*3df0*/  IMAD.U32 R2, RZ, RZ, UR6 ;  /* 0x00000006ff027e24 */ /* 0x000fe2000f8e00ff */
[----:B------:R-:W-:Y:S06]  /*3e00*/  @!P0 BRA `(.L_x_267) ;  /* 0x0000000000048947 */ /* 0x000fec0003800000 */
[----:B------:R-:W-:Y:S01]  /*3e10*/  BPT.TRAP 0x1 ;  /* 0x000000040000795c */ /* 0x000fe20000300000 */
.L_x_267:
[----:B------:R-:W0:Y:S01]  /*3e20*/  S2UR UR10, SR_CgaCtaId ;  /* 0x00000000000a79c3 */ /* 0x000e220000008800 */
[----:B------:R-:W-:Y:S01]  /*3e30*/  UMOV UR7, 0x400 ;  /* 0x0000040000077882 */ /* 0x000fe20000000000 */
[----:B------:R-:W-:Y:S01]  /*3e40*/  SHF.L.U32 R3, R16, 0x1f, RZ ;  /* 0x0000001f10037819 */ /* 0x000fe200000006ff */
[----:B0-----:R-:W-:-:S06]  /*3e50*/  ULEA UR7, UR10, UR7, 0x18 ;  /* 0x000000070a077291 */ /* 0x001fcc000f8ec03f */
[----:B------:R-:W-:-:S05]  /*3e60*/  IMAD.U32 R0, RZ, RZ, UR7 ;  /* 0x00000007ff007e24 */ /* 0x000fca000f8e00ff */
[----:B------:R-:W-:-:S13]  /*3e70*/  R2UR UR7, R0 ;  /* 0x00000000000772ca */ /* 0x000fda00000e0000 */
[----:B------:R-:W-:-:S09]  /*3e80*/  ULEA UR6, UR6, UR7, 0x3 ;  /* 0x0000000706067291 */ /* 0x000fd2000f8e183f */
[----:B------:R0:W1:Y:S01]  /*3e90*/  SYNCS.PHASECHK.TRANS64.TRYWAIT P2, [UR6+0x34830], R3 ;  /* 0x03483003ff0075a7 */ /* 0x0000620008040146 */
[----:B------:R-:W-:Y:S05]  /*3ea0*/  @!P0 BRA `(.L_x_268) ;  /* 0x0000000000048947 */ /* 0x000fea0003800000 */
[----:B------:R-:W-:Y:S01]  /*3eb0*/  BPT.TRAP 0x1 ;  /* 0x000000040000795c */ /* 0x000fe20000300000 */
.L_x_268:
[----:B-1----:R-:W-:Y:S05]  /*3ec0*/  @P2 BRA `(.L_x_269) ;  /* 0x0000000000082947 */ /* 0x002fea0003800000 */
[----:B------:R-:W1:Y:S02]  /*3ed0*/  SYNCS.PHASECHK.TRANS64.TRYWAIT P2, [UR6+0x34830], R3 ;  /* 0x03483003ff0075a7 */ /* 0x000e640008040146 */
[----:B-1----:R-:W-:Y:S05]  /*3ee0*/  @!P2 BRA `(.L_x_270) ;  /* 0x0000009c004ca947 */ /* 0x002fea0003800000 */
.L_x_269:
[----:B------:R-:W-:Y:S01]  /*3ef0*/  R2UR UR7, R2 ;  /* 0x00000000020772ca */ /* 0x000fe200000e0000 */
[----:B------:R-:W-:Y:S01]  /*3f00*/  WARPGROUP.ARRIVE ;  /* 0x00000000000079c5 */ /* 0x000fe20000000000 */
[----:B------:R-:W-:Y:S01]  /*3f10*/  UMOV UR48, UR56 ;  /* 0x0000003800307c82 */ /* 0x000fe20008000000 */
[----:B------:R-:W-:Y:S01]  /*3f20*/  UMOV UR49, UR57 ;  /* 0x0000003900317c82 */ /* 0x000fe20008000000 */
[----:B------:R-:W-:Y:S01]  /*3f30*/  UMOV UR51, 0x40000040 ;  /* 0x4000004000337882 */ /* 0x000fe20000000000 */
        /* <DEDUP_REMOVED lines=8> */
[----:B------:R-:W-:Y:S01]  /*3fc0*/  UIMAD UR7, UR7, 0xc00, UR60 ;  /* 0x00000c00070778a4 */ /* 0x000fe2000f8e023c */
[-C--:B------:R-:W-:Y:S01]  /*3fd0*/  FMUL.FTZ R88, R88, R11.reuse ;  /* 0x0000000b58587220 */ /* 0x080fe20000410000 */
[----:B------:R-:W-:Y:S01]  /*3fe0*/  UMOV UR43, 0x40000040 ;  /* 0x40000040002b7882 */ /* 0x000fe20000000000 */
[----:B------:R-:W-:Y:S01]  /*3ff0*/  UMOV UR47, 0x40000040 ;  /* 0x40000040002f7882 */ /* 0x000fe20000000000 */
[----:B------:R-:W-:Y:S01]  /*4000*/  UIADD3 UR10, UR7, 0x2, URZ ;  /* 0x00000002070a7890 */ /* 0x000fe2000fffe03f */
[-C--:B------:R-:W-:Y:S01]  /*4010*/  FMUL.FTZ R89, R89, R11.reuse ;  /* 0x0000000b59597220 */ /* 0x080fe20000410000 */
[----:B------:R-:W-:Y:S01]  /*4020*/  UIADD3 UR14, UR7, 0x4, URZ ;  /* 0x00000004070e7890 */ /* 0x000fe2000fffe03f */
[-C--:B------:R-:W-:Y:S01]  /*4030*/  FMUL.FTZ R92, R92, R11.reuse ;  /* 0x0000000b5c5c7220 */ /* 0x080fe20000410000 */
[----:B------:R-:W-:Y:S01]  /*4040*/  UMOV UR50, UR7 ;  /* 0x0000000700327c82 */ /* 0x000fe20008000000 */
[----:B------:R-:W-:Y:S01]  /*4050*/  UIADD3 UR18, UR7, 0x6, URZ ;  /* 0x0000000607127890 */ /* 0x000fe2000fffe03f */
[----:B------:R-:W-:Y:S01]  /*4060*/  HGMMA.64x128x16.F32.BF16 R24, gdesc[UR48], RZ, !UPT, gsb0 ;  /* 0x01e00000301879f0 */ /* 0x000fe2000c0018ff */
[----:B------:R-:W-:Y:S01]  /*4070*/  UIADD3 UR22, UR7, 0x400, URZ ;  /* 0x0000040007167890 */ /* 0x000fe2000fffe03f */
[-C--:B------:R-:W-:Y:S01]  /*4080*/  FMUL.FTZ R93, R93, R11.reuse ;  /* 0x0000000b5d5d7220 */ /* 0x080fe20000410000 */
        /* <DEDUP_REMOVED lines=14> */
[----:B------:R-:W-:Y:S01]  /*4170*/  UMOV UR48, UR52 ;  /* 0x0000003400307c82 */ /* 0x000fe20008000000 */
[----:B------:R-:W-:Y:S01]  /*4180*/  UMOV UR49, UR53 ;  /* 0x0000003500317c82 */ /* 0x000fe20008000000 */
        /* <DEDUP_REMOVED lines=90> */
.L_x_271:
[----:B------:R-:W-:Y:S01]  /*4730*/  IMAD.U32 R7, RZ, RZ, UR4 ;  /* 0x00000004ff077e24 */ /* 0x000fe2000f8e00ff */
[----:B01----:R-:W-:-:S03]  /*4740*/  SHF.L.U32 R3, R8, 0x1f, RZ ;  /* 0x0000001f08037819 */ /* 0x003fc600000006ff */
[----:B------:R-:W-:-:S04]  /*4750*/  IMAD R8, R7, 0x8, R0 ;  /* 0x0000000807087824 */ /* 0x000fc800078e0200 */
[----:B------:R0:W1:Y:S01]  /*4760*/  SYNCS.PHASECHK.TRANS64.TRYWAIT P2, [R8+URZ+0x34850], R3 ;  /* 0x03485003080075a7 */ /* 0x000062000804017f */
[----:B------:R-:W-:Y:S05]  /*4770*/  @!P0 BRA `(.L_x_272) ;  /* 0x0000000000048947 */ /* 0x000fea0003800000 */
[----:B------:R-:W-:Y:S01]  /*4780*/  BPT.TRAP 0x1 ;  /* 0x000000040000795c */ /* 0x000fe20000300000 */
.L_x_272:
[----:B-1----:R-:W-:Y:S05]  /*4790*/  @P2 BRA `(.L_x_273) ;  /* 0x0000000000082947 */ /* 0x002fea0003800000 */
[----:B------:R-:W1:Y:S02]  /*47a0*/  SYNCS.PHASECHK.TRANS64.TRYWAIT P2, [R8+URZ+0x34850], R3 ;  /* 0x03485003080075a7 */ /* 0x000e64000804017f */
[----:B-1----:R-:W-:Y:S05]  /*47b0*/  @!P2 BRA `(.L_x_274) ;  /* 0x000000940030a947 */ /* 0x002fea0003800000 */
.L_x_273:
[----:B------:R-:W-:Y:S01]  /*47c0*/  R2UR UR7, R0 ;  /* 0x00000000000772ca */ /* 0x000fe200000e0000 */
[----:B------:R-:W-:Y:S01]  /*47d0*/  WARPGROUP.ARRIVE ;  /* 0x00000000000079c5 */ /* 0x000fe20000000000 */
[----:B------:R-:W-:Y:S01]  /*47e0*/  UMOV UR11, 0x40000040 ;  /* 0x40000040000b7882 */ /* 0x000fe20000000000 */
[----:B------:R-:W-:Y:S02]  /*47f0*/  FMNMX.FTZ R4, R24, R12, !PT ;  /* 0x0000000c18047209 */ /* 0x000fe40007810000 */
[----:B------:R-:W-:Y:S01]  /*4800*/  ISETP.LT.AND P2, PT, RZ, UR5, PT ;  /* 0x00000005ff007c0c */ /* 0x000fe2000bf41270 */
[----:B------:R-:W-:Y:S01]  /*4810*/  UIADD3 UR5, UR5, -0x1, URZ ;  /* 0xffffffff05057890 */ /* 0x000fe2000fffe03f */
[----:B01----:R-:W-:-:S04]  /*4820*/  FMNMX.FTZ R3, R25, R4, !PT ;  /* 0x0000000419037209 */ /* 0x003fc80007810000 */
[----:B------:R-:W-:Y:S02]  /*4830*/  FMNMX.FTZ R4, R28, R3, !PT ;  /* 0x000000031c047209 */ /* 0x000fe40007810000 */
[----:B------:R-:W-:Y:S02]  /*4840*/  UIADD3 UR7, UR7, 0x400, URZ ;  /* 0x0000040007077890 */ /* 0x000fe4000fffe03f */
[----:B------:R-:W-:Y:S02]  /*4850*/  FMNMX.FTZ R3, R29, R4, !PT ;  /* 0x000000041d037209 */ /* 0x000fe40007810000 */
[----:B------:R-:W-:Y:S02]  /*4860*/  USHF.R.U32.HI UR7, URZ, 0x4, UR7 ;  /* 0x000000043f077899 */ /* 0x000fe40008011607 */
[----:B------:R-:W-:Y:S02]  /*4870*/  FMNMX.FTZ R4, R32, R3, !PT ;  /* 0x0000000320047209 */ /* 0x000fe40007810000 */
[----:B------:R-:W-:-:S02]  /*4880*/  ULOP3.LUT UR7, UR7, 0x3fff, URZ, 0xc0, !UPT ;  /* 0x00003fff07077892 */ /* 0x000fc4000f8ec03f */
[----:B------:R-:W-:Y:S02]  /*4890*/  FMNMX.FTZ R3, R33, R4, !PT ;  /* 0x0000000421037209 */ /* 0x000fe40007810000 */
[----:B------:R-:W-:Y:S02]  /*48a0*/  ULOP3.LUT UR7, UR7, 0x4000000, URZ, 0xfc, !UPT ;  /* 0x0400000007077892 */ /* 0x000fe4000f8efc3f */
[----:B------:R-:W-:Y:S02]  /*48b0*/  FMNMX.FTZ R4, R36, R3, !PT ;  /* 0x0000000324047209 */ /* 0x000fe40007810000 */
[----:B------:R-:W-:Y:S02]  /*48c0*/  ULEA UR4, UR4, UR7, 0xb ;  /* 0x0000000704047291 */ /* 0x000fe4000f8e583f */
[----:B------:R-:W-:Y:S01]  /*48d0*/  FMNMX.FTZ R3, R37, R4, !PT ;  /* 0x0000000425037209 */ /* 0x000fe20007810000 */
[----:B------:R-:W-:-:S03]  /*48e0*/  UMOV UR7, 0x40000040 ;  /* 0x4000004000077882 */ /* 0x000fc60000000000 */
[----:B------:R-:W-:Y:S01]  /*48f0*/  FMNMX.FTZ R4, R40, R3, !PT ;  /* 0x0000000328047209 */ /* 0x000fe20007810000 */
        /* <DEDUP_REMOVED lines=27> */
[----:B------:R-:W0:Y:S02]  /*4ab0*/  SHFL.BFLY PT, R4, R9, 0x2, 0x1f ;  /* 0x0c401f0009047f89 */ /* 0x000e2400000e0000 */
[----:B0-----:R-:W-:Y:S02]  /*4ac0*/  FMNMX.FTZ R14, R9, R4, !PT ;  /* 0x00000004090e7209 */ /* 0x001fe40007810000 */
[----:B------:R-:W0:Y:S03]  /*4ad0*/  LDC R4, c[0x0][0x988] ;  /* 0x00026200ff047b82 */ /* 0x000e260000000800 */
[----:B------:R-:W1:Y:S01]  /*4ae0*/  SHFL.BFLY PT, R3, R14, 0x1, 0x1f ;  /* 0x0c201f000e037f89 */ /* 0x000e6200000e0000 */
[----:B------:R-:W-:Y:S02]  /*4af0*/  WARPGROUP.DEPBAR.LE gsb0, 0x0 ;  /* 0x00008000000079c5 */ /* 0x000fe40000010000 */
[----:B------:R-:W-:Y:S01]  /*4b00*/  WARPGROUP.ARRIVE ;  /* 0x00000000000079c5 */ /* 0x000fe20000000000 */
[----:B-1----:R-:W-:-:S05]  /*4b10*/  FMNMX.FTZ R3, R14, R3, !PT ;  /* 0x000000030e037209 */ /* 0x002fca0007810000 */
[----:B------:R-:W-:Y:S01]  /*4b20*/  HGMMA.64x128x16.F32.BF16 R88, R176, gdesc[UR8].tnspB, R88, gsb0 ;  /* 0x41e00008b0587df0 */ /* 0x000fe20008001858 */
[----:B------:R-:W-:Y:S01]  /*4b30*/  UIADD3 UR10, UR4, 0x100, URZ ;  /* 0x00000100040a7890 */ /* 0x000fe2000fffe03f */
[----:B------:R-:W-:Y:S01]  /*4b40*/  UMOV UR11, 0x40000040 ;  /* 0x40000040000b7882 */ /* 0x000fe20000000000 */
[----:B------:R-:W-:Y:S01]  /*4b50*/  FADD.FTZ R7, -R3, R12 ;  /* 0x0000000c03077221 */ /* 0x000fe20000010100 */
[----:B------:R-:W-:-:S03]  /*4b60*/  FMNMX.FTZ R12, R26, R10, !PT ;  /* 0x0000000a1a0c7209 */ /* 0x000fc60007810000 */
[----:B0-----:R-:W-:Y:S01]  /*4b70*/  FMUL.FTZ R11, R7, R4 ;  /* 0x00000004070b7220 */ /* 0x001fe20000410000 */
[----:B------:R-:W-:Y:S01]  /*4b80*/  FMNMX.FTZ R9, R27, R12, !PT ;  /* 0x0000000c1b097209 */ /* 0x000fe20007810000 */
[----:B------:R-:W-:-:S03]  /*4b90*/  FMUL.FTZ R7, R3, R4 ;  /* 0x0000000403077220 */ /* 0x000fc60000410000 */
        /* <DEDUP_REMOVED lines=26> */
[----:B------:R-:W-:Y:S01]  /*4d40*/  FFMA.FTZ R73, R85, R4, -R7 ;  /* 0x0000000455497223 */ /* 0x000fe20000010807 */
[----:B------:R-:W-:Y:S01]  /*4d50*/  MUFU.EX2 R11, R11 ;  /* 0x0000000b000b7308 */ /* 0x000fe20000000800 */
[----:B------:R-:W-:-:S04]  /*4d60*/  FMNMX.FTZ R9, R43, R12, !PT ;  /* 0x0000000c2b097209 */ /* 0x000fc80007810000 */
[----:B------:R-:W-:-:S03]  /*4d70*/  FMNMX.FTZ R12, R46, R9, !PT ;  /* 0x000000092e0c7209 */ /* 0x000fc60007810000 */
[----:B------:R-:W0:Y:S01]  /*4d80*/  MUFU.EX2 R180, R180 ;  /* 0x000000b400b47308 */ /* 0x000e220000000800 */
[----:B------:R-:W-:-:S04]  /*4d90*/  FMNMX.FTZ R9, R47, R12, !PT ;  /* 0x0000000c2f097209 */ /* 0x000fc80007810000 */
[----:B------:R-:W-:-:S03]  /*4da0*/  FMNMX.FTZ R12, R50, R9, !PT ;  /* 0x00000009320c7209 */ /* 0x000fc60007810000 */
[----:B------:R-:W1:Y:S01]  /*4db0*/  MUFU.EX2 R13, R13 ;  /* 0x0000000d000d7308 */ /* 0x000e620000000800 */
[----:B------:R-:W-:-:S04]  /*4dc0*/  FMNMX.FTZ R9, R51, R12, !PT ;  /* 0x0000000c33097209 */ /* 0x000fc80007810000 */
[----:B------:R-:W-:-:S03]  /*4dd0*/  FMNMX.FTZ R12, R54, R9, !PT ;  /* 0x00000009360c7209 */ /* 0x000fc60007810000 */
[----:B------:R-:W-:Y:S01]  /*4de0*/  MUFU.EX2 R182, R182 ;  /* 0x000000b600b67308 */ /* 0x000fe20000000800 */
[----:B------:R-:W-:Y:S01]  /*4df0*/  FMNMX.FTZ R9, R55, R12, !PT ;  /* 0x0000000c37097209 */ /* 0x000fe20007810000 */
[----:B0-----:R-:W-:-:S03]  /*4e00*/  FFMA.FTZ R6, R11, R6, R180 ;  /* 0x000000060b067223 */ /* 0x001fc600000100b4 */
[----:B------:R-:W-:-:S03]  /*4e10*/  FMNMX.FTZ R12, R58, R9, !PT ;  /* 0x000000093a0c7209 */ /* 0x000fc60007810000 */
[----:B------:R-:W-:Y:S01]  /*4e20*/  MUFU.EX2 R15, R15 ;  /* 0x0000000f000f7308 */ /* 0x000fe20000000800 */
[----:B------:R-:W-:Y:S02]  /*4e30*/  FMNMX.FTZ R9, R59, R12, !PT ;  /* 0x0000000c3b097209 */ /* 0x000fe40007810000 */
[----:B-1----:R-:W-:Y:S02]  /*4e40*/  F2FP.BF16.F32.PACK_AB R180, R13, R180 ;  /* 0x000000b40db4723e */ /* 0x002fe400000010ff */
        /* <DEDUP_REMOVED lines=20> */
[----:B------:R-:W-:Y:S01]  /*4f90*/  FMNMX.FTZ R9, R87, R12, !PT ;  /* 0x0000000c57097209 */ /* 0x000fe20007810000 */
[----:B------:R-:W-:-:S04]  /*4fa0*/  FFMA.FTZ R12, R72, R4, -R7 ;  /* 0x00000004480c7223 */ /* 0x000fc80000010807 */
[----:B------:R-:W0:Y:S02]  /*4fb0*/  SHFL.BFLY PT, R14, R9, 0x2, 0x1f ;  /* 0x0c401f00090e7f89 */ /* 0x000e2400000e0000 */
[----:B------:R-:W-:Y:S01]  /*4fc0*/  MUFU.EX2 R49, R49 ;  /* 0x0000003100317308 */ /* 0x000fe20000000800 */
[----:B------:R-:W-:Y:S02]  /*4fd0*/  WARPGROUP.DEPBAR.LE gsb0, 0x0 ;  /* 0x00008000000079c5 */ /* 0x000fe40000010000 */
[----:B------:R-:W-:Y:S01]  /*4fe0*/  WARPGROUP.ARRIVE ;  /* 0x00000000000079c5 */ /* 0x000fe20000000000 */
[-CC-:B------:R-:W-:Y:S01]  /*4ff0*/  FFMA.FTZ R176, R32, R4.reuse, -R7.reuse ;  /* 0x0000000420b07223 */ /* 0x180fe20000010807 */
[----:B------:R-:W-:-:S03]  /*5000*/  FFMA.FTZ R178, R36, R4, -R7 ;  /* 0x0000000424b27223 */ /* 0x000fc60000010807 */
[----:B------:R-:W-:Y:S01]  /*5010*/  MUFU.EX2 R53, R53 ;  /* 0x0000003500357308 */ /* 0x000fe20000000800 */
[----:B------:R-:W-:Y:S01]  /*5020*/  HGMMA.64x128x16.F32.BF16 R88, R172, gdesc[UR8].tnspB, R88, gsb0 ;  /* 0x41e00008ac587df0 */ /* 0x000fe20008001858 */
[----:B------:R-:W-:Y:S01]  /*5030*/  UIADD3 UR10, UR4, 0x180, URZ ;  /* 0x00000180040a7890 */ /* 0x000fe2000fffe03f */
[----:B------:R-:W-:-:S05]  /*5040*/  UMOV UR11, 0x40000040 ;  /* 0x40000040000b7882 */ /* 0x000fca0000000000 */
[----:B------:R-:W-:Y:S01]  /*5050*/  MUFU.EX2 R176, R176 ;  /* 0x000000b000b07308 */ /* 0x000fe20000000800 */
[----:B0-----:R-:W-:Y:S01]  /*5060*/  FMNMX.FTZ R28, R9, R14, !PT ;  /* 0x0000000e091c7209 */ /* 0x001fe20007810000 */
[----:B------:R-:W-:-:S04]  /*5070*/  FFMA.FTZ R14, R76, R4, -R7 ;  /* 0x000000044c0e7223 */ /* 0x000fc80000010807 */
[----:B------:R-:W0:Y:S02]  /*5080*/  SHFL.BFLY PT, R9, R28, 0x1, 0x1f ;  /* 0x0c201f001c097f89 */ /* 0x000e2400000e0000 */
[----:B------:R-:W-:Y:S08]  /*5090*/  MUFU.EX2 R178, R178 ;  /* 0x000000b200b27308 */ /* 0x000ff00000000800 */
[----:B------:R-:W-:Y:S08]  /*50a0*/  MUFU.EX2 R57, R57 ;  /* 0x0000003900397308 */ /* 0x000ff00000000800 */
[----:B------:R-:W-:Y:S01]  /*50b0*/  MUFU.EX2 R12, R12 ;  /* 0x0000000c000c7308 */ /* 0x000fe20000000800 */
[----:B0-----:R-:W-:-:S07]  /*50c0*/  FMNMX.FTZ R9, R28, R9, !PT ;  /* 0x000000091c097209 */ /* 0x001fce0007810000 */
[----:B------:R-:W0:Y:S01]  /*50d0*/  MUFU.EX2 R61, R61 ;  /* 0x0000003d003d7308 */ /* 0x000e220000000800 */
[----:B------:R-:W-:-:S04]  /*50e0*/  FMUL.FTZ R77, R9, R4 ;  /* 0x00000004094d7220 */ /* 0x000fc80000410000 */
[-CC-:B------:R-:W-:Y:S01]  /*50f0*/  FFMA.FTZ R181, R27, R4.reuse, -R77.reuse ;  /* 0x000000041bb57223 */ /* 0x180fe2000001084d */
[----:B------:R-:W-:Y:S02]  /*5100*/  IMAD.U32 R27, RZ, RZ, UR6 ;  /* 0x00000006ff1b7e24 */ /* 0x000fe4000f8e00ff */
[-CC-:B------:R-:W-:Y:S01]  /*5110*/  FFMA.FTZ R183, R30, R4.reuse, -R77.reuse ;  /* 0x000000041eb77223 */ /* 0x180fe2000001084d */
[-CC-:B------:R-:W-:Y:S01]  /*5120*/  FFMA.FTZ R177, R34, R4.reuse, -R77.reuse ;  /* 0x0000000422b17223 */ /* 0x180fe2000001084d */
[-CC-:B------:R-:W-:Y:S01]  /*5130*/  FFMA.FTZ R179, R38, R4.reuse, -R77.reuse ;  /* 0x0000000426b37223 */ /* 0x180fe2000001084d */
[----:B------:R-:W-:Y:S01]  /*5140*/  @!P1 VIADD R27, R27, 0x34840 ;  /* 0x000348401b1b9836 */ /* 0x000fe20000000000 */
[----:B------:R-:W-:Y:S01]  /*5150*/  MUFU.EX2 R181, R181 ;  /* 0x000000b500b57308 */ /* 0x000fe20000000800 */
[-CC-:B------:R-:W-:Y:S01]  /*5160*/  FFMA.FTZ R36, R39, R4.reuse, -R77.reuse ;  /* 0x0000000427247223 */ /* 0x180fe2000001084d */
[-CC-:B------:R-:W-:Y:S01]  /*5170*/  FFMA.FTZ R34, R43, R4.reuse, -R77.reuse ;  /* 0x000000042b227223 */ /* 0x180fe2000001084d */
[-C--:B------:R-:W-:Y:S01]  /*5180*/  FFMA.FTZ R32, R47, R4.reuse, -R77 ;  /* 0x000000042f207223 */ /* 0x080fe2000001084d */
[----:B------:R-:W-:Y:S01]  /*5190*/  @!P1 PRMT R27, RZ, 0x654, R27 ;  /* 0x00000654ff1b9816 */ /* 0x000fe2000000001b */
        /* <DEDUP_REMOVED lines=16> */
[----:B------:R-:W-:-:S03]  /*52a0*/  FFMA.FTZ R86, R86, R4, -R77 ;  /* 0x0000000456567223 */ /* 0x000fc6000001084d */
        /* <DEDUP_REMOVED lines=14> */
[-CC-:B------:R-:W-:Y:S01]  /*5390*/  FFMA.FTZ R173, R42, R4.reuse, -R77.reuse ;  /* 0x000000042aad7223 */ /* 0x180fe2000001084d */
[----:B------:R-:W-:Y:S01]  /*53a0*/  FFMA.FTZ R175, R46, R4, -R77 ;  /* 0x000000042eaf7223 */ /* 0x000fe2000001084d */
[----:B------:R-:W-:Y:S01]  /*53b0*/  HGMMA.64x128x16.F32.BF16 R88, R168, gdesc[UR8].tnspB, R88, gsb0 ;  /* 0x41e00008a8587df0 */ /* 0x000fe20008001858 */
[----:B------:R-:W-:Y:S01]  /*53c0*/  UIADD3 UR10, UR4, 0x200, URZ ;  /* 0x00000200040a7890 */ /* 0x000fe2000fffe03f */
[----:B------:R-:W-:Y:S01]  /*53d0*/  MUFU.EX2 R172, R172 ;  /* 0x000000ac00ac7308 */ /* 0x000fe20000000800 */
[----:B------:R-:W-:-:S07]  /*53e0*/  UMOV UR11, 0x40000040 ;  /* 0x40000040000b7882 */ /* 0x000fce0000000000 */
[----:B------:R-:W-:Y:S08]  /*53f0*/  MUFU.EX2 R40, R40 ;  /* 0x0000002800287308 */ /* 0x000ff00000000800 */
[----:B------:R-:W-:Y:S08]  /*5400*/  MUFU.EX2 R173, R173 ;  /* 0x000000ad00ad7308 */ /* 0x000ff00000000800 */
[----:B------:R-:W-:Y:S08]  /*5410*/  MUFU.EX2 R174, R174 ;  /* 0x000000ae00ae7308 */ /* 0x000ff00000000800 */
[----:B------:R-:W-:Y:S08]  /*5420*/  MUFU.EX2 R175, R175 ;  /* 0x000000af00af7308 */ /* 0x000ff00000000800 */
[----:B------:R-:W-:Y:S08]  /*5430*/  MUFU.EX2 R71, R71 ;  /* 0x0000004700477308 */ /* 0x000ff00000000800 */
[----:B------:R-:W-:Y:S08]  /*5440*/  MUFU.EX2 R75, R75 ;  /* 0x0000004b004b7308 */ /* 0x000ff00000000800 */
[----:B------:R-:W-:Y:S08]  /*5450*/  MUFU.EX2 R14, R14 ;  /* 0x0000000e000e7308 */ /* 0x000ff00000000800 */
[----:B------:R-:W1:Y:S08]  /*5460*/  MUFU.EX2 R65, R65 ;  /* 0x0000004100417308 */ /* 0x000e700000000800 */
[----:B------:R-:W-:Y:S08]  /*5470*/  MUFU.EX2 R79, R79 ;  /* 0x0000004f004f7308 */ /* 0x000ff00000000800 */
[----:B------:R-:W-:Y:S08]  /*5480*/  MUFU.EX2 R20, R20 ;  /* 0x0000001400147308 */ /* 0x000ff00000000800 */
[----:B------:R-:W2:Y:S08]  /*5490*/  MUFU.EX2 R69, R69 ;  /* 0x0000004500457308 */ /* 0x000eb00000000800 */
[----:B------:R-:W-:Y:S08]  /*54a0*/  MUFU.EX2 R83, R83 ;  /* 0x0000005300537308 */ /* 0x000ff00000000800 */
[----:B------:R-:W-:Y:S08]  /*54b0*/  MUFU.EX2 R24, R24 ;  /* 0x0000001800187308 */ /* 0x000ff00000000800 */
[----:B------:R-:W3:Y:S01]  /*54c0*/  MUFU.EX2 R73, R73 ;  /* 0x0000004900497308 */ /* 0x000ee20000000800 */
        /* <DEDUP_REMOVED lines=26> */
[----:B------:R-:W-:-:S06]  /*5670*/  R2UR UR4, R2 ;  /* 0x00000000020472ca */ /* 0x000fcc00000e0000 */
        /* <DEDUP_REMOVED lines=14> */
[----:B------:R-:W4:Y:S08]  /*5760*/  MUFU.EX2 R10, R10 ;  /* 0x0000000a000a7308 */ /* 0x000f300000000800 */
[----:B------:R-:W5:Y:S08]  /*5770*/  MUFU.EX2 R26, R26 ;  /* 0x0000001a001a7308 */ /* 0x000f700000000800 */
[----:B------:R-:W5:Y:S08]  /*5780*/  MUFU.EX2 R157, R66 ;  /* 0x00000042009d7308 */ /* 0x000f700000000800 */
[----:B------:R-:W5:Y:S08]  /*5790*/  MUFU.EX2 R158, R158 ;  /* 0x0000009e009e7308 */ /* 0x000f700000000800 */
[----:B------:R-:W5:Y:S01]  /*57a0*/  MUFU.EX2 R159, R70 ;  /* 0x00000046009f7308 */ /* 0x000f620000000800 */
[----:B------:R-:W-:-:S02]  /*57b0*/  WARPGROUP.DEPBAR.LE gsb0, 0x0 ;  /* 0x00008000000079c5 */ /* 0x000fc40000010000 */
[----:B------:R-:W-:-:S05]  /*57c0*/  WARPGROUP.ARRIVE ;  /* 0x00000000000079c5 */ /* 0x000fca0000000000 */
[----:B------:R-:W5:Y:S01]  /*57d0*/  MUFU.EX2 R161, R74 ;  /* 0x0000004a00a17308 */ /* 0x000f620000000800 */
[----:B0-----:R-:W-:Y:S02]  /*57e0*/  F2FP.BF16.F32.PACK_AB R160, R61, R12 ;  /* 0x0000000c3da0723e */ /* 0x001fe400000010ff */
[----:B-1----:R-:W-:Y:S01]  /*57f0*/  F2FP.BF16.F32.PACK_AB R162, R65, R14 ;  /* 0x0000000e41a2723e */ /* 0x002fe200000010ff */
[----:B------:R-:W-:Y:S04]  /*5800*/  HGMMA.64x128x16.F32.BF16 R88, R164, gdesc[UR4].tnspB, R88, gsb0 ;  /* 0x41e00004a4587df0 */ /* 0x000fe80008001858 */
[----:B------:R-:W0:Y:S01]  /*5810*/  MUFU.EX2 R163, R78 ;  /* 0x0000004e00a37308 */ /* 0x000e220000000800 */
[----:B------:R-:W-:Y:S02]  /*5820*/  WARPGROUP.DEPBAR.LE gsb0, 0x0 ;  /* 0x00008000000079c5 */ /* 0x000fe40000010000 */
[----:B------:R1:W-:Y:S05]  /*5830*/  @!P1 SYNCS.ARRIVE.TRANS64.RED.A1T0 RZ, [R27+URZ], RZ ;  /* 0x000000ff1bff99a7 */ /* 0x0003ea000810043f */
[----:B------:R-:W0:Y:S01]  /*5840*/  MUFU.EX2 R165, R82 ;  /* 0x0000005200a57308 */ /* 0x000e220000000800 */
[----:B--2---:R-:W-:-:S02]  /*5850*/  F2FP.BF16.F32.PACK_AB R164, R69, R20 ;  /* 0x0000001445a4723e */ /* 0x004fc400000010ff */
[----:B---3--:R-:W-:Y:S01]  /*5860*/  F2FP.BF16.F32.PACK_AB R166, R73, R24 ;  /* 0x0000001849a6723e */ /* 0x008fe200000010ff */
[----:B-1----:R-:W-:Y:S02]  /*5870*/  @!P1 VIADD R27, R8, 0x34860 ;  /* 0x00034860081b9836 */ /* 0x002fe40000000000 */
[----:B----4-:R-:W-:Y:S01]  /*5880*/  FFMA.FTZ R8, R7, R5, R10 ;  /* 0x0000000507087223 */ /* 0x010fe2000001000a */
[----:B------:R-:W-:Y:S01]  /*5890*/  FADD.FTZ R5, R13, R6 ;  /* 0x000000060d057221 */ /* 0x000fe20000010000 */
[----:B------:R-:W1:Y:S02]  /*58a0*/  MUFU.EX2 R167, R86 ;  /* 0x0000005600a77308 */ /* 0x000e640000000800 */
[C---:B------:R-:W-:Y:S01]  /*58b0*/  FADD.FTZ R8, R181.reuse, R8 ;  /* 0x00000008b5087221 */ /* 0x040fe20000010000 */
[----:B------:R-:W-:Y:S01]  /*58c0*/  @!P1 PRMT R27, RZ, 0x654, R27 ;  /* 0x00000654ff1b9816 */ /* 0x000fe2000000001b */
[----:B------:R-:W-:Y:S01]  /*58d0*/  FADD.FTZ R6, R182, R5 ;  /* 0x00000005b6067221 */ /* 0x000fe20000010000 */
[----:B------:R-:W-:Y:S01]  /*58e0*/  F2FP.BF16.F32.PACK_AB R181, R181, R10 ;  /* 0x0000000ab5b5723e */ /* 0x000fe200000010ff */
[----:B------:R-:W-:Y:S01]  /*58f0*/  FADD.FTZ R5, R183, R8 ;  /* 0x00000008b7057221 */ /* 0x000fe20000010000 */
[----:B------:R2:W-:Y:S01]  /*5900*/  @!P1 SYNCS.ARRIVE.TRANS64.RED.A1T0 RZ, [R27+URZ], RZ ;  /* 0x000000ff1bff99a7 */ /* 0x0005e2000810043f */
[----:B------:R-:W3:Y:S01]  /*5910*/  MUFU.EX2 R10, R77 ;  /* 0x0000004d000a7308 */ /* 0x000ee20000000800 */
[----:B------:R-:W-:-:S02]  /*5920*/  F2FP.BF16.F32.PACK_AB R182, R15, R182 ;  /* 0x000000b60fb6723e */ /* 0x000fc400000010ff */
[C---:B-----5:R-:W-:Y:S01]  /*5930*/  F2FP.BF16.F32.PACK_AB R183, R26.reuse, R183 ;  /* 0x000000b71ab7723e */ /* 0x060fe200000010ff */
[----:B--2---:R-:W-:Y:S01]  /*5940*/  FADD.FTZ R27, R15, R6 ;  /* 0x000000060f1b7221 */ /* 0x004fe20000010000 */
        /* <DEDUP_REMOVED lines=66> */
[----:B------:R-:W-:-:S03]  /*5d70*/  FADD.FTZ R6, R75, R6 ;  /* 0x000000064b067221 */ /* 0x000fc60000010000 */
[----:B------:R-:W-:Y:S01]  /*5d80*/  FADD.FTZ R8, R14, R5 ;  /* 0x000000050e087221 */ /* 0x000fe20000010000 */
[----:B0-----:R-:W-:Y:S01]  /*5d90*/  FADD.FTZ R6, R163, R6 ;  /* 0x00000006a3067221 */ /* 0x001fe20000010000 */
        /* <DEDUP_REMOVED lines=9> */
[----:B-1----:R-:W-:Y:S01]  /*5e30*/  FADD.FTZ R5, R167, R6 ;  /* 0x00000006a7057221 */ /* 0x002fe20000010000 */
[C---:B---3--:R-:W-:Y:S02]  /*5e40*/  F2FP.BF16.F32.PACK_AB R167, R10.reuse, R167 ;  /* 0x000000a70aa7723e */ /* 0x048fe400000010ff */
[----:B------:R-:W-:Y:S01]  /*5e50*/  FADD.FTZ R6, R73, R8 ;  /* 0x0000000849067221 */ /* 0x000fe20000010000 */
[----:B------:R-:W-:Y:S01]  /*5e60*/  FADD.FTZ R5, R10, R5 ;  /* 0x000000050a057221 */ /* 0x000fe20000010000 */
[----:B------:R-:W-:Y:S02]  /*5e70*/  IMAD.MOV.U32 R8, RZ, RZ, R16 ;  /* 0x000000ffff087224 */ /* 0x000fe400078e0010 */
[----:B------:R-:W-:Y:S01]  /*5e80*/  IMAD.MOV.U32 R10, RZ, RZ, R9 ;  /* 0x000000ffff0a7224 */ /* 0x000fe200078e0009 */
[----:B------:R-:W-:Y:S06]  /*5e90*/  @P2 BRA `(.L_x_275) ;  /* 0xffffffdc00c02947 */ /* 0x000fec000383ffff */
.L_x_266:
        /* <DEDUP_REMOVED lines=67> */
.L_x_276:
[----:B------:R-:W-:Y:S01]  /*62d0*/  IMAD R14, R2, 0x8, R0 ;  /* 0x00000008020e7824 */ /* 0x000fe200078e0200 */
[----:B------:R-:W-:-:S04]  /*62e0*/  SHF.L.U32 R7, R16, 0x1f, RZ ;  /* 0x0000001f10077819 */ /* 0x000fc800000006ff */
[----:B------:R0:W1:Y:S01]  /*62f0*/  SYNCS.PHASECHK.TRANS64.TRYWAIT P2, [R14+URZ+0x34850], R7 ;  /* 0x034850070e0075a7 */ /* 0x000062000804017f */
[----:B------:R-:W-:Y:S05]  /*6300*/  @!P0 BRA `(.L_x_277) ;  /* 0x0000000000048947 */ /* 0x000fea0003800000 */
[----:B------:R-:W-:Y:S01]  /*6310*/  BPT.TRAP 0x1 ;  /* 0x000000040000795c */ /* 0x000fe20000300000 */
.L_x_277:
[----:B-1----:R-:W-:Y:S05]  /*6320*/  @P2 BRA `(.L_x_278) ;  /* 0x0000000000082947 */ /* 0x002fea0003800000 */
[----:B------:R-:W1:Y:S02]  /*6330*/  SYNCS.PHASECHK.TRANS64.TRYWAIT P0, [R14+URZ+0x34850], R7 ;  /* 0x034850070e0075a7 */ /* 0x000e64000800017f */
[----:B-1----:R-:W-:Y:S05]  /*6340*/  @!P0 BRA `(.L_x_279) ;  /* 0x0000007800608947 */ /* 0x002fea0003800000 */
.L_x_278:
[----:B------:R-:W-:Y:S05]  /*6350*/  WARPSYNC.ALL ;  /* 0x0000000000007948 */ /* 0x000fea0003800000 */
[----:B------:R-:W-:Y:S01]  /*6360*/  VIADD R0, R0, 0x400 ;  /* 0x0000040000007836 */ /* 0x000fe20000000000 */
[----:B------:R-:W-:Y:S01]  /*6370*/  WARPGROUP.ARRIVE ;  /* 0x00000000000079c5 */ /* 0x000fe20000000000 */
[----:B------:R-:W-:Y:S01]  /*6380*/  IMAD.MOV.U32 R13, RZ, RZ, 0x40000040 ;  /* 0x40000040ff0d7424 */ /* 0x000fe200078e00ff */
[----:B01----:R-:W0:Y:S01]  /*6390*/  SHFL.BFLY PT, R7, R6, 0x2, 0x1f ;  /* 0x0c401f0006077f89 */ /* 0x003e2200000e0000 */
[----:B------:R-:W-:Y:S01]  /*63a0*/  IMAD.MOV.U32 R20, RZ, RZ, -0x800000 ;  /* 0xff800000ff147424 */ /* 0x000fe200078e00ff */
[----:B------:R-:W-:Y:S01]  /*63b0*/  SHF.R.U32.HI R0, RZ, 0x4, R0 ;  /* 0x00000004ff007819 */ /* 0x000fe20000011600 */
[----:B------:R-:W-:-:S03]  /*63c0*/  VIADD R185, R185, 0x1 ;  /* 0x00000001b9b97836 */ /* 0x000fc60000000000 */
[----:B------:R-:W-:-:S04]  /*63d0*/  LOP3.LUT R0, R0, 0x3fff, RZ, 0xc0, !PT ;  /* 0x00003fff00007812 */ /* 0x000fc800078ec0ff */
[----:B------:R-:W-:Y:S02]  /*63e0*/  LOP3.LUT R11, R0, 0x4000000, RZ, 0xfc, !PT ;  /* 0x04000000000b7812 */ /* 0x000fe400078efcff */
[----:B------:R-:W1:Y:S03]  /*63f0*/  SHFL.BFLY PT, R0, R5, 0x2, 0x1f ;  /* 0x0c401f0005007f89 */ /* 0x000e6600000e0000 */
[----:B------:R-:W-:Y:S02]  /*6400*/  IMAD R10, R2, 0x800, R11 ;  /* 0x00000800020a7824 */ /* 0x000fe400078e020b */
[----:B------:R-:W-:Y:S02]  /*6410*/  IMAD.MOV.U32 R11, RZ, RZ, 0x40000040 ;  /* 0x40000040ff0b7424 */ /* 0x000fe400078e00ff */
[C---:B------:R-:W-:Y:S01]  /*6420*/  VIADD R12, R10.reuse, 0x80 ;  /* 0x000000800a0c7836 */ /* 0x040fe20000000000 */
[----:B------:R-:W-:-:S02]  /*6430*/  R2UR UR6, R10 ;  /* 0x000000000a0672ca */ /* 0x000fc400000e0000 */
[----:B------:R-:W-:Y:S01]  /*6440*/  R2UR UR7, R11 ;  /* 0x000000000b0772ca */ /* 0x000fe200000e0000 */
[----:B------:R-:W-:Y:S02]  /*6450*/  IMAD.MOV.U32 R11, RZ, RZ, 0x40000040 ;  /* 0x40000040ff0b7424 */ /* 0x000fe400078e00ff */
[----:B0-----:R-:W-:-:S10]  /*6460*/  FADD.FTZ R7, R7, R6 ;  /* 0x0000000607077221 */ /* 0x001fd40000010000 */
[----:B------:R-:W-:Y:S01]  /*6470*/  HGMMA.64x128x16.F32.BF16 R24, R180, gdesc[UR4].tnspB, R24, gsb0 ;  /* 0x41e00004b4187df0 */ /* 0x000fe20008001818 */
[----:B------:R-:W-:Y:S01]  /*6480*/  R2UR UR6, R12 ;  /* 0x000000000c0672ca */ /* 0x000fe200000e0000 */
[----:B------:R-:W-:Y:S01]  /*6490*/  VIADD R12, R10, 0x100 ;  /* 0x000001000a0c7836 */ /* 0x000fe20000000000 */
[----:B------:R-:W-:Y:S01]  /*64a0*/  R2UR UR7, R13 ;  /* 0x000000000d0772ca */ /* 0x000fe200000e0000 */
[----:B------:R-:W-:Y:S02]  /*64b0*/  IMAD.MOV.U32 R13, RZ, RZ, 0x40000040 ;  /* 0x40000040ff0d7424 */ /* 0x000fe400078e00ff */
[----:B-1----:R-:W-:Y:S02]  /*64c0*/  FADD.FTZ R8, R0, R5 ;  /* 0x0000000500087221 */ /* 0x002fe40000010000 */
[----:B------:R-:W0:Y:S02]  /*64d0*/  SHFL.BFLY PT, R0, R7, 0x1, 0x1f ;  /* 0x0c201f0007007f89 */ /* 0x000e2400000e0000 */
[----:B0-----:R-:W-:Y:S01]  /*64e0*/  FADD.FTZ R15, R7, R0 ;  /* 0x00000000070f7221 */ /* 0x001fe20000010000 */
[----:B------:R-:W-:-:S02]  /*64f0*/  @!P1 VIADD R7, R14, 0x34860 ;  /* 0x000348600e079836 */ /* 0x000fc40000000000 */
[----:B------:R-:W-:Y:S02]  /*6500*/  IMAD.MOV.U32 R0, RZ, RZ, -0x800000 ;  /* 0xff800000ff007424 */ /* 0x000fe400078e00ff */
[----:B------:R-:W-:Y:S02]  /*6510*/  FSETP.NE.FTZ.AND P0, PT, R15, RZ, PT ;  /* 0x000000ff0f00720b */ /* 0x000fe40003f15000 */
[----:B------:R-:W-:-:S11]  /*6520*/  @!P1 PRMT R7, RZ, 0x654, R7 ;  /* 0x00000654ff079816 */ /* 0x000fd60000000007 */
[----:B------:R-:W-:Y:S01]  /*6530*/  @P0 FMUL.FTZ R6, R4, 0.69314718246459960938 ;  /* 0x3f31721804060820 */ /* 0x000fe20000410000 */
[----:B------:R-:W-:Y:S02]  /*6540*/  WARPGROUP.DEPBAR.LE gsb0, 0x0 ;  /* 0x00008000000079c5 */ /* 0x000fe40000010000 */
[----:B------:R-:W-:-:S06]  /*6550*/  WARPGROUP.ARRIVE ;  /* 0x00000000000079c5 */ /* 0x000fcc0000000000 */
[----:B------:R-:W-:Y:S01]  /*6560*/  HGMMA.64x128x16.F32.BF16 R24, R176, gdesc[UR4].tnspB, R24, gsb0 ;  /* 0x41e00004b0187df0 */ /* 0x000fe20008001818 */
[----:B------:R-:W-:Y:S01]  /*6570*/  R2UR UR6, R12 ;  /* 0x000000000c0672ca */ /* 0x000fe200000e0000 */
[----:B------:R-:W-:Y:S01]  /*6580*/  VIADD R12, R10, 0x180 ;  /* 0x000001800a0c7836 */ /* 0x000fe20000000000 */
[----:B------:R-:W-:Y:S01]  /*6590*/  R2UR UR7, R13 ;  /* 0x000000000d0772ca */ /* 0x000fe200000e0000 */
[----:B------:R-:W-:Y:S01]  /*65a0*/  IMAD.MOV.U32 R13, RZ, RZ, 0x40000040 ;  /* 0x40000040ff0d7424 */ /* 0x000fe200078e00ff */
[----:B------:R-:W-:Y:S02]  /*65b0*/  WARPGROUP.DEPBAR.LE gsb0, 0x0 ;  /* 0x00008000000079c5 */ /* 0x000fe40000010000 */
[----:B------:R-:W-:-:S09]  /*65c0*/  WARPGROUP.ARRIVE ;  /* 0x00000000000079c5 */ /* 0x000fd20000000000 */
        /* <DEDUP_REMOVED lines=16> */
[C---:B------:R-:W-:Y:S01]  /*66d0*/  VIADD R12, R10.reuse, 0x300 ;  /* 0x000003000a0c7836 */ /* 0x040fe20000000000 */
[----:B------:R-:W-:Y:S01]  /*66e0*/  R2UR UR7, R13 ;  /* 0x000000000d0772ca */ /* 0x000fe200000e0000 */
[----:B------:R-:W-:Y:S02]  /*66f0*/  IMAD.MOV.U32 R13, RZ, RZ, 0x40000040 ;  /* 0x40000040ff0d7424 */ /* 0x000fe400078e00ff */
[----:B------:R-:W-:Y:S01]  /*6700*/  VIADD R10, R10, 0x380 ;  /* 0x000003800a0a7836 */ /* 0x000fe20000000000 */
[----:B------:R-:W-:Y:S02]  /*6710*/  WARPGROUP.DEPBAR.LE gsb0, 0x0 ;  /* 0x00008000000079c5 */ /* 0x000fe40000010000 */
[----:B------:R-:W-:-:S07]  /*6720*/  WARPGROUP.ARRIVE ;  /* 0x00000000000079c5 */ /* 0x000fce0000000000 */
[----:B------:R-:W-:Y:S01]  /*6730*/  HGMMA.64x128x16.F32.BF16 R24, R156, gdesc[UR4].tnspB, R24, gsb0 ;  /* 0x41e000049c187df0 */ /* 0x000fe20008001818 */
[----:B------:R-:W-:Y:S02]  /*6740*/  R2UR UR6, R12 ;  /* 0x000000000c0672ca */ /* 0x000fe400000e0000 */
[----:B------:R-:W-:Y:S01]  /*6750*/  R2UR UR7, R13 ;  /* 0x000000000d0772ca */ /* 0x000fe200000e0000 */
[----:B------:R-:W-:Y:S02]  /*6760*/  VIADD R13, R2, 0x1 ;  /* 0x00000001020d7836 */ /* 0x000fe40000000000 */
[----:B------:R-:W-:-:S03]  /*6770*/  IMAD.MOV.U32 R2, RZ, RZ, RZ ;  /* 0x000000ffff027224 */ /* 0x000fc600078e00ff */
[----:B------:R-:W-:-:S03]  /*6780*/  ISETP.NE.AND P2, PT, R13, 0x2, PT ;  /* 0x000000020d00780c */ /* 0x000fc60003f45270 */
[----:B------:R-:W-:Y:S01]  /*6790*/  @P0 MUFU.RCP R2, R15 ;  /* 0x0000000f00020308 */ /* 0x000fe20000001000 */
[----:B------:R-:W-:-:S04]  /*67a0*/  SEL R5, RZ, 0x1, P2 ;  /* 0x00000001ff057807 */ /* 0x000fc80001000000 */
[----:B------:R-:W-:Y:S01]  /*67b0*/  LOP3.LUT R16, R16, R5, RZ, 0x3c, !PT ;  /* 0x0000000510107212 */ /* 0x000fe200078e3cff */
[----:B------:R-:W-:Y:S02]  /*67c0*/  WARPGROUP.DEPBAR.LE gsb0, 0x0 ;  /* 0x00008000000079c5 */ /* 0x000fe40000010000 */
[----:B------:R-:W-:-:S06]  /*67d0*/  WARPGROUP.ARRIVE ;  /* 0x00000000000079c5 */ /* 0x000fcc0000000000 */
[----:B------:R-:W-:Y:S01]  /*67e0*/  HGMMA.64x128x16.F32.BF16 R24, R160, gdesc[UR4].tnspB, R24, gsb0 ;  /* 0x41e00004a0187df0 */ /* 0x000fe20008001818 */
[----:B------:R-:W-:Y:S02]  /*67f0*/  R2UR UR6, R10 ;  /* 0x000000000a0672ca */ /* 0x000fe400000e0000 */
[----:B------:R-:W-:Y:S01]  /*6800*/  R2UR UR7, R11 ;  /* 0x000000000b0772ca */ /* 0x000fe200000e0000 */
[----:B------:R-:W0:Y:S01]  /*6810*/  @P0 MUFU.LG2 R10, R15 ;  /* 0x0000000f000a0308 */ /* 0x000e220000000c00 */
[----:B------:R-:W1:Y:S01]  /*6820*/  SHFL.BFLY PT, R11, R8, 0x1, 0x1f ;  /* 0x0c201f00080b7f89 */ /* 0x000e6200000e0000 */
[----:B0-----:R-:W-:-:S04]  /*6830*/  @P0 FMUL.FTZ R5, R10, 0.69314718246459960938 ;  /* 0x3f3172180a050820 */ /* 0x001fc80000410000 */
[----:B------:R-:W-:Y:S01]  /*6840*/  @P0 FFMA.FTZ R20, R6, R3, R5 ;  /* 0x0000000306140223 */ /* 0x000fe20000010005 */
[----:B------:R-:W-:Y:S01]  /*6850*/  PLOP3.LUT P0, PT, PT, PT, PT, 0x8, 0x0 ;  /* 0x000000000000781c */ /* 0x000fe20003f0e170 */
[----:B-1----:R-:W-:Y:S01]  /*6860*/  FADD.FTZ R21, R8, R11 ;  /* 0x0000000b08157221 */ /* 0x002fe20000010000 */
[----:B------:R-:W-:-:S04]  /*6870*/  IMAD.MOV.U32 R11, RZ, RZ, RZ ;  /* 0x000000ffff0b7224 */ /* 0x000fc800078e00ff */
[----:B------:R-:W-:-:S13]  /*6880*/  FSETP.NE.FTZ.AND P3, PT, R21, RZ, PT ;  /* 0x000000ff1500720b */ /* 0x000fda0003f75000 */
[----:B------:R-:W0:Y:S01]  /*6890*/  @P3 MUFU.LG2 R12, R21 ;  /* 0x00000015000c3308 */ /* 0x000e220000000c00 */
[----:B------:R-:W-:-:S07]  /*68a0*/  @P3 FMUL.FTZ R89, R4, 0.69314718246459960938 ;  /* 0x3f31721804593820 */ /* 0x000fce0000410000 */
[----:B------:R-:W1:Y:S01]  /*68b0*/  @P3 MUFU.RCP R11, R21 ;  /* 0x00000015000b3308 */ /* 0x000e620000001000 */
[----:B0-----:R-:W-:-:S04]  /*68c0*/  @P3 FMUL.FTZ R12, R12, 0.69314718246459960938 ;  /* 0x3f3172180c0c3820 */ /* 0x001fc80000410000 */
[----:B------:R-:W-:Y:S01]  /*68d0*/  @P3 FFMA.FTZ R0, R89, R9, R12 ;  /* 0x0000000959003223 */ /* 0x000fe2000001000c */
[----:B------:R-:W-:Y:S02]  /*68e0*/  WARPGROUP.DEPBAR.LE gsb0, 0x0 ;  /* 0x00008000000079c5 */ /* 0x000fe40000010000 */
[----:B------:R-:W-:-:S06]  /*68f0*/  WARPGROUP.ARRIVE ;  /* 0x00000000000079c5 */ /* 0x000fcc0000000000 */
[----:B------:R-:W-:Y:S03]  /*6900*/  HGMMA.64x128x16.F32.BF16 R24, R164, gdesc[UR4].tnspB, R24, gsb0 ;  /* 0x41e00004a4187df0 */ /* 0x000fe60008001818 */
[----:B------:R-:W-:Y:S02]  /*6910*/  WARPGROUP.DEPBAR.LE gsb0, 0x0 ;  /* 0x00008000000079c5 */ /* 0x000fe40000010000 */
[-C--:B------:R-:W-:Y:S01]  /*6920*/  FMUL.FTZ R89, R33, R2.reuse ;  /* 0x0000000221597220 */ /* 0x080fe20000410000 */
[-C--:B------:R-:W-:Y:S01]  /*6930*/  FMUL.FTZ R88, R36, R2.reuse ;  /* 0x0000000224587220 */ /* 0x080fe20000410000 */
[----:B------:R0:W-:Y:S01]  /*6940*/  @!P1 SYNCS.ARRIVE.TRANS64.RED.A1T0 RZ, [R7+URZ], RZ ;  /* 0x000000ff07ff99a7 */ /* 0x0001e2000810043f */
        /* <DEDUP_REMOVED lines=30> */
[-C--:B-1----:R-:W-:Y:S01]  /*6b30*/  FMUL.FTZ R93, R26, R11.reuse ;  /* 0x0000000b1a5d7220 */ /* 0x082fe20000410000 */
[-C--:B------:R-:W-:Y:S01]  /*6b40*/  FMUL.FTZ R10, R27, R11.reuse ;  /* 0x0000000b1b0a7220 */ /* 0x080fe20000410000 */
[-C--:B------:R-:W-:Y:S01]  /*6b50*/  FMUL.FTZ R8, R30, R11.reuse ;  /* 0x0000000b1e087220 */ /* 0x080fe20000410000 */
[-C--:B0-----:R-:W-:Y:S01]  /*6b60*/  FMUL.FTZ R7, R31, R11.reuse ;  /* 0x0000000b1f077220 */ /* 0x081fe20000410000 */
        /* <DEDUP_REMOVED lines=28> */
[----:B------:R-:W-:-:S07]  /*6d30*/  SEL R2, R13, RZ, P2 ;  /* 0x000000ff0d027207 */ /* 0x000fce0001000000 */
.L_x_258:
[----:B------:R-:W0:Y:S01]  /*6d40*/  S2R R4, SR_CgaCtaId ;  /* 0x0000000000047919 */ /* 0x000e220000008800 */
[----:B------:R-:W-:Y:S01]  /*6d50*/  MOV R3, 0x400 ;  /* 0x0000040000037802 */ /* 0x000fe20000000f00 */
[----:B------:R-:W-:Y:S01]  /*6d60*/  BSSY B0, `(.L_x_280) ;  /* 0x0000206000007945 */ /* 0x000fe20003800000 */
[----:B------:R-:W-:Y:S02]  /*6d70*/  BAR.SYNC.DEFER_BLOCKING 0x5, 0x120 ;  /* 0x0144800000007b1d */ /* 0x000fe40000010000 */
[----:B0-----:R-:W-:-:S05]  /*6d80*/  LEA R3, R4, R3, 0x18 ;  /* 0x0000000304037211 */ /* 0x001fca00078ec0ff */
[----:B------:R-:W0:Y:S02]  /*6d90*/  LDS.128 R44, [R3+0x348d0] ;  /* 0x0348d000032c7984 */ /* 0x000e240000000c00 */
[----:B0-----:R-:W-:Y:S01]  /*6da0*/  R2UR UR5, R46 ;  /* 0x000000002e0572ca */ /* 0x001fe200000e0000 */
[----:B------:R-:W-:Y:S06]  /*6db0*/  BAR.ARV 0x4, 0x120 ;  /* 0x0104800000007b1d */ /* 0x000fec0000002000 */
[----:B------:R-:W-:Y:S08]  /*6dc0*/  @P0 BRA `(.L_x_281) ;  /* 0x0000001400240947 */ /* 0x000ff00003800000 */
[----:B------:R-:W0:Y:S01]  /*6dd0*/  S2R R4, SR_SWINHI ;  /* 0x0000000000047919 */ /* 0x000e220000002f00 */
[----:B------:R-:W-:Y:S01]  /*6de0*/  F2FP.BF16.F32.PACK_AB R7, R7, R8 ;  /* 0x000000080707723e */ /* 0x000fe200000010ff */
[----:B------:R-:W-:Y:S01]  /*6df0*/  ULDC.64 UR6, c[0x0][0xbd8] ;  /* 0x0002f60000067ab9 */ /* 0x000fe20000000a00 */
[----:B------:R-:W-:Y:S01]  /*6e00*/  F2FP.BF16.F32.PACK_AB R6, R6, R91 ;  /* 0x0000005b0606723e */ /* 0x000fe200000010ff */
[----:B------:R-:W-:Y:S01]  /*6e10*/  UISETP.NE.U32.AND UP0, UPT, UR6, URZ, UPT ;  /* 0x0000003f0600728c */ /* 0x000fe2000bf05070 */
[----:B------:R-:W-:Y:S01]  /*6e20*/  F2FP.BF16.F32.PACK_AB R64, R65, R64 ;  /* 0x000000404140723e */ /* 0x000fe200000010ff */
[----:B------:R-:W-:Y:S01]  /*6e30*/  USHF.L.U32 UR8, UR61, 0x2, URZ ;  /* 0x000000023d087899 */ /* 0x000fe2000800063f */
[----:B------:R-:W-:Y:S01]  /*6e40*/  F2FP.BF16.F32.PACK_AB R65, R67, R66 ;  /* 0x000000424341723e */ /* 0x000fe200000010ff */
[----:B------:R-:W-:Y:S01]  /*6e50*/  UISETP.NE.AND.EX UP0, UPT, UR7, URZ, UPT, UP0 ;  /* 0x0000003f0700728c */ /* 0x000fe2000bf05300 */
[----:B------:R-:W-:Y:S01]  /*6e60*/  F2FP.BF16.F32.PACK_AB R72, R73, R72 ;  /* 0x000000484948723e */ /* 0x000fe200000010ff */
[----:B------:R-:W-:Y:S01]  /*6e70*/  ULDC.64 UR10, c[0x0][0x208] ;  /* 0x00008200000a7ab9 */ /* 0x000fe20000000a00 */
        /* <DEDUP_REMOVED lines=9> */
[----:B------:R-:W-:Y:S02]  /*6f10*/  R2UR UR4, R184 ;  /* 0x00000000b80472ca */ /* 0x000fe400000e0000 */
[----:B------:R-:W-:Y:S02]  /*6f20*/  MOV R24, R3 ;  /* 0x0000000300187202 */ /* 0x000fe40000000f00 */
[----:B0-----:R-:W-:-:S03]  /*6f30*/  MOV R25, R4 ;  /* 0x0000000400197202 */ /* 0x001fc60000000f00 */
[----:B------:R-:W-:-:S03]  /*6f40*/  IMAD.WIDE R4, R190, 0x2, R24 ;  /* 0x00000002be047825 */ /* 0x000fc600078e0218 */
[----:B------:R-:W-:-:S03]  /*6f50*/  LOP3.LUT R9, R4, 0x380, RZ, 0xc0, !PT ;  /* 0x0000038004097812 */ /* 0x000fc600078ec0ff */
[----:B------:R-:W-:Y:S01]  /*6f60*/  USHF.L.U64.HI UR9, UR61, 0x2, UR4 ;  /* 0x000000023d097899 */ /* 0x000fe20008010204 */
[C---:B------:R-:W-:Y:S01]  /*6f70*/  IADD3 R97, P6, R4.reuse, 0x20, RZ ;  /* 0x0000002004617810 */ /* 0x040fe20007fde0ff */
[----:B------:R-:W-:Y:S01]  /*6f80*/  UIADD3 UR4, UP1, UR8, UR6, URZ ;  /* 0x0000000608047290 */ /* 0x000fe2000ff3e03f */
[C---:B------:R-:W-:Y:S02]  /*6f90*/  IADD3 R99, P5, R4.reuse, 0x40, RZ ;  /* 0x0000004004637810 */ /* 0x040fe40007fbe0ff */
[C---:B------:R-:W-:Y:S01]  /*6fa0*/  IADD3 R101, P4, R4.reuse, 0x60, RZ ;  /* 0x0000006004657810 */ /* 0x040fe20007f9e0ff */
[--C-:B------:R-:W-:Y:S01]  /*6fb0*/  IMAD.X R31, RZ, RZ, R5.reuse, P6 ;  /* 0x000000ffff1f7224 */ /* 0x100fe200030e0605 */
[----:B------:R-:W-:Y:S01]  /*6fc0*/  IADD3 R103, P3, R4, 0x4000, RZ ;  /* 0x0000400004677810 */ /* 0x000fe20007f7e0ff */
[--C-:B------:R-:W-:Y:S01]  /*6fd0*/  IMAD.X R29, RZ, RZ, R5.reuse, P5 ;  /* 0x000000ffff1d7224 */ /* 0x100fe200028e0605 */
[----:B------:R-:W-:Y:S01]  /*6fe0*/  SHF.R.U64 R9, R9, 0x3, RZ ;  /* 0x0000000309097819 */ /* 0x000fe200000012ff */
[--C-:B------:R-:W-:Y:S01]  /*6ff0*/  IMAD.X R27, RZ, RZ, R5.reuse, P4 ;  /* 0x000000ffff1b7224 */ /* 0x100fe200020e0605 */
[----:B------:R-:W-:Y:S01]  /*7000*/  LOP3.LUT R14, R97, 0x380, RZ, 0xc0, !PT ;  /* 0x00000380610e7812 */ /* 0x000fe200078ec0ff */
[----:B------:R-:W-:Y:S01]  /*7010*/  IMAD.X R15, RZ, RZ, R5, P3 ;  /* 0x000000ffff0f7224 */ /* 0x000fe200018e0605 */
[----:B------:R-:W-:Y:S01]  /*7020*/  LOP3.LUT R26, R99, 0x380, RZ, 0xc0, !PT ;  /* 0x00000380631a7812 */ /* 0x000fe200078ec0ff */
[----:B------:R-:W-:Y:S01]  /*7030*/  UIADD3.X UR6, UR9, UR7, URZ, UP1, !UPT ;  /* 0x0000000709067290 */ /* 0x000fe20008ffe43f */
[----:B------:R-:W-:-:S02]  /*7040*/  LOP3.LUT R44, R101, 0x380, RZ, 0xc0, !PT ;  /* 0x00000380652c7812 */ /* 0x000fc400078ec0ff */
[----:B------:R-:W-:Y:S01]  /*7050*/  LOP3.LUT R46, R103, 0x380, RZ, 0xc0, !PT ;  /* 0x00000380672e7812 */ /* 0x000fe200078ec0ff */
[----:B------:R-:W-:Y:S01]  /*7060*/  BAR.SYNC.DEFER_BLOCKING 0x1, 0x100 ;  /* 0x0044000000007b1d */ /* 0x000fe20000010000 */
[C---:B------:R-:W-:Y:S02]  /*7070*/  IADD3 R105, P2, R4.reuse, 0x4020, RZ ;  /* 0x0000402004697810 */ /* 0x040fe40007f5e0ff */
[C---:B------:R-:W-:Y:S02]  /*7080*/  IADD3 R107, P1, R4.reuse, 0x4040, RZ ;  /* 0x00004040046b7810 */ /* 0x040fe40007f3e0ff */
[----:B------:R-:W-:Y:S01]  /*7090*/  IADD3 R109, P0, R4, 0x4060, RZ ;  /* 0x00004060046d7810 */ /* 0x000fe20007f1e0ff */
[--C-:B------:R-:W-:Y:S01]  /*70a0*/  IMAD.X R13, RZ, RZ, R5.reuse, P2 ;  /* 0x000000ffff0d7224 */ /* 0x100fe200010e0605 */
[----:B------:R-:W-:Y:S01]  /*70b0*/  LOP3.LUT R4, R9, R4, RZ, 0x3c, !PT ;  /* 0x0000000409047212 */ /* 0x000fe200078e3cff */
[--C-:B------:R-:W-:Y:S01]  /*70c0*/  IMAD.X R11, RZ, RZ, R5.reuse, P1 ;  /* 0x000000ffff0b7224 */ /* 0x100fe200008e0605 */
[----:B------:R-:W-:Y:S01]  /*70d0*/  SHF.R.U64 R14, R14, 0x3, RZ ;  /* 0x000000030e0e7819 */ /* 0x000fe200000012ff */
[----:B------:R-:W-:Y:S01]  /*70e0*/  IMAD.X R9, RZ, RZ, R5, P0 ;  /* 0x000000ffff097224 */ /* 0x000fe200000e0605 */
[----:B------:R-:W-:-:S02]  /*70f0*/  SHF.R.U64 R26, R26, 0x3, RZ ;  /* 0x000000031a1a7819 */ /* 0x000fc400000012ff */
[----:B------:R-:W-:Y:S02]  /*7100*/  SHF.R.U64 R44, R44, 0x3, RZ ;  /* 0x000000032c2c7819 */ /* 0x000fe400000012ff */
[----:B------:R-:W-:Y:S02]  /*7110*/  SHF.R.U64 R46, R46, 0x3, RZ ;  /* 0x000000032e2e7819 */ /* 0x000fe400000012ff */
[----:B------:R-:W-:Y:S02]  /*7120*/  MOV R94, R4 ;  /* 0x00000004005e7202 */ /* 0x000fe40000000f00 */
[----:B------:R-:W-:Y:S02]  /*7130*/  LOP3.LUT R30, R14, R97, RZ, 0x3c, !PT ;  /* 0x000000610e1e7212 */ /* 0x000fe400078e3cff */
[----:B------:R-:W-:Y:S02]  /*7140*/  LOP3.LUT R28, R26, R99, RZ, 0x3c, !PT ;  /* 0x000000631a1c7212 */ /* 0x000fe400078e3cff */
[----:B------:R-:W-:-:S02]  /*7150*/  F2FP.BF16.F32.PACK_AB R5, R10, R93 ;  /* 0x0000005d0a05723e */ /* 0x000fc400000010ff */
[----:B------:R-:W-:Y:S02]  /*7160*/  LOP3.LUT R26, R44, R101, RZ, 0x3c, !PT ;  /* 0x000000652c1a7212 */ /* 0x000fe400078e3cff */
[----:B------:R-:W-:Y:S02]  /*7170*/  LOP3.LUT R14, R46, R103, RZ, 0x3c, !PT ;  /* 0x000000672e0e7212 */ /* 0x000fe400078e3cff */
[----:B------:R-:W-:Y:S02]  /*7180*/  LOP3.LUT R10, R105, 0x380, RZ, 0xc0, !PT ;  /* 0x00000380690a7812 */ /* 0x000fe400078ec0ff */
[----:B------:R-:W-:Y:S02]  /*7190*/  LOP3.LUT R44, R107, 0x380, RZ, 0xc0, !PT ;  /* 0x000003806b2c7812 */ /* 0x000fe400078ec0ff */
[----:B------:R-:W-:Y:S02]  /*71a0*/  LOP3.LUT R46, R109, 0x380, RZ, 0xc0, !PT ;  /* 0x000003806d2e7812 */ /* 0x000fe400078ec0ff */
[----:B------:R-:W-:-:S02]  /*71b0*/  SHF.R.U64 R10, R10, 0x3, RZ ;  /* 0x000000030a0a7819 */ /* 0x000fc400000012ff */
[----:B------:R-:W-:Y:S02]  /*71c0*/  SHF.R.U64 R44, R44, 0x3, RZ ;  /* 0x000000032c2c7819 */ /* 0x000fe400000012ff */
[----:B------:R-:W-:Y:S02]  /*71d0*/  SHF.R.U64 R46, R46, 0x3, RZ ;  /* 0x000000032e2e7819 */ /* 0x000fe400000012ff */
[----:B------:R-:W-:Y:S02]  /*71e0*/  F2FP.BF16.F32.PACK_AB R4, R12, R95 ;  /* 0x0000005f0c04723e */ /* 0x000fe400000010ff */
[----:B------:R-:W-:Y:S02]  /*71f0*/  LOP3.LUT R12, R10, R105, RZ, 0x3c, !PT ;  /* 0x000000690a0c7212 */ /* 0x000fe400078e3cff */
[----:B------:R-:W-:Y:S01]  /*7200*/  LOP3.LUT R10, R44, R107, RZ, 0x3c, !PT ;  /* 0x0000006b2c0a7212 */ /* 0x000fe200078e3cff */
[----:B------:R0:W-:Y:S01]  /*7210*/  STSM.16.M88.4 [R94], R4 ;  /* 0x000000045e007844 */ /* 0x0001e20000000200 */
[----:B------:R-:W-:-:S02]  /*7220*/  LOP3.LUT R8, R46, R109, RZ, 0x3c, !PT ;  /* 0x0000006d2e087212 */ /* 0x000fc400078e3cff */
[----:B------:R-:W-:Y:S02]  /*7230*/  MOV R91, R26 ;  /* 0x0000001a005b7202 */ /* 0x000fe40000000f00 */
[----:B------:R-:W-:Y:S02]  /*7240*/  MOV R27, R10 ;  /* 0x0000000a001b7202 */ /* 0x000fe40000000f00 */
[----:B------:R-:W-:Y:S02]  /*7250*/  MOV R26, R8 ;  /* 0x00000008001a7202 */ /* 0x000fe40000000f00 */
[----:B------:R-:W-:Y:S02]  /*7260*/  MOV R93, R30 ;  /* 0x0000001e005d7202 */ /* 0x000fe40000000f00 */
[----:B------:R-:W-:Y:S02]  /*7270*/  F2FP.BF16.F32.PACK_AB R8, R89, R90 ;  /* 0x0000005a5908723e */ /* 0x000fe400000010ff */
[----:B------:R-:W-:-:S02]  /*7280*/  F2FP.BF16.F32.PACK_AB R9, R35, R34 ;  /* 0x000000222309723e */ /* 0x000fc400000010ff */
[----:B------:R-:W-:Y:S02]  /*7290*/  F2FP.BF16.F32.PACK_AB R10, R37, R88 ;  /* 0x00000058250a723e */ /* 0x000fe400000010ff */
[----:B------:R-:W-:Y:S02]  /*72a0*/  F2FP.BF16.F32.PACK_AB R11, R39, R38 ;  /* 0x00000026270b723e */ /* 0x000fe400000010ff */
[----:B------:R-:W-:Y:S02]  /*72b0*/  MOV R92, R28 ;  /* 0x0000001c005c7202 */ /* 0x000fe40000000f00 */
[----:B------:R-:W-:Y:S01]  /*72c0*/  MOV R46, R14 ;  /* 0x0000000e002e7202 */ /* 0x000fe20000000f00 */
[----:B------:R-:W-:Y:S01]  /*72d0*/  STSM.16.M88.4 [R93], R8 ;  /* 0x000000085d007844 */ /* 0x000fe20000000200 */
[----:B------:R-:W-:Y:S02]  /*72e0*/  MOV R44, R12 ;  /* 0x0000000c002c7202 */ /* 0x000fe40000000f00 */
[----:B0-----:R-:W-:-:S02]  /*72f0*/  F2FP.BF16.F32.PACK_AB R4, R41, R40 ;  /* 0x000000282904723e */ /* 0x001fc400000010ff */
[----:B------:R-:W-:Y:S02]  /*7300*/  F2FP.BF16.F32.PACK_AB R5, R43, R42 ;  /* 0x0000002a2b05723e */ /* 0x000fe400000010ff */
[----:B------:R-:W-:Y:S02]  /*7310*/  F2FP.BF16.F32.PACK_AB R6, R33, R36 ;  /* 0x000000242106723e */ /* 0x000fe400000010ff */
[----:B------:R-:W-:Y:S02]  /*7320*/  F2FP.BF16.F32.PACK_AB R7, R21, R32 ;  /* 0x000000201507723e */ /* 0x000fe400000010ff */
[----:B------:R-:W-:Y:S02]  /*7330*/  F2FP.BF16.F32.PACK_AB R12, R49, R48 ;  /* 0x00000030310c723e */ /* 0x000fe400000010ff */
[----:B------:R-:W-:Y:S01]  /*7340*/  F2FP.BF16.F32.PACK_AB R13, R51, R50 ;  /* 0x00000032330d723e */ /* 0x000fe200000010ff */
[----:B------:R0:W-:Y:S01]  /*7350*/  STSM.16.M88.4 [R92], R4 ;  /* 0x000000045c007844 */ /* 0x0001e20000000200 */
[----:B------:R-:W-:-:S02]  /*7360*/  F2FP.BF16.F32.PACK_AB R14, R53, R52 ;  /* 0x00000034350e723e */ /* 0x000fc400000010ff */
[----:B------:R-:W-:Y:S02]  /*7370*/  F2FP.BF16.F32.PACK_AB R15, R55, R54 ;  /* 0x00000036370f723e */ /* 0x000fe400000010ff */
[----:B------:R-:W-:Y:S02]  /*7380*/  F2FP.BF16.F32.PACK_AB R28, R57, R56 ;  /* 0x00000038391c723e */ /* 0x000fe400000010ff */
[----:B------:R-:W-:Y:S01]  /*7390*/  F2FP.BF16.F32.PACK_AB R29, R59, R58 ;  /* 0x0000003a3b1d723e */ /* 0x000fe200000010ff */
[----:B------:R-:W-:Y:S01]  /*73a0*/  STSM.16.M88.4 [R91], R12 ;  /* 0x0000000c5b007844 */ /* 0x000fe20000000200 */
[----:B------:R-:W-:Y:S02]  /*73b0*/  F2FP.BF16.F32.PACK_AB R30, R61, R60 ;  /* 0x0000003c3d1e723e */ /* 0x000fe400000010ff */
[----:B------:R-:W-:Y:S02]  /*73c0*/  F2FP.BF16.F32.PACK_AB R31, R63, R62 ;  /* 0x0000003e3f1f723e */ /* 0x000fe400000010ff */
[----:B------:R-:W-:-:S03]  /*73d0*/  PLOP3.LUT P0, PT, PT, PT, UP0, 0x80, 0x0 ;  /* 0x000000000000781c */ /* 0x000fc60003f0f008 */
[----:B------:R1:W-:Y:S01]  /*73e0*/  STSM.16.M88.4 [R46], R28 ;  /* 0x0000001c2e007844 */ /* 0x0003e20000000200 */
[----:B0-----:R-:W-:Y:S02]  /*73f0*/  IMAD.U32 R4, RZ, RZ, UR4 ;  /* 0x00000004ff047e24 */ /* 0x001fe4000f8e00ff */
[----:B------:R-:W-:Y:S01]  /*7400*/  IMAD.U32 R5, RZ, RZ, UR6 ;  /* 0x00000006ff057e24 */ /* 0x000fe2000f8e00ff */
[----:B------:R0:W-:Y:S01]  /*7410*/  STSM.16.M88.4 [R44], R64 ;  /* 0x000000402c007844 */ /* 0x0001e20000000200 */
[----:B------:R-:W-:-:S03]  /*7420*/  ULDC.64 UR6, c[0x0][0xbe0] ;  /* 0x0002f80000067ab9 */ /* 0x000fc60000000a00 */
[----:B------:R0:W-:Y:S04]  /*7430*/  STSM.16.M88.4 [R27], R72 ;  /* 0x000000481b007844 */ /* 0x0001e80000000200 */
[----:B------:R0:W-:Y:S01]  /*7440*/  STSM.16.M88.4 [R26], R80 ;  /* 0x000000501a007844 */ /* 0x0001e20000000200 */
[----:B------:R-:W-:Y:S06]  /*7450*/  BAR.SYNC.DEFER_BLOCKING 0x1, 0x100 ;  /* 0x0044000000007b1d */ /* 0x000fec0000010000 */
[----:B------:R-:W2:Y:S01]  /*7460*/  @P0 LDG.E R6, desc[UR10][R4.64] ;  /* 0x0000000a04060981 */ /* 0x000ea2000c1e1900 */
[----:B------:R-:W-:Y:S01]  /*7470*/  UISETP.NE.U32.AND UP1, UPT, UR6, URZ, UPT ;  /* 0x0000003f0600728c */ /* 0x000fe2000bf25070 */
[----:B------:R-:W3:Y:S01]  /*7480*/  LDC R51, c[0x0][0xa88] ;  /* 0x0002a200ff337b82 */ /* 0x000ee20000000800 */
[----:B------:R-:W-:Y:S01]  /*7490*/  IMAD R7, R18, 0x40, R17 ;  /* 0x0000004012077824 */ /* 0x000fe200078e0211 */
[----:B------:R-:W-:Y:S01]  /*74a0*/  UMOV UR4, URZ ;  /* 0x0000003f00047c82 */ /* 0x000fe20008000000 */
[----:B------:R-:W-:-:S02]  /*74b0*/  UISETP.NE.AND.EX UP1, UPT, UR7, URZ, UPT, UP1 ;  /* 0x0000003f0700728c */ /* 0x000fc4000bf25310 */
[----:B------:R-:W-:-:S04]  /*74c0*/  IMAD.WIDE R24, R7, 0x2, R24 ;  /* 0x0000000207187825 */ /* 0x000fc800078e0218 */
[----:B------:R-:W-:Y:S02]  /*74d0*/  PLOP3.LUT P2, PT, PT, PT, UP1, 0x80, 0x0 ;  /* 0x000000000000781c */ /* 0x000fe40003f4f018 */
[----:B-1----:R-:W-:-:S03]  /*74e0*/  IADD3 R29, P1, R24, 0x1000, RZ ;  /* 0x00001000181d7810 */ /* 0x002fc60007f3e0ff */
[----:B------:R-:W-:-:S04]  /*74f0*/  @UP1 UIADD3 UR6, UP2, UR8, UR6, URZ ;  /* 0x0000000608061290 */ /* 0x000fc8000ff5e03f */
[----:B------:R-:W-:-:S06]  /*7500*/  @UP1 UIADD3.X UR7, UR9, UR7, URZ, UP2, !UPT ;  /* 0x0000000709071290 */ /* 0x000fcc00097fe43f */
[----:B------:R-:W-:Y:S01]  /*7510*/  IMAD.U32 R7, RZ, RZ, UR7 ;  /* 0x00000007ff077e24 */ /* 0x000fe2000f8e00ff */
[----:B--2---:R-:W-:Y:S01]  /*7520*/  @P0 R2UR UR4, R6 ;  /* 0x00000000060402ca */ /* 0x004fe200000e0000 */
[----:B------:R-:W-:-:S05]  /*7530*/  IMAD.U32 R6, RZ, RZ, UR6 ;  /* 0x00000006ff067e24 */ /* 0x000fca000f8e00ff */
[----:B---3--:R0:W5:Y:S01]  /*7540*/  @P2 LDG.E R51, desc[UR10][R6.64] ;  /* 0x0000000a06332981 */ /* 0x008162000c1e1900 */
[----:B------:R-:W-:Y:S08]  /*7550*/  @P2 BRA `(.L_x_282) ;  /* 0x0000000000142947 */ /* 0x000ff00003800000 */
[----:B------:R-:W-:Y:S05]  /*7560*/  @!P0 BRA `(.L_x_282) ;  /* 0x0000000000108947 */ /* 0x000fea0003800000 */
[----:B------:R-:W-:Y:S02]  /*7570*/  ULDC.64 UR6, c[0x0][0x208] ;  /* 0x0000820000067ab9 */ /* 0x000fe40000000a00 */
[----:B0-----:R-:W2:Y:S04]  /*7580*/  LDG.E R6, desc[UR6][R4.64] ;  /* 0x0000000604067981 */ /* 0x001ea8000c1e1900 */
[----:B-----5:R-:W2:Y:S02]  /*7590*/  LDG.E R51, desc[UR6][R4.64+0x4] ;  /* 0x0000040604337981 */ /* 0x020ea4000c1e1900 */
[----:B--2---:R-:W-:-:S07]  /*75a0*/  IMAD.IADD R51, R51, 0x1, -R6 ;  /* 0x0000000133337824 */ /* 0x004fce00078e0a06 */
.L_x_282:
[----:B------:R-:W-:Y:S01]  /*75b0*/  R2UR UR15, R23 ;  /* 0x00000000170f72ca */ /* 0x000fe200000e0000 */
[----:B------:R-:W-:Y:S01]  /*75c0*/  ULDC.64 UR12, c[0x0][0xb70] ;  /* 0x0002dc00000c7ab9 */ /* 0x000fe20000000a00 */
[----:B------:R-:W-:Y:S01]  /*75d0*/  R2UR UR14, R184 ;  /* 0x00000000b80e72ca */ /* 0x000fe200000e0000 */
[----:B------:R-:W-:Y:S01]  /*75e0*/  USHF.R.S32.HI UR9, URZ, 0x1f, UR4 ;  /* 0x0000001f3f097899 */ /* 0x000fe20008011404 */
[----:B------:R-:W-:Y:S01]  /*75f0*/  IMAD R8, R22, 0x80, R189 ;  /* 0x0000008016087824 */ /* 0x000fe200078e02bd */
[----:B------:R-:W-:Y:S01]  /*7600*/  UMOV UR8, UR4 ;  /* 0x0000000400087c82 */ /* 0x000fe20008000000 */
[----:B------:R-:W-:Y:S01]  /*7610*/  USEL UR61, UR61, URZ, !UP0 ;  /* 0x0000003f3d3d7287 */ /* 0x000fe2000c000000 */
[----:B------:R-:W-:Y:S01]  /*7620*/  IADD3 R13, P2, R24, 0x2000, RZ ;  /* 0x00002000180d7810 */ /* 0x000fe20007f5e0ff */
[----:B------:R-:W-:Y:S01]  /*7630*/  ULDC.64 UR16, c[0x0][0x208] ;  /* 0x0000820000107ab9 */ /* 0x000fe20000000a00 */
[----:B------:R-:W-:Y:S02]  /*7640*/  SHF.R.S32.HI R5, RZ, 0x1f, R8 ;  /* 0x0000001fff057819 */ /* 0x000fe40000011408 */
[----:B------:R-:W-:-:S02]  /*7650*/  LOP3.LUT R28, R29, 0x380, RZ, 0xc0, !PT ;  /* 0x000003801d1c7812 */ /* 0x000fc400078ec0ff */
[----:B------:R-:W-:Y:S01]  /*7660*/  USHF.R.S32.HI UR11, URZ, 0x1f, UR15 ;  /* 0x0000001f3f0b7899 */ /* 0x000fe2000801140f */
[----:B0-----:R-:W-:Y:S01]  /*7670*/  IADD3 R7, P6, R24, 0x3000, RZ ;  /* 0x0000300018077810 */ /* 0x001fe20007fde0ff */
[----:B------:R-:W-:Y:S01]  /*7680*/  USEL UR14, UR14, URZ, !UP0 ;  /* 0x0000003f0e0e7287 */ /* 0x000fe2000c000000 */
[----:B------:R-:W-:Y:S01]  /*7690*/  LOP3.LUT R12, R13, 0x380, RZ, 0xc0, !PT ;  /* 0x000003800d0c7812 */ /* 0x000fe200078ec0ff */
[----:B------:R-:W-:Y:S01]  /*76a0*/  UIMAD UR10, UR11, UR12, URZ ;  /* 0x0000000c0b0a72a4 */ /* 0x000fe2000f8e023f */
[----:B------:R-:W-:Y:S01]  /*76b0*/  SHF.R.U64 R28, R28, 0x3, RZ ;  /* 0x000000031c1c7819 */ /* 0x000fe200000012ff */
[----:B------:R-:W-:Y:S01]  /*76c0*/  UIMAD.WIDE.U32 UR6, UR15, UR12, UR8 ;  /* 0x0000000c0f0672a5 */ /* 0x000fe2000f8e0008 */
[----:B------:R-:W-:Y:S01]  /*76d0*/  LOP3.LUT R4, R7, 0x380, RZ, 0xc0, !PT ;  /* 0x0000038007047812 */ /* 0x000fe200078ec0ff */
[----:B------:R-:W-:Y:S01]  /*76e0*/  UIMAD UR10, UR15, UR13, UR10 ;  /* 0x0000000d0f0a72a4 */ /* 0x000fe2000f8e020a */
[----:B------:R-:W-:Y:S02]  /*76f0*/  SHF.R.U64 R12, R12, 0x3, RZ ;  /* 0x000000030c0c7819 */ /* 0x000fe400000012ff */
[----:B------:R-:W-:Y:S01]  /*7700*/  ULDC.64 UR12, c[0x0][0xb78] ;  /* 0x0002de00000c7ab9 */ /* 0x000fe20000000a00 */
[----:B------:R-:W-:Y:S01]  /*7710*/  UIADD3 UR7, UR7, UR10, URZ ;  /* 0x0000000a07077290 */ /* 0x000fe2000fffe03f */
[----:B------:R-:W-:Y:S01]  /*7720*/  LOP3.LUT R28, R28, R29, RZ, 0x3c, !PT ;  /* 0x0000001d1c1c7212 */ /* 0x000fe200078e3cff */
[----:B------:R-:W-:Y:S01]  /*7730*/  UIMAD UR8, UR14, UR12, URZ ;  /* 0x0000000c0e0872a4 */ /* 0x000fe2000f8e023f */
[----:B------:R-:W-:Y:S01]  /*7740*/  SHF.R.U64 R4, R4, 0x3, RZ ;  /* 0x0000000304047819 */ /* 0x000fe200000012ff */
[----:B------:R-:W-:Y:S01]  /*7750*/  UIMAD.WIDE.U32 UR6, UR61, UR12, UR6 ;  /* 0x0000000c3d0672a5 */ /* 0x000fe2000f8e0006 */
[--C-:B------:R-:W-:Y:S01]  /*7760*/  IMAD.X R29, RZ, RZ, R25.reuse, P1 ;  /* 0x000000ffff1d7224 */ /* 0x100fe200008e0619 */
[----:B------:R-:W-:Y:S01]  /*7770*/  UIMAD UR8, UR61, UR13, UR8 ;  /* 0x0000000d3d0872a4 */ /* 0x000fe2000f8e0208 */
[----:B------:R-:W-:Y:S01]  /*7780*/  LOP3.LUT R12, R12, R13, RZ, 0x3c, !PT ;  /* 0x0000000d0c0c7212 */ /* 0x000fe200078e3cff */
[----:B------:R-:W-:Y:S01]  /*7790*/  IMAD.X R13, RZ, RZ, R25, P2 ;  /* 0x000000ffff0d7224 */ /* 0x000fe200010e0619 */
[----:B------:R-:W-:Y:S01]  /*77a0*/  IADD3 R41, P5, R24, 0x4000, RZ ;  /* 0x0000400018297810 */ /* 0x000fe20007fbe0ff */
[----:B------:R-:W-:Y:S01]  /*77b0*/  ULDC.64 UR12, c[0x0][0xaa0] ;  /* 0x0002a800000c7ab9 */ /* 0x000fe20000000a00 */
[----:B------:R-:W-:Y:S01]  /*77c0*/  IADD3 R6, P0, R8, UR6, RZ ;  /* 0x0000000608067c10 */ /* 0x000fe2000ff1e0ff */
[----:B------:R-:W-:Y:S01]  /*77d0*/  IMAD.U32 R10, RZ, RZ, UR8 ;  /* 0x00000008ff0a7e24 */ /* 0x000fe2000f8e00ff */
[----:B------:R-:W-:-:S02]  /*77e0*/  LOP3.LUT R4, R4, R7, RZ, 0x3c, !PT ;  /* 0x0000000704047212 */ /* 0x000fc400078e3cff */
[C---:B------:R-:W-:Y:S02]  /*77f0*/  IADD3 R33, P4, R24.reuse, 0x5000, RZ ;  /* 0x0000500018217810 */ /* 0x040fe40007f9e0ff */
[----:B------:R-:W-:Y:S01]  /*7800*/  IADD3.X R5, R5, UR7, R10, P0, !PT ;  /* 0x0000000705057c10 */ /* 0x000fe200087fe40a */
[----:B------:R-:W-:Y:S01]  /*7810*/  ULDC.64 UR6, c[0x0][0xb40] ;  /* 0x0002d00000067ab9 */ /* 0x000fe20000000a00 */
[----:B------:R-:W-:Y:S02]  /*7820*/  IADD3 R27, P3, R24, 0x6000, RZ ;  /* 0x00006000181b7810 */ /* 0x000fe40007f7e0ff */
[----:B------:R-:W-:Y:S02]  /*7830*/  LEA R48, P0, R6, UR6, 0x2 ;  /* 0x0000000606307c11 */ /* 0x000fe4000f8010ff */
[----:B------:R-:W-:Y:S02]  /*7840*/  IADD3 R7, P2, R24, 0x7000, RZ ;  /* 0x0000700018077810 */ /* 0x000fe40007f5e0ff */
[----:B------:R-:W-:Y:S01]  /*7850*/  LEA.HI.X R49, R6, UR7, R5, 0x2, P0 ;  /* 0x0000000706317c11 */ /* 0x000fe200080f1405 */
[----:B------:R-:W-:Y:S01]  /*7860*/  VIADD R6, R8, 0x8 ;  /* 0x0000000808067836 */ /* 0x000fe20000000000 */
[----:B------:R-:W-:-:S02]  /*7870*/  LOP3.LUT P0, RZ, R186, 0x3, RZ, 0xc0, !PT ;  /* 0x00000003baff7812 */ /* 0x000fc4000780c0ff */
[----:B------:R-:W-:Y:S02]  /*7880*/  LOP3.LUT R40, R41, 0x380, RZ, 0xc0, !PT ;  /* 0x0000038029287812 */ /* 0x000fe400078ec0ff */
[----:B------:R-:W-:Y:S02]  /*7890*/  LOP3.LUT R32, R33, 0x380, RZ, 0xc0, !PT ;  /* 0x0000038021207812 */ /* 0x000fe400078ec0ff */
[----:B------:R-:W-:Y:S02]  /*78a0*/  LOP3.LUT R26, R27, 0x380, RZ, 0xc0, !PT ;  /* 0x000003801b1a7812 */ /* 0x000fe400078ec0ff */
[----:B------:R-:W-:Y:S01]  /*78b0*/  LOP3.LUT R37, R24, 0x380, RZ, 0xc0, !PT ;  /* 0x0000038018257812 */ /* 0x000fe200078ec0ff */
[----:B------:R-:W-:Y:S01]  /*78c0*/  UIMAD UR6, UR9, UR12, URZ ;  /* 0x0000000c090672a4 */ /* 0x000fe2000f8e023f */
[-C--:B-----5:R-:W-:Y:S01]  /*78d0*/  ISETP.GE.OR P1, PT, R8, R51.reuse, P0 ;  /* 0x000000330800720c */ /* 0x0a0fe20000726670 */
[----:B------:R-:W-:Y:S01]  /*78e0*/  IMAD.U32 R19, RZ, RZ, UR12 ;  /* 0x0000000cff137e24 */ /* 0x000fe2000f8e00ff */
[----:B------:R-:W-:Y:S01]  /*78f0*/  ISETP.GE.OR P0, PT, R6, R51, P0 ;  /* 0x000000330600720c */ /* 0x000fe20000706670 */
[--C-:B------:R-:W-:Y:S01]  /*7900*/  IMAD.X R5, RZ, RZ, R25.reuse, P6 ;  /* 0x000000ffff057224 */ /* 0x100fe200030e0619 */
[----:B------:R-:W-:Y:S01]  /*7910*/  LOP3.LUT R6, R7, 0x380, RZ, 0xc0, !PT ;  /* 0x0000038007067812 */ /* 0x000fe200078ec0ff */
[----:B------:R-:W-:Y:S01]  /*7920*/  IMAD.X R9, RZ, RZ, R25, P2 ;  /* 0x000000ffff097224 */ /* 0x000fe200010e0619 */
[----:B------:R-:W-:-:S02]  /*7930*/  SHF.R.U64 R40, R40, 0x3, RZ ;  /* 0x0000000328287819 */ /* 0x000fc400000012ff */
[----:B------:R-:W-:Y:S02]  /*7940*/  SHF.R.U64 R32, R32, 0x3, RZ ;  /* 0x0000000320207819 */ /* 0x000fe400000012ff */
[----:B------:R-:W-:Y:S02]  /*7950*/  SHF.R.U64 R26, R26, 0x3, RZ ;  /* 0x000000031a1a7819 */ /* 0x000fe400000012ff */
[----:B------:R-:W-:Y:S01]  /*7960*/  SHF.R.U64 R37, R37, 0x3, RZ ;  /* 0x0000000325257819 */ /* 0x000fe200000012ff */
[----:B------:R0:W-:Y:S01]  /*7970*/  @!P1 STG.E desc[UR16][R48.64], R20 ;  /* 0x0000001430009986 */ /* 0x0001e2000c101910 */
[----:B------:R-:W-:Y:S02]  /*7980*/  SHF.R.U64 R6, R6, 0x3, RZ ;  /* 0x0000000306067819 */ /* 0x000fe400000012ff */
[----:B------:R-:W-:Y:S01]  /*7990*/  SHF.R.S32.HI R21, RZ, 0x1f, R17 ;  /* 0x0000001fff157819 */ /* 0x000fe20000011411 */
[----:B------:R-:W-:Y:S01]  /*79a0*/  UIMAD UR6, UR4, UR13, UR6 ;  /* 0x0000000d040672a4 */ /* 0x000fe2000f8e0206 */
[----:B------:R-:W-:Y:S01]  /*79b0*/  LOP3.LUT R40, R40, R41, RZ, 0x3c, !PT ;  /* 0x0000002928287212 */ /* 0x000fe200078e3cff */
[--C-:B------:R-:W-:Y:S01]  /*79c0*/  IMAD.X R41, RZ, RZ, R25.reuse, P5 ;  /* 0x000000ffff297224 */ /* 0x100fe200028e0619 */
[----:B------:R-:W-:Y:S01]  /*79d0*/  LOP3.LUT R32, R32, R33, RZ, 0x3c, !PT ;  /* 0x0000002120207212 */ /* 0x000fe200078e3cff */
[--C-:B------:R-:W-:Y:S01]  /*79e0*/  IMAD.X R33, RZ, RZ, R25.reuse, P4 ;  /* 0x000000ffff217224 */ /* 0x100fe200020e0619 */
[----:B------:R-:W-:Y:S01]  /*79f0*/  LOP3.LUT R26, R26, R27, RZ, 0x3c, !PT ;  /* 0x0000001b1a1a7212 */ /* 0x000fe200078e3cff */
[----:B------:R-:W-:Y:S01]  /*7a00*/  IMAD.X R27, RZ, RZ, R25, P3 ;  /* 0x000000ffff1b7224 */ /* 0x000fe200018e0619 */
[----:B------:R-:W-:Y:S01]  /*7a10*/  LOP3.LUT R36, R37, R24, RZ, 0x3c, !PT ;  /* 0x0000001825247212 */ /* 0x000fe200078e3cff */
[----:B0-----:R-:W-:Y:S01]  /*7a20*/  IMAD.MOV.U32 R20, RZ, RZ, R17 ;  /* 0x000000ffff147224 */ /* 0x001fe200078e0011 */
[----:B------:R-:W-:Y:S01]  /*7a30*/  LOP3.LUT R8, R6, R7, RZ, 0x3c, !PT ;  /* 0x0000000706087212 */ /* 0x000fe200078e3cff */
[----:B------:R-:W-:Y:S01]  /*7a40*/  IMAD.MOV.U32 R37, RZ, RZ, R25 ;  /* 0x000000ffff257224 */ /* 0x000fe200078e0019 */
[----:B------:R0:W-:Y:S01]  /*7a50*/  @!P0 STG.E desc[UR16][R48.64+0x20], R0 ;  /* 0x0000200030008986 */ /* 0x0001e2000c101910 */
[----:B------:R-:W-:-:S03]  /*7a60*/  IMAD.WIDE.U32 R20, R19, UR4, R20 ;  /* 0x0000000413147c25 */ /* 0x000fc6000f8e0014 */
[----:B------:R-:W5:Y:S01]  /*7a70*/  LD.E.128 R28, desc[UR16][R28.64] ;  /* 0x000000101c1c7980 */ /* 0x000f62000c101d00 */
[----:B------:R-:W-:Y:S01]  /*7a80*/  VIADD R21, R21, UR6 ;  /* 0x0000000615157c36 */ /* 0x000fe20008000000 */
[----:B------:R-:W-:Y:S02]  /*7a90*/  ULDC.64 UR6, c[0x0][0xae0] ;  /* 0x0002b80000067ab9 */ /* 0x000fe40000000a00 */
[----:B------:R-:W5:Y:S04]  /*7aa0*/  LD.E.128 R36, desc[UR16][R36.64] ;  /* 0x0000001024247980 */ /* 0x000f68000c101d00 */
[----:B------:R-:W5:Y:S04]  /*7ab0*/  LD.E.128 R12, desc[UR16][R12.64] ;  /* 0x000000100c0c7980 */ /* 0x000f68000c101d00 */
[----:B------:R-:W5:Y:S04]  /*7ac0*/  LD.E.128 R4, desc[UR16][R4.64] ;  /* 0x0000001004047980 */ /* 0x000f68000c101d00 */
[----:B------:R-:W5:Y:S04]  /*7ad0*/  LD.E.128 R40, desc[UR16][R40.64] ;  /* 0x0000001028287980 */ /* 0x000f68000c101d00 */
[----:B------:R-:W5:Y:S04]  /*7ae0*/  LD.E.128 R32, desc[UR16][R32.64] ;  /* 0x0000001020207980 */ /* 0x000f68000c101d00 */
[----:B------:R-:W5:Y:S04]  /*7af0*/  LD.E.128 R24, desc[UR16][R26.64] ;  /* 0x000000101a187980 */ /* 0x000f68000c101d00 */
[----:B------:R-:W5:Y:S01]  /*7b00*/  LD.E.128 R8, desc[UR16][R8.64] ;  /* 0x0000001008087980 */ /* 0x000f62000c101d00 */
[----:B------:R-:W-:Y:S01]  /*7b10*/  UIMAD UR4, UR11, UR6, URZ ;  /* 0x000000060b0472a4 */ /* 0x000fe2000f8e023f */
[----:B------:R-:W-:Y:S01]  /*7b20*/  @!PT LDS RZ, [RZ] ;  /* 0x00000000fffff984 */ /* 0x000fe20000000800 */
[----:B------:R-:W-:Y:S01]  /*7b30*/  @!PT LDS RZ, [RZ] ;  /* 0x00000000fffff984 */ /* 0x000fe20000000800 */
[----:B------:R-:W-:Y:S01]  /*7b40*/  @!PT LDS RZ, [RZ] ;  /* 0x00000000fffff984 */ /* 0x000fe20000000800 */
[----:B------:R-:W-:Y:S01]  /*7b50*/  @!PT LDS RZ, [RZ] ;  /* 0x00000000fffff984 */ /* 0x000fe20000000800 */
[----:B------:R1:W-:Y:S06]  /*7b60*/  MEMBAR.ALL.CTA ;  /* 0x0000000000007992 */ /* 0x0003ec0000008000 */
[----:B-1----:R-:W1:Y:S01]  /*7b70*/  FENCE.VIEW.ASYNC.S ;  /* 0x00000000000073c6 */ /* 0x002e620000000000 */
[----:B------:R-:W-:Y:S01]  /*7b80*/  IMAD.U32 R23, RZ, RZ, UR6 ;  /* 0x00000006ff177e24 */ /* 0x000fe2000f8e00ff */
[----:B------:R-:W-:Y:S01]  /*7b90*/  UIMAD UR4, UR15, UR7, UR4 ;  /* 0x000000070f0472a4 */ /* 0x000fe2000f8e0204 */
[----:B------:R-:W-:-:S02]  /*7ba0*/  IMAD R51, R22, -0x80, R51 ;  /* 0xffffff8016337824 */ /* 0x000fc400078e0233 */
[----:B------:R-:W-:Y:S01]  /*7bb0*/  IMAD.WIDE.U32 R20, R23, UR15, R20 ;  /* 0x0000000f17147c25 */ /* 0x000fe2000f8e0014 */
[----:B------:R-:W-:Y:S02]  /*7bc0*/  ULDC.64 UR6, c[0x0][0xae8] ;  /* 0x0002ba0000067ab9 */ /* 0x000fe40000000a00 */
[C---:B------:R-:W-:Y:S01]  /*7bd0*/  ISETP.GE.AND P2, PT, R18.reuse, R51, PT ;  /* 0x000000331200720c */ /* 0x040fe20003f46270 */
[----:B------:R-:W-:Y:S01]  /*7be0*/  VIADD R21, R21, UR4 ;  /* 0x0000000415157c36 */ /* 0x000fe20008000000 */
[----:B------:R-:W-:Y:S01]  /*7bf0*/  UIMAD UR4, UR14, UR6, URZ ;  /* 0x000000060e0472a4 */ /* 0x000fe2000f8e023f */
[----:B------:R-:W-:Y:S02]  /*7c00*/  VIADD R3, R3, 0x34820 ;  /* 0x0003482003037836 */ /* 0x000fe40000000000 */
[C---:B0-----:R-:W-:Y:S02]  /*7c10*/  VIADD R0, R18.reuse, 0x20 ;  /* 0x0000002012007836 */ /* 0x041fe40000000000 */
[----:B------:R-:W-:-:S02]  /*7c20*/  VIADD R19, R18, 0x60 ;  /* 0x0000006012137836 */ /* 0x000fc40000000000 */
[----:B------:R-:W-:Y:S01]  /*7c30*/  IMAD.U32 R49, RZ, RZ, UR6 ;  /* 0x00000006ff317e24 */ /* 0x000fe2000f8e00ff */
[----:B------:R-:W-:Y:S01]  /*7c40*/  UIMAD UR4, UR61, UR7, UR4 ;  /* 0x000000073d0472a4 */ /* 0x000fe2000f8e0204 */
[----:B------:R-:W-:Y:S02]  /*7c50*/  PRMT R3, RZ, 0x654, R3 ;  /* 0x00000654ff037816 */ /* 0x000fe40000000003 */
[----:B------:R-:W-:Y:S01]  /*7c60*/  IMAD.WIDE.U32 R48, R49, UR61, R20 ;  /* 0x0000003d31307c25 */ /* 0x000fe2000f8e0014 */
[-C--:B------:R-:W-:Y:S02]  /*7c70*/  ISETP.GE.AND P4, PT, R0, R51.reuse, PT ;  /* 0x000000330000720c */ /* 0x080fe40003f86270 */
[-C--:B------:R-:W-:Y:S01]  /*7c80*/  ISETP.GE.AND P1, PT, R19, R51.reuse, PT ;  /* 0x000000331300720c */ /* 0x080fe20003f26270 */
[----:B------:R-:W-:Y:S01]  /*7c90*/  VIADD R0, R18, 0x40 ;  /* 0x0000004012007836 */ /* 0x000fe20000000000 */
[--C-:B------:R-:W-:Y:S01]  /*7ca0*/  SHF.R.S32.HI R19, RZ, 0x1f, R18.reuse ;  /* 0x0000001fff137819 */ /* 0x100fe20000011412 */
[----:B-1----:R0:W-:Y:S01]  /*7cb0*/  SYNCS.ARRIVE.TRANS64.RED.A1T0 RZ, [R3+URZ], RZ ;  /* 0x000000ff03ff79a7 */ /* 0x0021e2000810043f */
[----:B------:R-:W-:Y:S01]  /*7cc0*/  VIADD R53, R49, UR4 ;  /* 0x0000000431357c36 */ /* 0x000fe20008000000 */
[----:B------:R-:W-:Y:S01]  /*7cd0*/  BSSY B1, `(.L_x_283) ;  /* 0x0000015000017945 */ /* 0x000fe20003800000 */
[----:B------:R-:W-:Y:S01]  /*7ce0*/  ISETP.GE.AND P0, PT, R0, R51, PT ;  /* 0x000000330000720c */ /* 0x000fe20003f06270 */
[----:B------:R-:W-:-:S02]  /*7cf0*/  IMAD.WIDE R22, R22, 0x80, R18 ;  /* 0x0000008016167825 */ /* 0x000fc400078e0212 */
[----:B------:R-:W-:Y:S10]  /*7d00*/  @P2 BRA `(.L_x_284) ;  /* 0x0000000000442947 */ /* 0x000ff40003800000 */
[----:B------:R-:W-:Y:S01]  /*7d10*/  ULDC.64 UR6, c[0x0][0xad8] ;  /* 0x0002b60000067ab9 */ /* 0x000fe20000000a00 */
[----:B------:R-:W-:Y:S01]  /*7d20*/  VIADD R0, R17, 0x40 ;  /* 0x0000004011007836 */ /* 0x000fe20000000000 */
[----:B------:R-:W-:Y:S01]  /*7d30*/  ULDC UR4, c[0x0][0xa8c] ;  /* 0x0002a30000047ab9 */ /* 0x000fe20000000800 */
[----:B0-----:R-:W-:Y:S01]  /*7d40*/  IMAD R3, R23, UR6, RZ ;  /* 0x0000000617037c24 */ /* 0x001fe2000f8e02ff */
[----:B------:R-:W-:Y:S01]  /*7d50*/  ISETP.GE.AND P2, PT, R17, UR4, PT ;  /* 0x0000000411007c0c */ /* 0x000fe2000bf46270 */
[----:B------:R-:W-:Y:S01]  /*7d60*/  IMAD.MOV.U32 R20, RZ, RZ, R48 ;  /* 0x000000ffff147224 */ /* 0x000fe200078e0030 */
[----:B------:R-:W-:Y:S01]  /*7d70*/  ISETP.GE.AND P3, PT, R0, UR4, PT ;  /* 0x0000000400007c0c */ /* 0x000fe2000bf66270 */
[----:B------:R-:W-:Y:S01]  /*7d80*/  IMAD.MOV.U32 R21, RZ, RZ, R53 ;  /* 0x000000ffff157224 */ /* 0x000fe200078e0035 */
[----:B------:R-:W-:Y:S01]  /*7d90*/  ULDC.64 UR8, c[0x0][0x208] ;  /* 0x0000820000087ab9 */ /* 0x000fe20000000a00 */
[C---:B------:R-:W-:Y:S02]  /*7da0*/  IMAD R3, R22.reuse, UR7, R3 ;  /* 0x0000000716037c24 */ /* 0x040fe4000f8e0203 */
[----:B------:R-:W-:Y:S01]  /*7db0*/  IMAD.WIDE.U32 R20, R22, UR6, R20 ;  /* 0x0000000616147c25 */ /* 0x000fe2000f8e0014 */
[----:B------:R-:W-:-:S03]  /*7dc0*/  ULDC.64 UR6, c[0x0][0xa80] ;  /* 0x0002a00000067ab9 */ /* 0x000fc60000000a00 */
[----:B------:R-:W-:Y:S01]  /*7dd0*/  IMAD.IADD R3, R21, 0x1, R3 ;  /* 0x0000000115037824 */ /* 0x000fe200078e0203 */
[----:B------:R-:W-:-:S04]  /*7de0*/  LEA R50, P5, R20, UR6, 0x1 ;  /* 0x0000000614327c11 */ /* 0x000fc8000f8a08ff */
[----:B------:R-:W-:-:S05]  /*7df0*/  LEA.HI.X R51, R20, UR7, R3, 0x1, P5 ;  /* 0x0000000714337c11 */ /* 0x000fca000a8f0c03 */
[----:B-----5:R1:W-:Y:S04]  /*7e00*/  @!P2 STG.E.128 desc[UR8][R50.64], R36 ;  /* 0x000000243200a986 */ /* 0x0203e8000c101d08 */
[----:B------:R1:W-:Y:S02]  /*7e10*/  @!P3 STG.E.128 desc[UR8][R50.64+0x80], R40 ;  /* 0x000080283200b986 */ /* 0x0003e4000c101d08 */
.L_x_284:
[----:B------:R-:W-:Y:S05]  /*7e20*/  BSYNC B1 ;  /* 0x0000000000017941 */ /* 0x000fea0003800000 */
.L_x_283:
[----:B------:R-:W-:Y:S04]  /*7e30*/  BSSY B1, `(.L_x_285) ;  /* 0x0000015000017945 */ /* 0x000fe80003800000 */
[----:B------:R-:W-:Y:S05]  /*7e40*/  @P4 BRA `(.L_x_286) ;  /* 0x00000000004c4947 */ /* 0x000fea0003800000 */
[----:B0-----:R-:W-:Y:S01]  /*7e50*/  IADD3 R3, P2, R22, 0x20, RZ ;  /* 0x0000002016037810 */ /* 0x001fe20007f5e0ff */
[----:B------:R-:W-:Y:S01]  /*7e60*/  ULDC.64 UR6, c[0x0][0xad8] ;  /* 0x0002b60000067ab9 */ /* 0x000fe20000000a00 */
[----:B------:R-:W-:Y:S01]  /*7e70*/  IMAD.MOV.U32 R20, RZ, RZ, R48 ;  /* 0x000000ffff147224 */ /* 0x000fe200078e0030 */
[----:B------:R-:W-:Y:S01]  /*7e80*/  ULDC UR4, c[0x0][0xa8c] ;  /* 0x0002a30000047ab9 */ /* 0x000fe20000000800 */
[----:B------:R-:W-:Y:S01]  /*7e90*/  IMAD.MOV.U32 R21, RZ, RZ, R53 ;  /* 0x000000ffff157224 */ /* 0x000fe200078e0035 */
[C---:B------:R-:W-:Y:S01]  /*7ea0*/  ISETP.GE.AND P3, PT, R17.reuse, UR4, PT ;  /* 0x0000000411007c0c */ /* 0x040fe2000bf66270 */
[----:B------:R-:W-:Y:S01]  /*7eb0*/  IMAD.X R0, RZ, RZ, R23, P2 ;  /* 0x000000ffff007224 */ /* 0x000fe200010e0617 */
[----:B------:R-:W-:Y:S01]  /*7ec0*/  ULDC.64 UR8, c[0x0][0x208] ;  /* 0x0000820000087ab9 */ /* 0x000fe20000000a00 */
[----:B-1---5:R-:W-:Y:S02]  /*7ed0*/  VIADD R36, R17, 0x40 ;  /* 0x0000004011247836 */ /* 0x022fe40000000000 */
[----:B------:R-:W-:-:S02]  /*7ee0*/  IMAD R0, R0, UR6, RZ ;  /* 0x0000000600007c24 */ /* 0x000fc4000f8e02ff */
[----:B------:R-:W-:Y:S01]  /*7ef0*/  IMAD.WIDE.U32 R20, R3, UR6, R20 ;  /* 0x0000000603147c25 */ /* 0x000fe2000f8e0014 */
[----:B------:R-:W-:-:S03]  /*7f00*/  ISETP.GE.AND P4, PT, R36, UR4, PT ;  /* 0x0000000424007c0c */ /* 0x000fc6000bf86270 */
[----:B------:R-:W-:Y:S01]  /*7f10*/  IMAD R3, R3, UR7, R0 ;  /* 0x0000000703037c24 */ /* 0x000fe2000f8e0200 */
[----:B------:R-:W-:Y:S02]  /*7f20*/  ULDC.64 UR6, c[0x0][0xa80] ;  /* 0x0002a00000067ab9 */ /* 0x000fe40000000a00 */
[----:B------:R-:W-:Y:S01]  /*7f30*/  LEA R36, P2, R20, UR6, 0x1 ;  /* 0x0000000614247c11 */ /* 0x000fe2000f8408ff */
[----:B------:R-:W-:-:S05]  /*7f40*/  IMAD.IADD R3, R21, 0x1, R3 ;  /* 0x0000000115037824 */ /* 0x000fca00078e0203 */
[----:B------:R-:W-:-:S05]  /*7f50*/  LEA.HI.X R37, R20, UR7, R3, 0x1, P2 ;  /* 0x0000000714257c11 */ /* 0x000fca00090f0c03 */
[----:B------:R2:W-:Y:S04]  /*7f60*/  @!P3 STG.E.128 desc[UR8][R36.64], R28 ;  /* 0x0000001c2400b986 */ /* 0x0005e8000c101d08 */
[----:B------:R2:W-:Y:S02]  /*7f70*/  @!P4 STG.E.128 desc[UR8][R36.64+0x80], R32 ;  /* 0x000080202400c986 */ /* 0x0005e4000c101d08 */
.L_x_286:
[----:B------:R-:W-:Y:S05]  /*7f80*/  BSYNC B1 ;  /* 0x0000000000017941 */ /* 0x000fea0003800000 */
.L_x_285:
        /* <DEDUP_REMOVED lines=10> */
[----:B--2--5:R-:W-:Y:S02]  /*8030*/  VIADD R28, R17, 0x40 ;  /* 0x00000040111c7836 */ /* 0x024fe40000000000 */
        /* <DEDUP_REMOVED lines=10> */
.L_x_288:
[----:B------:R-:W-:Y:S05]  /*80e0*/  BSYNC B1 ;  /* 0x0000000000017941 */ /* 0x000fea0003800000 */
.L_x_287:
[----:B------:R-:W-:Y:S05]  /*80f0*/  @P1 BRA `(.L_x_289) ;  /* 0x0000000c00301947 */ /* 0x000fea0003800000 */
[----:B0-----:R-:W-:Y:S01]  /*8100*/  IADD3 R3, P0, R22, 0x60, RZ ;  /* 0x0000006016037810 */ /* 0x001fe20007f1e0ff */
[----:B------:R-:W-:Y:S01]  /*8110*/  ULDC.64 UR6, c[0x0][0xad8] ;  /* 0x0002b60000067ab9 */ /* 0x000fe20000000a00 */
[----:B---3-5:R-:W-:Y:S01]  /*8120*/  IMAD.MOV.U32 R12, RZ, RZ, R48 ;  /* 0x000000ffff0c7224 */ /* 0x028fe200078e0030 */
[----:B------:R-:W-:Y:S01]  /*8130*/  ULDC UR4, c[0x0][0xa8c] ;  /* 0x0002a30000047ab9 */ /* 0x000fe20000000800 */
[----:B------:R-:W-:Y:S01]  /*8140*/  IMAD.MOV.U32 R13, RZ, RZ, R53 ;  /* 0x000000ffff0d7224 */ /* 0x000fe200078e0035 */
[----:B------:R-:W-:Y:S01]  /*8150*/  ISETP.GE.AND P1, PT, R17, UR4, PT ;  /* 0x0000000411007c0c */ /* 0x000fe2000bf26270 */
[----:B------:R-:W-:Y:S01]  /*8160*/  IMAD.X R22, RZ, RZ, R23, P0 ;  /* 0x000000ffff167224 */ /* 0x000fe200000e0617 */
[----:B------:R-:W-:Y:S01]  /*8170*/  ULDC.64 UR8, c[0x0][0x208] ;  /* 0x0000820000087ab9 */ /* 0x000fe20000000a00 */
[----:B------:R-:W-:-:S04]  /*8180*/  IMAD.WIDE.U32 R12, R3, UR6, R12 ;  /* 0x00000006030c7c25 */ /* 0x000fc8000f8e000c */
[----:B------:R-:W-:Y:S02]  /*8190*/  IMAD R22, R22, UR6, RZ ;  /* 0x0000000616167c24 */ /* 0x000fe4000f8e02ff */
[----:B------:R-:W-:Y:S02]  /*81a0*/  VIADD R0, R17, 0x40 ;  /* 0x0000004011007836 */ /* 0x000fe40000000000 */
[----:B------:R-:W-:Y:S01]  /*81b0*/  IMAD R3, R3, UR7, R22 ;  /* 0x0000000703037c24 */ /* 0x000fe2000f8e0216 */
[----:B------:R-:W-:Y:S02]  /*81c0*/  ULDC.64 UR6, c[0x0][0xa80] ;  /* 0x0002a00000067ab9 */ /* 0x000fe40000000a00 */
[----:B------:R-:W-:Y:S01]  /*81d0*/  LEA R14, P0, R12, UR6, 0x1 ;  /* 0x000000060c0e7c11 */ /* 0x000fe2000f8008ff */
[----:B------:R-:W-:-:S05]  /*81e0*/  IMAD.IADD R3, R13, 0x1, R3 ;  /* 0x000000010d037824 */ /* 0x000fca00078e0203 */
[----:B------:R-:W-:Y:S02]  /*81f0*/  LEA.HI.X R15, R12, UR7, R3, 0x1, P0 ;  /* 0x000000070c0f7c11 */ /* 0x000fe400080f0c03 */
[----:B------:R-:W-:-:S03]  /*8200*/  ISETP.GE.AND P0, PT, R0, UR4, PT ;  /* 0x0000000400007c0c */ /* 0x000fc6000bf06270 */
[----:B------:R4:W-:Y:S10]  /*8210*/  @!P1 STG.E.128 desc[UR8][R14.64], R4 ;  /* 0x000000040e009986 */ /* 0x0009f4000c101d08 */
[----:B------:R-:W-:Y:S05]  /*8220*/  @P0 BRA `(.L_x_289) ;  /* 0x0000000800e40947 */ /* 0x000fea0003800000 */
[----:B------:R-:W-:Y:S02]  /*8230*/  ULDC.64 UR6, c[0x0][0x208] ;  /* 0x0000820000067ab9 */ /* 0x000fe40000000a00 */
[----:B------:R0:W-:Y:S01]  /*8240*/  STG.E.128 desc[UR6][R14.64+0x80], R8 ;  /* 0x000080080e007986 */ /* 0x0001e2000c101d06 */
[----:B------:R-:W-:Y:S05]  /*8250*/  BRA `(.L_x_289) ;  /* 0x0000000800d87947 */ /* 0x000fea0003800000 */
.L_x_281:
[----:B------:R-:W-:Y:S01]  /*8260*/  R2UR UR4, R184 ;  /* 0x00000000b80472ca */ /* 0x000fe200000e0000 */
[----:B------:R-:W-:Y:S01]  /*8270*/  USHF.L.U32 UR8, UR61, 0x2, URZ ;  /* 0x000000023d087899 */ /* 0x000fe2000800063f */
[----:B------:R-:W-:Y:S01]  /*8280*/  IMAD.MOV.U32 R9, RZ, RZ, RZ ;  /* 0x000000ffff097224 */ /* 0x000fe200078e00ff */
[----:B------:R-:W-:Y:S01]  /*8290*/  ULDC.64 UR6, c[0x0][0xbd8] ;  /* 0x0002f60000067ab9 */ /* 0x000fe20000000a00 */
[----:B------:R-:W-:Y:S01]  /*82a0*/  ULDC.64 UR10, c[0x0][0x208] ;  /* 0x00008200000a7ab9 */ /* 0x000fe20000000a00 */
[----:B------:R-:W-:-:S04]  /*82b0*/  UISETP.NE.U32.AND UP0, UPT, UR6, URZ, UPT ;  /* 0x0000003f0600728c */ /* 0x000fc8000bf05070 */
[----:B------:R-:W-:-:S04]  /*82c0*/  UISETP.NE.AND.EX UP0, UPT, UR7, URZ, UPT, UP0 ;  /* 0x0000003f0700728c */ /* 0x000fc8000bf05300 */
[----:B------:R-:W-:Y:S02]  /*82d0*/  USHF.L.U64.HI UR9, UR61, 0x2, UR4 ;  /* 0x000000023d097899 */ /* 0x000fe40008010204 */
[----:B------:R-:W-:Y:S01]  /*82e0*/  UIADD3 UR4, UP1, UR8, UR6, URZ ;  /* 0x0000000608047290 */ /* 0x000fe2000ff3e03f */
[----:B------:R-:W0:Y:S01]  /*82f0*/  LDC R3, c[0x0][0xa88] ;  /* 0x0002a200ff037b82 */ /* 0x000e220000000800 */
[----:B------:R-:W-:Y:S02]  /*8300*/  PLOP3.LUT P1, PT, PT, PT, UP0, 0x80, 0x0 ;  /* 0x000000000000781c */ /* 0x000fe40003f2f008 */
[----:B------:R-:W-:Y:S02]  /*8310*/  UIADD3.X UR6, UR9, UR7, URZ, UP1, !UPT ;  /* 0x0000000709067290 */ /* 0x000fe40008ffe43f */
[----:B------:R-:W-:-:S04]  /*8320*/  IMAD.U32 R4, RZ, RZ, UR4 ;  /* 0x00000004ff047e24 */ /* 0x000fc8000f8e00ff */
[----:B------:R-:W-:Y:S01]  /*8330*/  IMAD.U32 R5, RZ, RZ, UR6 ;  /* 0x00000006ff057e24 */ /* 0x000fe2000f8e00ff */
[----:B------:R-:W-:Y:S02]  /*8340*/  ULDC.64 UR6, c[0x0][0xbe0] ;  /* 0x0002f80000067ab9 */ /* 0x000fe40000000a00 */
[----:B------:R-:W-:Y:S02]  /*8350*/  UISETP.NE.U32.AND UP1, UPT, UR6, URZ, UPT ;  /* 0x0000003f0600728c */ /* 0x000fe4000bf25070 */
[----:B------:R1:W5:Y:S02]  /*8360*/  @P1 LDG.E R9, desc[UR10][R4.64] ;  /* 0x0000000a04091981 */ /* 0x000364000c1e1900 */
[----:B------:R-:W-:-:S06]  /*8370*/  UISETP.NE.AND.EX UP1, UPT, UR7, URZ, UPT, UP1 ;  /* 0x0000003f0700728c */ /* 0x000fcc000bf25310 */
[----:B------:R-:W-:-:S05]  /*8380*/  PLOP3.LUT P2, PT, PT, PT, UP1, 0x80, 0x0 ;  /* 0x000000000000781c */ /* 0x000fca0003f4f018 */
[----:B------:R-:W-:-:S04]  /*8390*/  @UP1 UIADD3 UR6, UP2, UR8, UR6, URZ ;  /* 0x0000000608061290 */ /* 0x000fc8000ff5e03f */
[----:B------:R-:W-:Y:S02]  /*83a0*/  @UP1 UIADD3.X UR7, UR9, UR7, URZ, UP2, !UPT ;  /* 0x0000000709071290 */ /* 0x000fe400097fe43f */
[----:B------:R-:W-:-:S04]  /*83b0*/  IMAD.U32 R6, RZ, RZ, UR6 ;  /* 0x00000006ff067e24 */ /* 0x000fc8000f8e00ff */
[----:B------:R-:W-:Y:S01]  /*83c0*/  IMAD.U32 R7, RZ, RZ, UR7 ;  /* 0x00000007ff077e24 */ /* 0x000fe2000f8e00ff */
[----:B------:R-:W-:-:S04]  /*83d0*/  ISETP.GE.AND P0, PT, R192, 0x80, PT ;  /* 0x00000080c000780c */ /* 0x000fc80003f06270 */
[----:B0-----:R1:W5:Y:S01]  /*83e0*/  @P2 LDG.E R3, desc[UR10][R6.64] ;  /* 0x0000000a06032981 */ /* 0x001362000c1e1900 */
[----:B------:R-:W-:Y:S08]  /*83f0*/  @P2 BRA `(.L_x_290) ;  /* 0x0000000000142947 */ /* 0x000ff00003800000 */
[----:B------:R-:W-:Y:S05]  /*8400*/  @!P1 BRA `(.L_x_290) ;  /* 0x0000000000109947 */ /* 0x000fea0003800000 */
[----:B------:R-:W-:Y:S02]  /*8410*/  ULDC.64 UR6, c[0x0][0x208] ;  /* 0x0000820000067ab9 */ /* 0x000fe40000000a00 */
[----:B------:R-:W2:Y:S04]  /*8420*/  LDG.E R0, desc[UR6][R4.64] ;  /* 0x0000000604007981 */ /* 0x000ea8000c1e1900 */
[----:B-----5:R-:W2:Y:S02]  /*8430*/  LDG.E R3, desc[UR6][R4.64+0x4] ;  /* 0x0000040604037981 */ /* 0x020ea4000c1e1900 */
[----:B--2---:R-:W-:-:S07]  /*8440*/  IMAD.IADD R3, R3, 0x1, -R0 ;  /* 0x0000000103037824 */ /* 0x004fce00078e0a00 */
.L_x_290:
[----:B------:R-:W-:Y:S01]  /*8450*/  R2UR UR6, R23 ;  /* 0x00000000170672ca */ /* 0x000fe200000e0000 */
[----:B------:R-:W-:Y:S01]  /*8460*/  USEL UR61, UR61, URZ, !UP0 ;  /* 0x0000003f3d3d7287 */ /* 0x000fe2000c000000 */
[----:B------:R-:W-:Y:S01]  /*8470*/  R2UR UR4, R184 ;  /* 0x00000000b80472ca */ /* 0x000fe200000e0000 */
[----:B------:R-:W-:Y:S01]  /*8480*/  BSSY B1, `(.L_x_291) ;  /* 0x0000020000017945 */ /* 0x000fe20003800000 */
[----:B------:R-:W-:Y:S02]  /*8490*/  SHF.R.S32.HI R10, RZ, 0x1f, R17 ;  /* 0x0000001fff0a7819 */ /* 0x000fe40000011411 */
[----:B-----5:R-:W-:-:S07]  /*84a0*/  SHF.R.S32.HI R8, RZ, 0x1f, R9 ;  /* 0x0000001fff087819 */ /* 0x020fce0000011409 */
[----:B------:R-:W-:Y:S02]  /*84b0*/  USHF.R.S32.HI UR7, URZ, 0x1f, UR6 ;  /* 0x0000001f3f077899 */ /* 0x000fe40008011406 */
[----:B------:R-:W-:Y:S01]  /*84c0*/  USEL UR8, UR4, URZ, !UP0 ;  /* 0x0000003f04087287 */ /* 0x000fe2000c000000 */
[----:B------:R-:W-:Y:S11]  /*84d0*/  @P0 BRA `(.L_x_292) ;  /* 0x0000000000680947 */ /* 0x000ff60003800000 */
[----:B------:R-:W0:Y:S02]  /*84e0*/  S2R R0, SR_TID.X ;  /* 0x0000000000007919 */ /* 0x000e240000002100 */
[----:B0-----:R-:W-:-:S04]  /*84f0*/  IMAD R0, R22, 0x80, R0 ;  /* 0x0000008016007824 */ /* 0x001fc800078e0200 */
[----:B------:R-:W-:-:S05]  /*8500*/  VIADD R0, R0, 0xffffff80 ;  /* 0xffffff8000007836 */ /* 0x000fca0000000000 */
[----:B------:R-:W-:-:S13]  /*8510*/  ISETP.GE.AND P0, PT, R0, R3, PT ;  /* 0x000000030000720c */ /* 0x000fda0003f06270 */
[----:B------:R-:W-:Y:S05]  /*8520*/  @P0 BRA `(.L_x_292) ;  /* 0x0000000000540947 */ /* 0x000fea0003800000 */
[----:B------:R-:W-:Y:S01]  /*8530*/  R2UR UR6, R23 ;  /* 0x00000000170672ca */ /* 0x000fe200000e0000 */
[----:B------:R-:W-:Y:S01]  /*8540*/  ULDC.64 UR10, c[0x0][0xb70] ;  /* 0x0002dc00000a7ab9 */ /* 0x000fe20000000a00 */
[C---:B-1----:R-:W-:Y:S01]  /*8550*/  IADD3 R4, P0, R0.reuse, R9, RZ ;  /* 0x0000000900047210 */ /* 0x042fe20007f1e0ff */
[----:B------:R-:W-:Y:S02]  /*8560*/  UIMAD UR4, UR7, UR10, URZ ;  /* 0x0000000a070472a4 */ /* 0x000fe4000f8e023f */
[----:B------:R-:W-:Y:S01]  /*8570*/  IMAD.U32 R7, RZ, RZ, UR10 ;  /* 0x0000000aff077e24 */ /* 0x000fe2000f8e00ff */
[----:B------:R-:W-:Y:S01]  /*8580*/  ULDC.64 UR12, c[0x0][0x208] ;  /* 0x00008200000c7ab9 */ /* 0x000fe20000000a00 */
[----:B------:R-:W-:-:S06]  /*8590*/  LEA.HI.X.SX32 R5, R0, R8, 0x1, P0 ;  /* 0x0000000800057211 */ /* 0x000fcc00000f0eff */
[----:B------:R-:W-:Y:S02]  /*85a0*/  UIMAD UR4, UR6, UR11, UR4 ;  /* 0x0000000b060472a4 */ /* 0x000fe4000f8e0204 */
[----:B------:R-:W-:Y:S01]  /*85b0*/  IMAD.WIDE.U32 R4, R7, UR6, R4 ;  /* 0x0000000607047c25 */ /* 0x000fe2000f8e0004 */
[----:B------:R-:W-:Y:S02]  /*85c0*/  ULDC.64 UR10, c[0x0][0xb78] ;  /* 0x0002de00000a7ab9 */ /* 0x000fe40000000a00 */
[----:B------:R-:W-:Y:S01]  /*85d0*/  UIMAD UR6, UR8, UR10, URZ ;  /* 0x0000000a080672a4 */ /* 0x000fe2000f8e023f */
[----:B------:R-:W-:Y:S02]  /*85e0*/  VIADD R5, R5, UR4 ;  /* 0x0000000405057c36 */ /* 0x000fe40008000000 */
[----:B------:R-:W-:Y:S01]  /*85f0*/  IMAD.U32 R7, RZ, RZ, UR10 ;  /* 0x0000000aff077e24 */ /* 0x000fe2000f8e00ff */
[----:B------:R-:W-:-:S03]  /*8600*/  UIMAD UR6, UR61, UR11, UR6 ;  /* 0x0000000b3d0672a4 */ /* 0x000fc6000f8e0206 */
[----:B------:R-:W-:Y:S01]  /*8610*/  IMAD.WIDE.U32 R4, R7, UR61, R4 ;  /* 0x0000003d07047c25 */ /* 0x000fe2000f8e0004 */
[----:B------:R-:W-:-:S03]  /*8620*/  ULDC.64 UR10, c[0x0][0xb40] ;  /* 0x0002d000000a7ab9 */ /* 0x000fc60000000a00 */
[----:B------:R-:W-:Y:S01]  /*8630*/  VIADD R5, R5, UR6 ;  /* 0x0000000605057c36 */ /* 0x000fe20008000000 */
[----:B------:R-:W-:-:S04]  /*8640*/  LEA R6, P0, R4, UR10, 0x2 ;  /* 0x0000000a04067c11 */ /* 0x000fc8000f8010ff */
[----:B------:R-:W-:Y:S01]  /*8650*/  LEA.HI.X R7, R4, UR11, R5, 0x2, P0 ;  /* 0x0000000b04077c11 */ /* 0x000fe200080f1405 */
[----:B------:R-:W-:-:S05]  /*8660*/  IMAD.MOV.U32 R5, RZ, RZ, -0x800000 ;  /* 0xff800000ff057424 */ /* 0x000fca00078e00ff */
[----:B------:R0:W-:Y:S03]  /*8670*/  STG.E desc[UR12][R6.64], R5 ;  /* 0x0000000506007986 */ /* 0x0001e6000c10190c */
.L_x_292:
[----:B------:R-:W-:Y:S05]  /*8680*/  BSYNC B1 ;  /* 0x0000000000017941 */ /* 0x000fea0003800000 */
.L_x_291:
[----:B------:R-:W-:Y:S01]  /*8690*/  R2UR UR6, R23 ;  /* 0x00000000170672ca */ /* 0x000fe200000e0000 */
[----:B------:R-:W-:Y:S01]  /*86a0*/  ULDC.64 UR10, c[0x0][0xaa0] ;  /* 0x0002a800000a7ab9 */ /* 0x000fe20000000a00 */
[----:B-1----:R-:W-:Y:S01]  /*86b0*/  IMAD.MOV.U32 R4, RZ, RZ, R17 ;  /* 0x000000ffff047224 */ /* 0x002fe200078e0011 */
[----:B------:R-:W-:Y:S01]  /*86c0*/  BSSY B1, `(.L_x_293) ;  /* 0x000002f000017945 */ /* 0x000fe20003800000 */
[----:B0-----:R-:W-:Y:S02]  /*86d0*/  IMAD.MOV.U32 R5, RZ, RZ, R10 ;  /* 0x000000ffff057224 */ /* 0x001fe400078e000a */
[----:B------:R-:W-:Y:S02]  /*86e0*/  IMAD R0, R8, UR10, RZ ;  /* 0x0000000a08007c24 */ /* 0x000fe4000f8e02ff */
[----:B------:R-:W-:-:S04]  /*86f0*/  IMAD.WIDE.U32 R4, R9, UR10, R4 ;  /* 0x0000000a09047c25 */ /* 0x000fc8000f8e0004 */
[----:B------:R-:W-:Y:S01]  /*8700*/  IMAD R9, R9, UR11, R0 ;  /* 0x0000000b09097c24 */ /* 0x000fe2000f8e0200 */
[----:B------:R-:W-:Y:S01]  /*8710*/  ULDC.64 UR10, c[0x0][0xae0] ;  /* 0x0002b800000a7ab9 */ /* 0x000fe20000000a00 */
[----:B------:R-:W-:Y:S01]  /*8720*/  IMAD R3, R22, -0x80, R3 ;  /* 0xffffff8016037824 */ /* 0x000fe200078e0203 */
[----:B------:R-:W-:Y:S01]  /*8730*/  UIMAD UR4, UR7, UR10, URZ ;  /* 0x0000000a070472a4 */ /* 0x000fe2000f8e023f */
[----:B------:R-:W-:Y:S01]  /*8740*/  IMAD.IADD R5, R5, 0x1, R9 ;  /* 0x0000000105057824 */ /* 0x000fe200078e0209 */
[----:B------:R-:W-:Y:S01]  /*8750*/  SHF.R.S32.HI R9, RZ, 0x1f, R18 ;  /* 0x0000001fff097819 */ /* 0x000fe20000011412 */
[----:B------:R-:W-:Y:S01]  /*8760*/  IMAD.U32 R7, RZ, RZ, UR10 ;  /* 0x0000000aff077e24 */ /* 0x000fe2000f8e00ff */
[----:B------:R-:W-:Y:S01]  /*8770*/  UIMAD UR4, UR6, UR11, UR4 ;  /* 0x0000000b060472a4 */ /* 0x000fe2000f8e0204 */
[C---:B------:R-:W-:Y:S01]  /*8780*/  ISETP.GE.AND P2, PT, R18.reuse, R3, PT ;  /* 0x000000031200720c */ /* 0x040fe20003f46270 */
[----:B------:R-:W-:Y:S02]  /*8790*/  VIADD R6, R18, 0x40 ;  /* 0x0000004012067836 */ /* 0x000fe40000000000 */
[----:B------:R-:W-:Y:S01]  /*87a0*/  IMAD.WIDE.U32 R4, R7, UR6, R4 ;  /* 0x0000000607047c25 */ /* 0x000fe2000f8e0004 */
[----:B------:R-:W-:-:S02]  /*87b0*/  ULDC.64 UR6, c[0x0][0xae8] ;  /* 0x0002ba0000067ab9 */ /* 0x000fc40000000a00 */
[-C--:B------:R-:W-:Y:S01]  /*87c0*/  ISETP.GE.AND P1, PT, R6, R3.reuse, PT ;  /* 0x000000030600720c */ /* 0x080fe20003f26270 */
[----:B------:R-:W-:Y:S01]  /*87d0*/  VIADD R5, R5, UR4 ;  /* 0x0000000405057c36 */ /* 0x000fe20008000000 */
[----:B------:R-:W-:Y:S01]  /*87e0*/  UIMAD UR4, UR8, UR6, URZ ;  /* 0x00000006080472a4 */ /* 0x000fe2000f8e023f */
[----:B------:R-:W-:Y:S02]  /*87f0*/  VIADD R0, R18, 0x20 ;  /* 0x0000002012007836 */ /* 0x000fe40000000000 */
[----:B------:R-:W-:Y:S01]  /*8800*/  IMAD.U32 R7, RZ, RZ, UR6 ;  /* 0x00000006ff077e24 */ /* 0x000fe2000f8e00ff */
[----:B------:R-:W-:Y:S01]  /*8810*/  UIMAD UR4, UR61, UR7, UR4 ;  /* 0x000000073d0472a4 */ /* 0x000fe2000f8e0204 */
[----:B------:R-:W-:Y:S01]  /*8820*/  IMAD.MOV.U32 R8, RZ, RZ, R18 ;  /* 0x000000ffff087224 */ /* 0x000fe200078e0012 */
[----:B------:R-:W-:Y:S01]  /*8830*/  ISETP.GE.AND P3, PT, R0, R3, PT ;  /* 0x000000030000720c */ /* 0x000fe20003f66270 */
[----:B------:R-:W-:-:S04]  /*8840*/  IMAD.WIDE.U32 R6, R7, UR61, R4 ;  /* 0x0000003d07067c25 */ /* 0x000fc8000f8e0004 */
[----:B------:R-:W-:Y:S02]  /*8850*/  VIADD R0, R18, 0x60 ;  /* 0x0000006012007836 */ /* 0x000fe40000000000 */
[----:B------:R-:W-:Y:S02]  /*8860*/  VIADD R11, R7, UR4 ;  /* 0x00000004070b7c36 */ /* 0x000fe40008000000 */
[----:B------:R-:W-:Y:S01]  /*8870*/  IMAD.WIDE R8, R22, 0x80, R8 ;  /* 0x0000008016087825 */ /* 0x000fe200078e0208 */
[----:B------:R-:W-:Y:S01]  /*8880*/  ISETP.GE.AND P0, PT, R0, R3, PT ;  /* 0x000000030000720c */ /* 0x000fe20003f06270 */
[----:B------:R-:W-:-:S12]  /*8890*/  @P2 BRA `(.L_x_294) ;  /* 0x0000000000442947 */ /* 0x000fd80003800000 */
[----:B------:R-:W-:Y:S01]  /*88a0*/  ULDC.64 UR6, c[0x0][0xad8] ;  /* 0x0002b60000067ab9 */ /* 0x000fe20000000a00 */
[----:B------:R-:W-:Y:S01]  /*88b0*/  VIADD R0, R17, 0x40 ;  /* 0x0000004011007836 */ /* 0x000fe20000000000 */
[----:B------:R-:W-:Y:S01]  /*88c0*/  ULDC UR4, c[0x0][0xa8c] ;  /* 0x0002a30000047ab9 */ /* 0x000fe20000000800 */
[----:B------:R-:W-:Y:S01]  /*88d0*/  IMAD R3, R9, UR6, RZ ;  /* 0x0000000609037c24 */ /* 0x000fe2000f8e02ff */
        /* <DEDUP_REMOVED lines=11> */
[----:B------:R0:W-:Y:S04]  /*8990*/  @!P4 STG.E.128 desc[UR8][R12.64], RZ ;  /* 0x000000ff0c00c986 */ /* 0x0001e8000c101d08 */
[----:B------:R0:W-:Y:S02]  /*89a0*/  @!P5 STG.E.128 desc[UR8][R12.64+0x80], RZ ;  /* 0x000080ff0c00d986 */ /* 0x0001e4000c101d08 */
.L_x_294:
[----:B------:R-:W-:Y:S05]  /*89b0*/  BSYNC B1 ;  /* 0x0000000000017941 */ /* 0x000fea0003800000 */
.L_x_293:
[----:B------:R-:W-:Y:S04]  /*89c0*/  BSSY B1, `(.L_x_295) ;  /* 0x0000015000017945 */ /* 0x000fe80003800000 */
[----:B------:R-:W-:Y:S05]  /*89d0*/  @P3 BRA `(.L_x_296) ;  /* 0x00000000004c3947 */ /* 0x000fea0003800000 */
[----:B------:R-:W-:Y:S01]  /*89e0*/  IADD3 R3, P2, R8, 0x20, RZ ;  /* 0x0000002008037810 */ /* 0x000fe20007f5e0ff */
[----:B------:R-:W-:Y:S01]  /*89f0*/  ULDC.64 UR6, c[0x0][0xad8] ;  /* 0x0002b60000067ab9 */ /* 0x000fe20000000a00 */
[----:B------:R-:W-:Y:S01]  /*8a00*/  IMAD.MOV.U32 R4, RZ, RZ, R6 ;  /* 0x000000ffff047224 */ /* 0x000fe200078e0006 */
[----:B------:R-:W-:Y:S01]  /*8a10*/  ULDC UR4, c[0x0][0xa8c] ;  /* 0x0002a30000047ab9 */ /* 0x000fe20000000800 */
[----:B------:R-:W-:Y:S01]  /*8a20*/  IMAD.MOV.U32 R5, RZ, RZ, R11 ;  /* 0x000000ffff057224 */ /* 0x000fe200078e000b */
[C---:B------:R-:W-:Y:S01]  /*8a30*/  ISETP.GE.AND P3, PT, R17.reuse, UR4, PT ;  /* 0x0000000411007c0c */ /* 0x040fe2000bf66270 */
[----:B------:R-:W-:Y:S01]  /*8a40*/  IMAD.X R0, RZ, RZ, R9, P2 ;  /* 0x000000ffff007224 */ /* 0x000fe200010e0609 */
[----:B------:R-:W-:Y:S01]  /*8a50*/  ULDC.64 UR8, c[0x0][0x208] ;  /* 0x0000820000087ab9 */ /* 0x000fe20000000a00 */
[----:B------:R-:W-:Y:S02]  /*8a60*/  VIADD R10, R17, 0x40 ;  /* 0x00000040110a7836 */ /* 0x000fe40000000000 */
[----:B------:R-:W-:-:S02]  /*8a70*/  IMAD R0, R0, UR6, RZ ;  /* 0x0000000600007c24 */ /* 0x000fc4000f8e02ff */
[----:B------:R-:W-:Y:S01]  /*8a80*/  IMAD.WIDE.U32 R4, R3, UR6, R4 ;  /* 0x0000000603047c25 */ /* 0x000fe2000f8e0004 */
[----:B------:R-:W-:-:S03]  /*8a90*/  ISETP.GE.AND P4, PT, R10, UR4, PT ;  /* 0x000000040a007c0c */ /* 0x000fc6000bf86270 */
[----:B------:R-:W-:Y:S01]  /*8aa0*/  IMAD R3, R3, UR7, R0 ;  /* 0x0000000703037c24 */ /* 0x000fe2000f8e0200 */
[----:B------:R-:W-:Y:S02]  /*8ab0*/  ULDC.64 UR6, c[0x0][0xa80] ;  /* 0x0002a00000067ab9 */ /* 0x000fe40000000a00 */
[----:B0-----:R-:W-:Y:S01]  /*8ac0*/  LEA R12, P2, R4, UR6, 0x1 ;  /* 0x00000006040c7c11 */ /* 0x001fe2000f8408ff */
[----:B------:R-:W-:-:S05]  /*8ad0*/  IMAD.IADD R3, R5, 0x1, R3 ;  /* 0x0000000105037824 */ /* 0x000fca00078e0203 */
[----:B------:R-:W-:-:S05]  /*8ae0*/  LEA.HI.X R13, R4, UR7, R3, 0x1, P2 ;  /* 0x00000007040d7c11 */ /* 0x000fca00090f0c03 */
[----:B------:R1:W-:Y:S04]  /*8af0*/  @!P3 STG.E.128 desc[UR8][R12.64], RZ ;  /* 0x000000ff0c00b986 */ /* 0x0003e8000c101d08 */
[----:B------:R1:W-:Y:S02]  /*8b00*/  @!P4 STG.E.128 desc[UR8][R12.64+0x80], RZ ;  /* 0x000080ff0c00c986 */ /* 0x0003e4000c101d08 */
.L_x_296:
[----:B------:R-:W-:Y:S05]  /*8b10*/  BSYNC B1 ;  /* 0x0000000000017941 */ /* 0x000fea0003800000 */
.L_x_295:
        /* <DEDUP_REMOVED lines=16> */
[----:B01----:R-:W-:Y:S01]  /*8c20*/  LEA R12, P1, R4, UR6, 0x1 ;  /* 0x00000006040c7c11 */ /* 0x003fe2000f8208ff */
[----:B------:R-:W-:-:S05]  /*8c30*/  IMAD.IADD R3, R5, 0x1, R3 ;  /* 0x0000000105037824 */ /* 0x000fca00078e0203 */
[----:B------:R-:W-:-:S05]  /*8c40*/  LEA.HI.X R13, R4, UR7, R3, 0x1, P1 ;  /* 0x00000007040d7c11 */ /* 0x000fca00088f0c03 */
[----:B------:R2:W-:Y:S04]  /*8c50*/  @!P2 STG.E.128 desc[UR8][R12.64], RZ ;  /* 0x000000ff0c00a986 */ /* 0x0005e8000c101d08 */
[----:B------:R2:W-:Y:S02]  /*8c60*/  @!P3 STG.E.128 desc[UR8][R12.64+0x80], RZ ;  /* 0x000080ff0c00b986 */ /* 0x0005e4000c101d08 */
.L_x_298:
[----:B------:R-:W-:Y:S05]  /*8c70*/  BSYNC B1 ;  /* 0x0000000000017941 */ /* 0x000fea0003800000 */
.L_x_297:
        /* <DEDUP_REMOVED lines=18> */
[----:B------:R3:W-:Y:S04]  /*8da0*/  @!P1 STG.E.128 desc[UR8][R6.64], RZ ;  /* 0x000000ff06009986 */ /* 0x0007e8000c101d08 */
[----:B------:R3:W-:Y:S02]  /*8db0*/  @!P2 STG.E.128 desc[UR8][R6.64+0x80], RZ ;  /* 0x000080ff0600a986 */ /* 0x0007e4000c101d08 */
.L_x_289:
[----:B------:R-:W-:Y:S05]  /*8dc0*/  BSYNC B0 ;  /* 0x0000000000007941 */ /* 0x000fea0003800000 */
.L_x_280:
[----:B------:R-:W-:Y:S02]  /*8dd0*/  ULDC UR4, c[0x0][0xc14] ;  /* 0x0003050000047ab9 */ /* 0x000fe40000000800 */
[----:B------:R-:W-:-:S13]  /*8de0*/  ISETP.GE.AND P0, PT, R47, UR4, PT ;  /* 0x000000042f007c0c */ /* 0x000fda000bf06270 */
[----:B------:R-:W-:Y:S05]  /*8df0*/  @!P0 BRA `(.L_x_299) ;  /* 0xffffff7c00ec8947 */ /* 0x000fea000383ffff */
[----:B------:R-:W-:Y:S05]  /*8e00*/  EXIT ;  /* 0x000000000000794d */ /* 0x000fea0003800000 */
.L_x_255:
[----:B------:R-:W-:-:S08]  /*8e10*/  NOP ;  /* 0x0000000000007918 */ /* 0x000fd00000000000 */
[----:B0-----:R-:W0:-:S00]  /*8e20*/  USETMAXREG.DEALLOC.CTAPOOL 0x18 ;  /* 0x00000018000079c8 */ /* 0x001e0000080e0500 */
[----:B0-----:R-:W-:-:S06]  /*8e30*/  LOP3.LUT R0, R0, 0x3, RZ, 0xc0, !PT ;  /* 0x0000000300007812 */ /* 0x001fcc00078ec0ff */
[----:B------:R-:W0:Y:S02]  /*8e40*/  SHFL.IDX PT, R0, R0, RZ, 0x1f ;  /* 0x00001fff00007589 */ /* 0x000e2400000e0000 */
[----:B0-----:R-:W-:-:S13]  /*8e50*/  ISETP.NE.AND P0, PT, R0, RZ, PT ;  /* 0x000000ff0000720c */ /* 0x001fda0003f05270 */
[----:B------:R-:W-:Y:S05]  /*8e60*/  @P0 EXIT ;  /* 0x000000000000094d */ /* 0x000fea0003800000 */
[----:B------:R-:W0:Y:S01]  /*8e70*/  S2R R2, SR_TID.X ;  /* 0x0000000000027919 */ /* 0x000e220000002100 */
[----:B------:R-:W-:Y:S01]  /*8e80*/  LOP3.LUT R4, R4, 0xffffffdf, RZ, 0xc0, !PT ;  /* 0xffffffdf04047812 */ /* 0x000fe200078ec0ff */
[----:B------:R-:W-:Y:S01]  /*8e90*/  ULDC UR5, c[0x0][0xc14] ;  /* 0x0003050000057ab9 */ /* 0x000fe20000000800 */
[----:B------:R-:W-:Y:S01]  /*8ea0*/  IMAD.MOV.U32 R0, RZ, RZ, RZ ;  /* 0x000000ffff007224 */ /* 0x000fe200078e00ff */
[----:B------:R-:W-:Y:S01]  /*8eb0*/  ULDC.64 UR6, c[0x0][0x208] ;  /* 0x0000820000067ab9 */ /* 0x000fe20000000a00 */
[----:B------:R-:W-:Y:S01]  /*8ec0*/  ULDC UR4, c[0x0][0xc10] ;  /* 0x0003040000047ab9 */ /* 0x000fe20000000800 */
[----:B0-----:R-:W-:-:S04]  /*8ed0*/  LOP3.LUT R8, R2, 0x1f, RZ, 0xc0, !PT ;  /* 0x0000001f02087812 */ /* 0x001fc800078ec0ff */
[----:B------:R-:W-:-:S13]  /*8ee0*/  ISETP.NE.AND P0, PT, R8, 0x1f, PT ;  /* 0x0000001f0800780c */ /* 0x000fda0003f05270 */
[----:B------:R-:W-:Y:S02]  /*8ef0*/  @P0 LOP3.LUT R4, R4, 0x20, RZ, 0xfc, !PT ;  /* 0x0000002004040812 */ /* 0x000fe400078efcff */
[----:B------:R-:W-:-:S13]  /*8f00*/  ISETP.GE.OR P0, PT, R8, UR5, !P0 ;  /* 0x0000000508007c0c */ /* 0x000fda000c706670 */
[----:B------:R-:W0:Y:S02]  /*8f10*/  @!P0 LDC.64 R2, c[0x0][0xc58] ;  /* 0x00031600ff028b82 */ /* 0x000e240000000a00 */
[----:B0-----:R-:W-:-:S05]  /*8f20*/  @!P0 IMAD.WIDE.U32 R2, R8, 0x4, R2 ;  /* 0x0000000408028825 */ /* 0x001fca00078e0002 */
[----:B------:R-:W2:Y:S01]  /*8f30*/  @!P0 LDG.E R0, desc[UR6][R2.64] ;  /* 0x0000000602008981 */ /* 0x000ea2000c1e1900 */
[C---:B------:R-:W-:Y:S01]  /*8f40*/  ISETP.NE.AND P1, PT, R8.reuse, RZ, PT ;  /* 0x000000ff0800720c */ /* 0x040fe20003f25270 */
[----:B------:R-:W0:Y:S01]  /*8f50*/  S2UR UR6, SR_CTAID.X ;  /* 0x00000000000679c3 */ /* 0x000e220000002500 */
[----:B------:R-:W-:Y:S01]  /*8f60*/  ISETP.GE.U32.AND P0, PT, R8, 0x2, PT ;  /* 0x000000020800780c */ /* 0x000fe20003f06070 */
[----:B------:R-:W-:Y:S01]  /*8f70*/  IMAD.MOV.U32 R16, RZ, RZ, RZ ;  /* 0x000000ffff107224 */ /* 0x000fe200078e00ff */
[----:B------:R-:W-:Y:S01]  /*8f80*/  LOP3.LUT R4, R4, 0xfffffffe, RZ, 0xc0, !PT ;  /* 0xfffffffe04047812 */ /* 0x000fe200078ec0ff */
[----:B------:R-:W-:-:S08]  /*8f90*/  IMAD.MOV.U32 R19, RZ, RZ, RZ ;  /* 0x000000ffff137224 */ /* 0x000fd000078e00ff */
[----:B------:R-:W-:-:S04]  /*8fa0*/  @P1 LOP3.LUT R4, R4, 0x1, RZ, 0xfc, !PT ;  /* 0x0000000104041812 */ /* 0x000fc800078efcff */
[----:B------:R-:W-:-:S04]  /*8fb0*/  LOP3.LUT R4, R4, 0xffffffef, RZ, 0xc0, !PT ;  /* 0xffffffef04047812 */ /* 0x000fc800078ec0ff */
[----:B------:R-:W-:-:S04]  /*8fc0*/  @P0 LOP3.LUT R4, R4, 0x10, RZ, 0xfc, !PT ;  /* 0x0000001004040812 */ /* 0x000fc800078efcff */
[----:B------:R-:W-:Y:S01]  /*8fd0*/  LOP3.LUT R4, R4, 0xfffffff7, RZ, 0xc0, !PT ;  /* 0xfffffff704047812 */ /* 0x000fe200078ec0ff */
[----:B--2---:R-:W1:Y:S02]  /*8fe0*/  SHFL.UP PT, R5, R0, 0x1, RZ ;  /* 0x0420000000057989 */ /* 0x004e6400000e00ff */
[----:B-1----:R-:W-:-:S05]  /*8ff0*/  SEL R5, R5, RZ, P1 ;  /* 0x000000ff05057207 */ /* 0x002fca0000800000 */
[----:B------:R-:W-:-:S05]  /*9000*/  IMAD.IADD R5, R0, 0x1, R5 ;  /* 0x0000000100057824 */ /* 0x000fca00078e0205 */
[----:B------:R-:W1:Y:S02]  /*9010*/  SHFL.UP PT, R6, R5, 0x2, RZ ;  /* 0x0440000005067989 */ /* 0x000e6400000e00ff */
[----:B-1----:R-:W-:Y:S02]  /*9020*/  SEL R6, R6, RZ, P0 ;  /* 0x000000ff06067207 */ /* 0x002fe40000000000 */
[----:B------:R-:W-:-:S03]  /*9030*/  ISETP.GE.U32.AND P0, PT, R8, 0x4, PT ;  /* 0x000000040800780c */ /* 0x000fc60003f06070 */
[----:B------:R-:W-:-:S05]  /*9040*/  IMAD.IADD R6, R5, 0x1, R6 ;  /* 0x0000000105067824 */ /* 0x000fca00078e0206 */
[----:B------:R-:W1:Y:S05]  /*9050*/  SHFL.UP PT, R7, R6, 0x4, RZ ;  /* 0x0480000006077989 */ /* 0x000e6a00000e00ff */
[----:B------:R-:W-:-:S04]  /*9060*/  @P0 LOP3.LUT R4, R4, 0x8, RZ, 0xfc, !PT ;  /* 0x0000000804040812 */ /* 0x000fc800078efcff */
[----:B------:R-:W-:Y:S02]  /*9070*/  LOP3.LUT R4, R4, 0xfffffffb, RZ, 0xc0, !PT ;  /* 0xfffffffb04047812 */ /* 0x000fe400078ec0ff */
        /* <DEDUP_REMOVED lines=10> */
[----:B------:R-:W-:Y:S02]  /*9120*/  @P0 LOP3.LUT R4, R4, 0x2, RZ, 0xfc, !PT ;  /* 0x0000000204040812 */ /* 0x000fe400078efcff */
[----:B-1----:R-:W-:-:S04]  /*9130*/  SEL R2, R2, RZ, P0 ;  /* 0x000000ff02027207 */ /* 0x002fc80000000000 */
[----:B------:R-:W-:-:S05]  /*9140*/  IADD3 R2, R3, R2, RZ ;  /* 0x0000000203027210 */ /* 0x000fca0007ffe0ff */
[----:B------:R-:W1:Y:S02]  /*9150*/  SHFL.IDX PT, R5, R2, 0x1f, 0x1f ;  /* 0x03e01f0002057f89 */ /* 0x000e6400000e0000 */
[----:B-1----:R-:W-:-:S04]  /*9160*/  IMAD R5, R5, UR4, RZ ;  /* 0x0000000405057c24 */ /* 0x002fc8000f8e02ff */
[----:B------:R-:W-:Y:S01]  /*9170*/  IMAD.MOV.U32 R6, RZ, RZ, R5 ;  /* 0x000000ffff067224 */ /* 0x000fe200078e0005 */
[----:B0-----:R-:W-:-:S13]  /*9180*/  ISETP.GT.AND P0, PT, R5, UR6, PT ;  /* 0x0000000605007c0c */ /* 0x001fda000bf04270 */
[----:B------:R-:W-:Y:S05]  /*9190*/  @P0 BRA `(.L_x_300) ;  /* 0x0000000000c40947 */ /* 0x000fea0003800000 */
[----:B------:R-:W-:Y:S01]  /*91a0*/  IMAD.MOV.U32 R5, RZ, RZ, R6 ;  /* 0x000000ffff057224 */ /* 0x000fe200078e0006 */
[----:B------:R-:W-:Y:S01]  /*91b0*/  ULDC UR5, c[0x0][0xc14] ;  /* 0x0003050000057ab9 */ /* 0x000fe20000000800 */
[----:B------:R-:W-:Y:S01]  /*91c0*/  IMAD.MOV.U32 R19, RZ, RZ, RZ ;  /* 0x000000ffff137224 */ /* 0x000fe200078e00ff */
[----:B------:R-:W-:Y:S01]  /*91d0*/  ULDC UR7, c[0x0][0xc14] ;  /* 0x0003050000077ab9 */ /* 0x000fe20000000800 */
[----:B------:R-:W-:-:S05]  /*91e0*/  ULDC UR4, c[0x0][0xc10] ;  /* 0x0003040000047ab9 */ /* 0x000fca0000000800 */
.L_x_304:
[----:B------:R-:W-:Y:S02]  /*91f0*/  VIADD R0, R19, 0x1f ;  /* 0x0000001f13007836 */ /* 0x000fe40000000000 */
[----:B------:R-:W-:-:S03]  /*9200*/  IMAD.U32 R19, RZ, RZ, UR7 ;  /* 0x00000007ff137e24 */ /* 0x000fc6000f8e00ff */
[----:B------:R-:W-:-:S13]  /*9210*/  ISETP.GE.AND P0, PT, R0, UR5, PT ;  /* 0x0000000500007c0c */ /* 0x000fda000bf06270 */
[----:B------:R-:W-:Y:S05]  /*9220*/  @P0 BRA `(.L_x_301) ;  /* 0x0000000400440947 */ /* 0x000fea0003800000 */
[----:B------:R-:W0:Y:S01]  /*9230*/  S2R R2, SR_TID.X ;  /* 0x0000000000027919 */ /* 0x000e220000002100 */
[----:B------:R-:W-:Y:S01]  /*9240*/  IMAD.MOV.U32 R19, RZ, RZ, R0 ;  /* 0x000000ffff137224 */ /* 0x000fe200078e0000 */
[----:B------:R-:W-:Y:S01]  /*9250*/  BSSY B0, `(.L_x_302) ;  /* 0x000000b000007945 */ /* 0x000fe20003800000 */
[----:B------:R-:W-:Y:S01]  /*9260*/  IMAD.MOV.U32 R0, RZ, RZ, RZ ;  /* 0x000000ffff007224 */ /* 0x000fe200078e00ff */
[----:B0-----:R-:W-:-:S04]  /*9270*/  LOP3.LUT R8, R2, 0x1f, RZ, 0xc0, !PT ;  /* 0x0000001f02087812 */ /* 0x001fc800078ec0ff */
[C---:B------:R-:W-:Y:S01]  /*9280*/  ISETP.NE.AND P1, PT, R8.reuse, 0x1f, PT ;  /* 0x0000001f0800780c */ /* 0x040fe20003f25270 */
[----:B------:R-:W-:-:S05]  /*9290*/  IMAD.IADD R7, R8, 0x1, R19 ;  /* 0x0000000108077824 */ /* 0x000fca00078e0213 */
[----:B------:R-:W-:-:S13]  /*92a0*/  ISETP.GE.OR P0, PT, R7, UR5, !P1 ;  /* 0x0000000507007c0c */ /* 0x000fda000cf06670 */
[----:B------:R-:W-:Y:S05]  /*92b0*/  @P0 BRA `(.L_x_303) ;  /* 0x0000000000100947 */ /* 0x000fea0003800000 */
[----:B------:R-:W0:Y:S01]  /*92c0*/  LDC.64 R2, c[0x0][0xc58] ;  /* 0x00031600ff027b82 */ /* 0x000e220000000a00 */
[----:B------:R-:W-:Y:S01]  /*92d0*/  ULDC.64 UR8, c[0x0][0x208] ;  /* 0x0000820000087ab9 */ /* 0x000fe20000000a00 */
[----:B0-----:R-:W-:-:S05]  /*92e0*/  IMAD.WIDE R2, R7, 0x4, R2 ;  /* 0x0000000407027825 */ /* 0x001fca00078e0202 */
[----:B------:R0:W5:Y:S02]  /*92f0*/  LDG.E R0, desc[UR8][R2.64] ;  /* 0x0000000802007981 */ /* 0x000164000c1e1900 */
.L_x_303:
[----:B------:R-:W-:Y:S05]  /*9300*/  BSYNC B0 ;  /* 0x0000000000007941 */ /* 0x000fea0003800000 */
.L_x_302:
[----:B0----5:R-:W0:Y:S01]  /*9310*/  SHFL.UP PT, R2, R0, 0x1, RZ ;  /* 0x0420000000027989 */ /* 0x021e2200000e00ff */
[C---:B------:R-:W-:Y:S02]  /*9320*/  ISETP.NE.AND P0, PT, R8.reuse, RZ, PT ;  /* 0x000000ff0800720c */ /* 0x040fe40003f05270 */
[----:B------:R-:W-:Y:S02]  /*9330*/  ISETP.GE.U32.AND P1, PT, R8, 0x2, PT ;  /* 0x000000020800780c */ /* 0x000fe40003f26070 */
[----:B0-----:R-:W-:Y:S02]  /*9340*/  SEL R3, R2, RZ, P0 ;  /* 0x000000ff02037207 */ /* 0x001fe40000000000 */
[----:B------:R-:W-:-:S03]  /*9350*/  ISETP.GE.U32.AND P0, PT, R8, 0x4, PT ;  /* 0x000000040800780c */ /* 0x000fc60003f06070 */
[----:B------:R-:W-:-:S05]  /*9360*/  IMAD.IADD R3, R0, 0x1, R3 ;  /* 0x0000000100037824 */ /* 0x000fca00078e0203 */
[----:B------:R-:W0:Y:S02]  /*9370*/  SHFL.UP PT, R2, R3, 0x2, RZ ;  /* 0x0440000003027989 */ /* 0x000e2400000e00ff */
        /* <DEDUP_REMOVED lines=8> */
[----:B0-----:R-:W-:-:S05]  /*9400*/  SEL R6, R6, RZ, P1 ;  /* 0x000000ff06067207 */ /* 0x001fca0000800000 */
[----:B------:R-:W-:-:S05]  /*9410*/  IMAD.IADD R6, R7, 0x1, R6 ;  /* 0x0000000107067824 */ /* 0x000fca00078e0206 */
[----:B------:R-:W0:Y:S02]  /*9420*/  SHFL.UP PT, R8, R6, 0x10, RZ ;  /* 0x0600000006087989 */ /* 0x000e2400000e00ff */
[----:B0-----:R-:W-:-:S05]  /*9430*/  SEL R9, R8, RZ, P0 ;  /* 0x000000ff08097207 */ /* 0x001fca0000000000 */
[----:B------:R-:W-:-:S05]  /*9440*/  IMAD.IADD R9, R6, 0x1, R9 ;  /* 0x0000000106097824 */ /* 0x000fca00078e0209 */
[----:B------:R-:W0:Y:S02]  /*9450*/  SHFL.IDX PT, R3, R9, 0x1f, 0x1f ;  /* 0x03e01f0009037f89 */ /* 0x000e2400000e0000 */
[----:B0-----:R-:W-:-:S04]  /*9460*/  IMAD R6, R3, UR4, RZ ;  /* 0x0000000403067c24 */ /* 0x001fc8000f8e02ff */
[----:B------:R-:W-:-:S05]  /*9470*/  IMAD.IADD R5, R6, 0x1, R5 ;  /* 0x0000000106057824 */ /* 0x000fca00078e0205 */
[----:B------:R-:W-:-:S13]  /*9480*/  ISETP.GT.AND P0, PT, R5, UR6, PT ;  /* 0x0000000605007c0c */ /* 0x000fda000bf04270 */
[----:B------:R-:W-:Y:S05]  /*9490*/  @!P0 BRA `(.L_x_304) ;  /* 0xfffffffc00548947 */ /* 0x000fea000383ffff */
[----:B------:R-:W-:-:S07]  /*94a0*/  IMAD.MOV.U32 R2, RZ, RZ, R9 ;  /* 0x000000ffff027224 */ /* 0x000fce00078e0009 */
.L_x_300:
[----:B------:R-:W-:-:S04]  /*94b0*/  IMAD.IADD R7, R5, 0x1, -R6 ;  /* 0x0000000105077824 */ /* 0x000fc800078e0a06 */
[----:B------:R-:W-:-:S05]  /*94c0*/  IMAD R3, R2, UR4, R7 ;  /* 0x0000000402037c24 */ /* 0x000fca000f8e0207 */
[----:B------:R-:W-:-:S13]  /*94d0*/  ISETP.GT.AND P0, PT, R3, UR6, PT ;  /* 0x0000000603007c0c */ /* 0x000fda000bf04270 */
[----:B------:R-:W-:-:S04]  /*94e0*/  VOTE.ANY R8, PT, !P0 ;  /* 0x0000000000087806 */ /* 0x000fc800040e0100 */
[----:B------:R-:W0:Y:S01]  /*94f0*/  POPC R5, R8 ;  /* 0x0000000800057309 */ /* 0x000e220000000000 */
[----:B------:R-:W-:Y:S01]  /*9500*/  ISETP.NE.AND P0, PT, R8, RZ, PT ;  /* 0x000000ff0800720c */ /* 0x000fe20003f05270 */
[----:B0-----:R-:W0:Y:S02]  /*9510*/  SHFL.IDX PT, R0, R0, R5, 0x1f ;  /* 0x00001f0500007589 */ /* 0x001e2400000e0000 */
[----:B0-----:R-:W-:-:S04]  /*9520*/  IABS R6, R0 ;  /* 0x0000000000067213 */ /* 0x001fc80000000000 */
[----:B------:R-:W0:Y:S08]  /*9530*/  I2F.RP R9, R6 ;  /* 0x0000000600097306 */ /* 0x000e300000209400 */
[----:B0-----:R-:W0:Y:S02]  /*9540*/  MUFU.RCP R9, R9 ;  /* 0x0000000900097308 */ /* 0x001e240000001000 */
[----:B0-----:R-:W-:-:S06]  /*9550*/  VIADD R3, R9, 0xffffffe ;  /* 0x0ffffffe09037836 */ /* 0x001fcc0000000000 */
[----:B------:R-:W0:Y:S02]  /*9560*/  F2I.FTZ.U32.TRUNC.NTZ R3, R3 ;  /* 0x0000000300037305 */ /* 0x000e24000021f000 */
[----:B0-----:R-:W-:Y:S01]  /*9570*/  IMAD.MOV R11, RZ, RZ, -R3 ;  /* 0x000000ffff0b7224 */ /* 0x001fe200078e0a03 */
[----:B------:R-:W-:Y:S06]  /*9580*/  @!P0 BRA `(.L_x_305) ;  /* 0x0000000000088947 */ /* 0x000fec0003800000 */
[----:B------:R-:W-:-:S05]  /*9590*/  VIADD R9, R5, 0xffffffff ;  /* 0xffffffff05097836 */ /* 0x000fca0000000000 */
[----:B------:R0:W1:Y:S02]  /*95a0*/  SHFL.IDX PT, R16, R2, R9, 0x1f ;  /* 0x00001f0902107589 */ /* 0x00006400000e0000 */
.L_x_305:
[----:B-1----:R-:W-:Y:S02]  /*95b0*/  IMAD R16, R16, UR4, R7 ;  /* 0x0000000410107c24 */ /* 0x002fe4000f8e0207 */
[----:B------:R-:W-:Y:S02]  /*95c0*/  IMAD R7, R11, R6, RZ ;  /* 0x000000060b077224 */ /* 0x000fe400078e02ff */
[----:B0-----:R-:W-:Y:S01]  /*95d0*/  IMAD.MOV.U32 R2, RZ, RZ, RZ ;  /* 0x000000ffff027224 */ /* 0x001fe200078e00ff */
[----:B------:R-:W-:Y:S01]  /*95e0*/  IADD3 R17, -R16, UR6, RZ ;  /* 0x0000000610117c10 */ /* 0x000fe2000fffe1ff */
[----:B------:R-:W-:Y:S02]  /*95f0*/  IMAD.IADD R19, R5, 0x1, R19 ;  /* 0x0000000105137824 */ /* 0x000fe400078e0213 */
[----:B------:R-:W-:Y:S01]  /*9600*/  IMAD.HI.U32 R2, R3, R7, R2 ;  /* 0x0000000703027227 */ /* 0x000fe200078e0002 */
[----:B------:R-:W-:Y:S02]  /*9610*/  IABS R7, R0 ;  /* 0x0000000000077213 */ /* 0x000fe40000000000 */
[----:B------:R-:W-:-:S03]  /*9620*/  IABS R3, R17 ;  /* 0x0000001100037213 */ /* 0x000fc60000000000 */
[----:B------:R-:W-:Y:S02]  /*9630*/  IMAD.MOV R7, RZ, RZ, -R7 ;  /* 0x000000ffff077224 */ /* 0x000fe400078e0a07 */
[----:B------:R-:W-:-:S04]  /*9640*/  IMAD.HI.U32 R2, R2, R3, RZ ;  /* 0x0000000302027227 */ /* 0x000fc800078e00ff */
[----:B------:R-:W-:-:S05]  /*9650*/  IMAD R3, R2, R7, R3 ;  /* 0x0000000702037224 */ /* 0x000fca00078e0203 */
[----:B------:R-:W-:-:S13]  /*9660*/  ISETP.GT.U32.AND P0, PT, R6, R3, PT ;  /* 0x000000030600720c */ /* 0x000fda0003f04070 */
[----:B------:R-:W-:Y:S02]  /*9670*/  @!P0 IMAD.IADD R3, R3, 0x1, -R6 ;  /* 0x0000000103038824 */ /* 0x000fe400078e0a06 */
[----:B------:R-:W-:-:S03]  /*9680*/  @!P0 VIADD R2, R2, 0x1 ;  /* 0x0000000102028836 */ /* 0x000fc60000000000 */
[----:B------:R-:W-:Y:S02]  /*9690*/  ISETP.GE.U32.AND P0, PT, R3, R6, PT ;  /* 0x000000060300720c */ /* 0x000fe40003f06070 */
[----:B------:R-:W-:-:S11]  /*96a0*/  LOP3.LUT R3, R17, R0, RZ, 0x3c, !PT ;  /* 0x0000000011037212 */ /* 0x000fd600078e3cff */
[----:B------:R-:W-:Y:S01]  /*96b0*/  @P0 VIADD R2, R2, 0x1 ;  /* 0x0000000102020836 */ /* 0x000fe20000000000 */
[----:B------:R-:W-:-:S13]  /*96c0*/  ISETP.GE.AND P0, PT, R3, RZ, PT ;  /* 0x000000ff0300720c */ /* 0x000fda0003f06270 */
[----:B------:R-:W-:Y:S01]  /*96d0*/  @!P0 IMAD.MOV R2, RZ, RZ, -R2 ;  /* 0x000000ffff028224 */ /* 0x000fe200078e0a02 */
[----:B------:R-:W-:-:S13]  /*96e0*/  ISETP.NE.AND P0, PT, R0, RZ, PT ;  /* 0x000000ff0000720c */ /* 0x000fda0003f05270 */
[----:B------:R-:W-:-:S05]  /*96f0*/  @!P0 LOP3.LUT R2, RZ, R0, RZ, 0x33, !PT ;  /* 0x00000000ff028212 */ /* 0x000fca00078e33ff */
[--C-:B------:R-:W-:Y:S02]  /*9700*/  IMAD.MOV R3, RZ, RZ, -R2.reuse ;  /* 0x000000ffff037224 */ /* 0x100fe400078e0a02 */
[----:B------:R-:W-:Y:S02]  /*9710*/  IMAD.MOV.U32 R18, RZ, RZ, R2 ;  /* 0x000000ffff127224 */ /* 0x000fe400078e0002 */
[----:B------:R-:W-:Y:S01]  /*9720*/  IMAD R17, R0, R3, R17 ;  /* 0x0000000300117224 */ /* 0x000fe200078e0211 */
[----:B------:R-:W-:Y:S06]  /*9730*/  BRA `(.L_x_306) ;  /* 0x00000000000c7947 */ /* 0x000fec0003800000 */
.L_x_301:
[----:B------:R-:W-:Y:S02]  /*9740*/  IMAD.MOV.U32 R17, RZ, RZ, RZ ;  /* 0x000000ffff117224 */ /* 0x000fe400078e00ff */
[----:B------:R-:W-:Y:S02]  /*9750*/  IMAD.U32 R16, RZ, RZ, UR6 ;  /* 0x00000006ff107e24 */ /* 0x000fe4000f8e00ff */
[----:B------:R-:W-:-:S07]  /*9760*/  IMAD.MOV.U32 R18, RZ, RZ, RZ ;  /* 0x000000ffff127224 */ /* 0x000fce00078e00ff */
.L_x_306:
[----:B------:R-:W0:Y:S01]  /*9770*/  S2R R0, SR_TID.X ;  /* 0x0000000000007919 */ /* 0x000e220000002100 */
[----:B------:R-:W-:Y:S01]  /*9780*/  STL [R1+0x28], RZ ;  /* 0x000028ff01007387 */ /* 0x000fe20000100800 */
[----:B0-----:R-:W-:-:S04]  /*9790*/  LOP3.LUT R0, R0, 0x1f, RZ, 0xc0, !PT ;  /* 0x0000001f00007812 */ /* 0x001fc800078ec0ff */
[----:B------:R-:W-:-:S13]  /*97a0*/  ISETP.NE.AND P0, PT, R0, RZ, PT ;  /* 0x000000ff0000720c */ /* 0x000fda0003f05270 */
[----:B------:R-:W0:Y:S01]  /*97b0*/  @!P0 S2R R3, SR_CgaCtaId ;  /* 0x0000000000038919 */ /* 0x000e220000008800 */
[----:B------:R-:W-:-:S04]  /*97c0*/  @!P0 MOV R0, 0x400 ;  /* 0x0000040000008802 */ /* 0x000fc80000000f00 */
[----:B0-----:R-:W-:-:S05]  /*97d0*/  @!P0 LEA R0, R3, R0, 0x18 ;  /* 0x0000000003008211 */ /* 0x001fca00078ec0ff */
[----:B------:R0:W-:Y:S01]  /*97e0*/  @!P0 STS.128 [R0+0x348d0], R16 ;  /* 0x0348d01000008388 */ /* 0x0001e20000000c00 */
[----:B------:R-:W-:Y:S06]  /*97f0*/  BAR.ARV 0x5, 0x120 ;  /* 0x0144800000007b1d */ /* 0x000fec0000002000 */
[----:B------:R-:W-:Y:S01]  /*9800*/  ISETP.GE.AND P0, PT, R19, UR5, PT ;  /* 0x0000000513007c0c */ /* 0x000fe2000bf06270 */
[----:B0-----:R-:W-:-:S05]  /*9810*/  IMAD.MOV.U32 R0, RZ, RZ, 0x1 ;  /* 0x00000001ff007424 */ /* 0x001fca00078e00ff */
[----:B------:R0:W-:Y:S04]  /*9820*/  STL [R1+0x8], R0 ;  /* 0x0000080001007387 */ /* 0x0001e80000100800 */
[----:B------:R0:W-:Y:S03]  /*9830*/  STL [R1], RZ ;  /* 0x000000ff01007387 */ /* 0x0001e60000100800 */
[----:B------:R-:W-:Y:S05]  /*9840*/  @P0 BRA `(.L_x_307) ;  /* 0x0000003c00d00947 */ /* 0x000fea0003800000 */
[----:B0-----:R-:W-:Y:S01]  /*9850*/  IMAD.MOV.U32 R0, RZ, RZ, 0x1 ;  /* 0x00000001ff007424 */ /* 0x001fe200078e00ff */
[----:B------:R0:W-:Y:S01]  /*9860*/  STL [R1], RZ ;  /* 0x000000ff01007387 */ /* 0x0001e20000100800 */
[----:B------:R-:W-:Y:S01]  /*9870*/  ULDC UR38, c[0x0][0xc] ;  /* 0x0000030000267ab9 */ /* 0x000fe20000000800 */
[----:B------:R-:W-:Y:S02]  /*9880*/  ULDC.64 UR36, c[0x0][0x198] ;  /* 0x0000660000247ab9 */ /* 0x000fe40000000a00 */
[----:B------:R0:W-:Y:S04]  /*9890*/  STL [R1+0x8], R0 ;  /* 0x0000080001007387 */ /* 0x0001e80000100800 */
[----:B------:R0:W-:Y:S02]  /*98a0*/  STL [R1+0x28], RZ ;  /* 0x000028ff01007387 */ /* 0x0001e40000100800 */
.L_x_372:
[----:B-1----:R-:W1:Y:S01]  /*98b0*/  LDC.64 R2, c[0x0][0xc60] ;  /* 0x00031800ff027b82 */ /* 0x002e620000000a00 */
[----:B------:R-:W-:Y:S01]  /*98c0*/  ULDC.64 UR4, c[0x0][0x208] ;  /* 0x0000820000047ab9 */ /* 0x000fe20000000a00 */
[----:B-1----:R-:W-:-:S05]  /*98d0*/  IMAD.WIDE R2, R19, 0x4, R2 ;  /* 0x0000000413027825 */ /* 0x002fca00078e0202 */
[----:B------:R-:W2:Y:S01]  /*98e0*/  LDG.E R5, desc[UR4][R2.64] ;  /* 0x0000000402057981 */ /* 0x000ea2000c1e1900 */
[----:B------:R-:W-:Y:S05]  /*98f0*/  YIELD ;  /* 0x0000000000007946 */ /* 0x000fea0003800000 */
[----:B------:R-:W-:Y:S01]  /*9900*/  ULDC.64 UR4, c[0x0][0xa28] ;  /* 0x00028a0000047ab9 */ /* 0x000fe20000000a00 */
[----:B0-----:R-:W-:Y:S01]  /*9910*/  IMAD.MOV.U32 R0, RZ, RZ, RZ ;  /* 0x000000ffff007224 */ /* 0x001fe200078e00ff */
[----:B------:R-:W-:Y:S01]  /*9920*/  ISETP.NE.U32.AND P0, PT, RZ, UR4, PT ;  /* 0x00000004ff007c0c */ /* 0x000fe2000bf05070 */
[----:B------:R-:W-:-:S03]  /*9930*/  ULDC.64 UR6, c[0x0][0x208] ;  /* 0x0000820000067ab9 */ /* 0x000fc60000000a00 */
[----:B------:R-:W-:Y:S01]  /*9940*/  ISETP.NE.AND.EX P0, PT, RZ, UR5, PT, P0 ;  /* 0x00000005ff007c0c */ /* 0x000fe2000bf05300 */
[----:B------:R-:W-:Y:S01]  /*9950*/  IMAD.MOV.U32 R6, RZ, RZ, RZ ;  /* 0x000000ffff067224 */ /* 0x000fe200078e00ff */
[----:B--2---:R-:W-:Y:S01]  /*9960*/  SHF.R.S32.HI R4, RZ, 0x1f, R5 ;  /* 0x0000001fff047819 */ /* 0x004fe20000011405 */
[----:B------:R-:W-:-:S10]  /*9970*/  IMAD.SHL.U32 R7, R5, 0x4, RZ ;  /* 0x0000000405077824 */ /* 0x000fd400078e00ff */
[C---:B------:R-:W-:Y:S01]  /*9980*/  @P0 LEA R2, P1, R5.reuse, UR4, 0x2 ;  /* 0x0000000405020c11 */ /* 0x040fe2000f8210ff */
[----:B------:R-:W-:Y:S03]  /*9990*/  STL [R1+0x14], R5 ;  /* 0x0000140501007387 */ /* 0x000fe60000100800 */
[----:B------:R-:W-:Y:S01]  /*99a0*/  @P0 LEA.HI.X R3, R5, UR5, R4, 0x2, P1 ;  /* 0x0000000505030c11 */ /* 0x000fe200088f1404 */
[----:B------:R-:W-:-:S04]  /*99b0*/  ULDC.64 UR4, c[0x0][0xa00] ;  /* 0x0002800000047ab9 */ /* 0x000fc80000000a00 */
[----:B------:R0:W5:Y:S01]  /*99c0*/  @P0 LDG.E R0, desc[UR6][R2.64] ;  /* 0x0000000602000981 */ /* 0x000162000c1e1900 */
[----:B------:R-:W-:-:S04]  /*99d0*/  ISETP.NE.U32.AND P0, PT, RZ, UR4, PT ;  /* 0x00000004ff007c0c */ /* 0x000fc8000bf05070 */
[----:B------:R-:W-:-:S13]  /*99e0*/  ISETP.NE.AND.EX P0, PT, RZ, UR5, PT, P0 ;  /* 0x00000005ff007c0c */ /* 0x000fda000bf05300 */
[----:B0-----:R-:W-:-:S04]  /*99f0*/  @P0 LEA R2, P1, R5, UR4, 0x2 ;  /* 0x0000000405020c11 */ /* 0x001fc8000f8210ff */
[----:B------:R-:W-:Y:S01]  /*9a00*/  @P0 LEA.HI.X R3, R5, UR5, R4, 0x2, P1 ;  /* 0x0000000505030c11 */ /* 0x000fe200088f1404 */
[----:B------:R-:W-:-:S04]  /*9a10*/  ULDC.64 UR4, c[0x0][0xa20] ;  /* 0x0002880000047ab9 */ /* 0x000fc80000000a00 */
[----:B------:R-:W2:Y:S01]  /*9a20*/  @P0 LDG.E R6, desc[UR6][R2.64] ;  /* 0x0000000602060981 */ /* 0x000ea2000c1e1900 */
[----:B------:R-:W-:-:S04]  /*9a30*/  ISETP.NE.U32.AND P0, PT, RZ, UR4, PT ;  /* 0x00000004ff007c0c */ /* 0x000fc8000bf05070 */
[----:B------:R-:W-:Y:S01]  /*9a40*/  ISETP.NE.AND.EX P0, PT, RZ, UR5, PT, P0 ;  /* 0x00000005ff007c0c */ /* 0x000fe2000bf05300 */
[----:B--2---:R0:W-:Y:S04]  /*9a50*/  STL [R1+0x2c], R6 ;  /* 0x00002c0601007387 */ /* 0x0041e80000100800 */
[----:B------:R1:W-:Y:S01]  /*9a60*/  STL [R1+0x1c], R7 ;  /* 0x00001c0701007387 */ /* 0x0003e20000100800 */
[----:B0-----:R-:W-:-:S07]  /*9a70*/  SHF.L.U64.HI R6, R5, 0x2, R4 ;  /* 0x0000000205067819 */ /* 0x001fce0000010204 */
[C---:B------:R-:W-:Y:S01]  /*9a80*/  @P0 IADD3 R4, P1, R7.reuse, UR4, RZ ;  /* 0x0000000407040c10 */ /* 0x040fe2000ff3e0ff */
[----:B------:R0:W-:Y:S03]  /*9a90*/  STL [R1+0x20], R6 ;  /* 0x0000200601007387 */ /* 0x0001e60000100800 */
[----:B------:R-:W-:Y:S01]  /*9aa0*/  @P0 IADD3.X R5, R6, UR5, RZ, P1, !PT ;  /* 0x0000000506050c10 */ /* 0x000fe20008ffe4ff */
[----:B------:R-:W-:Y:S02]  /*9ab0*/  ULDC.64 UR4, c[0x0][0xa08] ;  /* 0x0002820000047ab9 */ /* 0x000fe40000000a00 */
[----:B------:R-:W-:Y:S01]  /*9ac0*/  IADD3 R2, P1, R7, UR4, RZ ;  /* 0x0000000407027c10 */ /* 0x000fe2000ff3e0ff */
[----:B-1----:R-:W-:-:S03]  /*9ad0*/  IMAD.MOV.U32 R7, RZ, RZ, RZ ;  /* 0x000000ffff077224 */ /* 0x002fc600078e00ff */
[----:B------:R-:W-:Y:S02]  /*9ae0*/  IADD3.X R3, R6, UR5, RZ, P1, !PT ;  /* 0x0000000506037c10 */ /* 0x000fe40008ffe4ff */
[----:B------:R-:W-:-:S04]  /*9af0*/  ISETP.NE.U32.AND P1, PT, RZ, UR4, PT ;  /* 0x00000004ff007c0c */ /* 0x000fc8000bf25070 */
[----:B------:R-:W-:Y:S01]  /*9b00*/  ISETP.NE.AND.EX P1, PT, RZ, UR5, PT, P1 ;  /* 0x00000005ff007c0c */ /* 0x000fe2000bf25310 */
[----:B------:R-:W-:Y:S02]  /*9b10*/  ULDC.64 UR4, c[0x0][0x3f8] ;  /* 0x0000fe0000047ab9 */ /* 0x000fe40000000a00 */
[----:B------:R-:W-:-:S03]  /*9b20*/  UISETP.NE.U32.AND UP0, UPT, UR4, URZ, UPT ;  /* 0x0000003f0400728c */ /* 0x000fc6000bf05070 */
[----:B------:R-:W-:Y:S01]  /*9b30*/  ULDC UR4, c[0x0][0x404] ;  /* 0x0001010000047ab9 */ /* 0x000fe20000000800 */
[----:B------:R-:W-:-:S03]  /*9b40*/  UISETP.NE.AND.EX UP0, UPT, UR5, URZ, UPT, UP0 ;  /* 0x0000003f0500728c */ /* 0x000fc6000bf05300 */
[----:B------:R-:W-:Y:S01]  /*9b50*/  ULDC UR5, c[0x0][0x2e0] ;  /* 0x0000b80000057ab9 */ /* 0x000fe20000000800 */
[----:B------:R-:W-:Y:S02]  /*9b60*/  USEL UR4, UR4, 0x1, UP0 ;  /* 0x0000000104047887 */ /* 0x000fe40008000000 */
[----:B------:R1:W5:Y:S02]  /*9b70*/  @P1 LDG.E R7, desc[UR6][R2.64] ;  /* 0x0000000602071981 */ /* 0x000364000c1e1900 */
[----:B------:R-:W-:-:S06]  /*9b80*/  UIMAD UR4, UR4, UR5, URZ ;  /* 0x00000005040472a4 */ /* 0x000fcc000f8e023f */
[----:B0-----:R-:W-:-:S06]  /*9b90*/  IMAD.U32 R6, RZ, RZ, UR4 ;  /* 0x00000004ff067e24 */ /* 0x001fcc000f8e00ff */
[----:B------:R1:W5:Y:S01]  /*9ba0*/  @P0 LDG.E R6, desc[UR6][R4.64] ;  /* 0x0000000604060981 */ /* 0x000362000c1e1900 */
[----:B------:R-:W-:Y:S05]  /*9bb0*/  @P0 BRA `(.L_x_308) ;  /* 0x0000000000140947 */ /* 0x000fea0003800000 */
[----:B------:R-:W-:Y:S05]  /*9bc0*/  @!P1 BRA `(.L_x_308) ;  /* 0x0000000000109947 */ /* 0x000fea0003800000 */
[----:B------:R-:W-:Y:S02]  /*9bd0*/  ULDC.64 UR4, c[0x0][0x208] ;  /* 0x0000820000047ab9 */ /* 0x000fe40000000a00 */
[----:B-----5:R-:W2:Y:S04]  /*9be0*/  LDG.E R6, desc[UR4][R2.64] ;  /* 0x0000000402067981 */ /* 0x020ea8000c1e1900 */
[----:B-1----:R-:W2:Y:S02]  /*9bf0*/  LDG.E R5, desc[UR4][R2.64+0x4] ;  /* 0x0000040402057981 */ /* 0x002ea4000c1e1900 */
[----:B--2---:R-:W-:-:S07]  /*9c00*/  IMAD.IADD R6, R5, 0x1, -R6 ;  /* 0x0000000105067824 */ /* 0x004fce00078e0a06 */
.L_x_308:
[--C-:B-1---5:R-:W-:Y:S01]  /*9c10*/  IMAD.IADD R2, R6, 0x1, -R0.reuse ;  /* 0x0000000106027824 */ /* 0x122fe200078e0a00 */
[----:B------:R-:W-:Y:S01]  /*9c20*/  BSSY B6, `(.L_x_309) ;  /* 0x0000317000067945 */ /* 0x000fe20003800000 */
[----:B------:R-:W-:Y:S02]  /*9c30*/  IMAD.IADD R3, R7, 0x1, R0 ;  /* 0x0000000107037824 */ /* 0x000fe400078e0200 */
[C---:B------:R-:W-:Y:S01]  /*9c40*/  VIADD R0, R2.reuse, 0x7f ;  /* 0x0000007f02007836 */ /* 0x040fe20000000000 */
[----:B------:R-:W-:Y:S01]  /*9c50*/  STL [R1+0x24], R2 ;  /* 0x0000240201007387 */ /* 0x000fe20000100800 */
[----:B------:R-:W-:-:S03]  /*9c60*/  ISETP.GT.AND P0, PT, R2, RZ, PT ;  /* 0x000000ff0200720c */ /* 0x000fc60003f04270 */
[----:B------:R0:W-:Y:S02]  /*9c70*/  STL [R1+0x4], R3 ;  /* 0x0000040301007387 */ /* 0x0001e40000100800 */
[----:B0-----:R-:W-:-:S04]  /*9c80*/  SHF.R.S32.HI R3, RZ, 0x1f, R0 ;  /* 0x0000001fff037819 */ /* 0x001fc80000011400 */
[----:B------:R-:W-:-:S04]  /*9c90*/  LEA.HI R3, R3, R0, RZ, 0x7 ;  /* 0x0000000003037211 */ /* 0x000fc800078f38ff */
[----:B------:R-:W-:-:S05]  /*9ca0*/  SHF.R.S32.HI R0, RZ, 0x7, R3 ;  /* 0x00000007ff007819 */ /* 0x000fca0000011403 */
[----:B------:R0:W-:Y:S01]  /*9cb0*/  STL [R1+0x18], R0 ;  /* 0x0000180001007387 */ /* 0x0001e20000100800 */
[----:B------:R-:W-:Y:S05]  /*9cc0*/  @P0 BRA `(.L_x_310) ;  /* 0x0000000000480947 */ /* 0x000fea0003800000 */
[----:B------:R-:W1:Y:S02]  /*9cd0*/  S2R R2, SR_TID.X ;  /* 0x0000000000027919 */ /* 0x000e640000002100 */
[----:B-1----:R-:W-:-:S04]  /*9ce0*/  LOP3.LUT R2, R2, 0x1f, RZ, 0xc0, !PT ;  /* 0x0000001f02027812 */ /* 0x002fc800078ec0ff */
[----:B------:R-:W-:-:S13]  /*9cf0*/  ISETP.NE.AND P1, PT, R2, RZ, PT ;  /* 0x000000ff0200720c */ /* 0x000fda0003f25270 */
[----:B------:R-:W-:Y:S05]  /*9d00*/  @P1 BRA `(.L_x_311) ;  /* 0x0000003000201947 */ /* 0x000fea0003800000 */
[----:B------:R-:W1:Y:S01]  /*9d10*/  S2R R7, SR_LANEID ;  /* 0x0000000000077919 */ /* 0x000e620000000000 */
[----:B------:R-:W-:Y:S01]  /*9d20*/  VOTEU.ANY UR4, UPT, PT ;  /* 0x0000000000047886 */ /* 0x000fe200038e0100 */
[----:B------:R-:W2:Y:S01]  /*9d30*/  LDC.64 R2, c[0x0][0xc38] ;  /* 0x00030e00ff027b82 */ /* 0x000ea20000000a00 */
[----:B0-----:R-:W1:Y:S01]  /*9d40*/  FLO.U32 R0, UR4 ;  /* 0x0000000400007d00 */ /* 0x001e6200080e0000 */
[----:B------:R-:W-:-:S07]  /*9d50*/  ULDC.64 UR6, c[0x0][0x208] ;  /* 0x0000820000067ab9 */ /* 0x000fce0000000a00 */
[----:B------:R-:W2:Y:S01]  /*9d60*/  POPC R5, UR4 ;  /* 0x0000000400057d09 */ /* 0x000ea20008000000 */
[----:B-1----:R-:W-:-:S13]  /*9d70*/  ISETP.EQ.U32.AND P0, PT, R0, R7, PT ;  /* 0x000000070000720c */ /* 0x002fda0003f02070 */
[----:B--2---:R-:W2:Y:S01]  /*9d80*/  @P0 ATOMG.E.ADD.STRONG.GPU PT, R3, desc[UR6][R2.64], R5 ;  /* 0x00000005020309a8 */ /* 0x004ea200081ee1c6 */
[----:B------:R-:W0:Y:S02]  /*9d90*/  S2R R4, SR_LTMASK ;  /* 0x0000000000047919 */ /* 0x000e240000003900 */
[----:B0-----:R-:W-:-:S04]  /*9da0*/  LOP3.LUT R4, R4, UR4, RZ, 0xc0, !PT ;  /* 0x0000000404047c12 */ /* 0x001fc8000f8ec0ff */
[----:B------:R-:W0:Y:S01]  /*9db0*/  POPC R7, R4 ;  /* 0x0000000400077309 */ /* 0x000e220000000000 */
[----:B--2---:R-:W0:Y:S02]  /*9dc0*/  SHFL.IDX PT, R0, R3, R0, 0x1f ;  /* 0x00001f0003007589 */ /* 0x004e2400000e0000 */
[----:B0-----:R-:W-:Y:S01]  /*9dd0*/  IADD3 R16, R0, UR38, R7 ;  /* 0x0000002600107c10 */ /* 0x001fe2000fffe007 */
[----:B------:R-:W-:Y:S06]  /*9de0*/  BRA `(.L_x_311) ;  /* 0x0000002c00e87947 */ /* 0x000fec0003800000 */
.L_x_310:
[----:B------:R-:W1:Y:S01]  /*9df0*/  S2R R3, SR_CgaCtaId ;  /* 0x0000000000037919 */ /* 0x000e620000008800 */
[----:B0-----:R-:W-:-:S04]  /*9e00*/  MOV R0, 0x400 ;  /* 0x0000040000007802 */ /* 0x001fc80000000f00 */
[----:B-1----:R-:W-:-:S05]  /*9e10*/  LEA R2, R3, R0, 0x18 ;  /* 0x0000000003027211 */ /* 0x002fca00078ec0ff */
[----:B------:R0:W-:Y:S01]  /*9e20*/  STL [R1+0x10], R2 ;  /* 0x0000100201007387 */ /* 0x0001e20000100800 */
[----:B------:R-:W-:-:S05]  /*9e30*/  VIADD R0, R2, 0x1c400 ;  /* 0x0001c40002007836 */ /* 0x000fca0000000000 */
[----:B------:R-:W-:-:S13]  /*9e40*/  LOP3.LUT P0, RZ, R0, 0x3ff, RZ, 0xc0, !PT ;  /* 0x000003ff00ff7812 */ /* 0x000fda000780c0ff */
[----:B0-----:R-:W-:Y:S05]  /*9e50*/  @!P0 BRA `(.L_x_312) ;  /* 0x0000000000408947 */ /* 0x001fea0003800000 */
[----:B------:R-:W-:Y:S01]  /*9e60*/  MOV R2, 0x0 ;  /* 0x0000000000027802 */ /* 0x000fe20000000f00 */
[----:B------:R-:W-:Y:S01]  /*9e70*/  ULDC.64 UR6, c[0x4][0xb8] ;  /* 0x01002e0000067ab9 */ /* 0x000fe20000000a00 */
[----:B------:R-:W-:Y:S01]  /*9e80*/  ULDC.64 UR8, c[0x4][0xc0] ;  /* 0x0100300000087ab9 */ /* 0x000fe20000000a00 */
[----:B------:R-:W-:Y:S01]  /*9e90*/  ULDC.64 UR4, c[0x4][0x8] ;  /* 0x0100020000047ab9 */ /* 0x000fe20000000a00 */
[----:B------:R-:W-:Y:S02]  /*9ea0*/  IMAD.U32 R4, RZ, RZ, UR6 ;  /* 0x00000006ff047e24 */ /* 0x000fe4000f8e00ff */
[----:B------:R-:W0:Y:S01]  /*9eb0*/  LDC.64 R2, c[0x4][R2] ;  /* 0x0100000002027b82 */ /* 0x000e220000000a00 */
        /* <DEDUP_REMOVED lines=9> */
[----:B0-----:R-:W-:Y:S05]  /*9f50*/  CALL.ABS.NOINC R2 ;  /* 0x0000000002007343 */ /* 0x001fea0003c00000 */
.L_x_312:
        /* <DEDUP_REMOVED lines=8> */
[----:B------:R0:W1:Y:S01]  /*9fe0*/  LDC.64 R2, c[0x4][R0] ;  /* 0x0100000000027b82 */ /* 0x0000620000000a00 */
        /* <DEDUP_REMOVED lines=8> */
[----:B0-----:R-:W-:-:S07]  /*a070*/  IMAD.MOV.U32 R13, RZ, RZ, RZ ;  /* 0x000000ffff0d7224 */ /* 0x001fce00078e00ff */
[----:B------:R-:W-:-:S07]  /*a080*/  LEPC R20, `(.L_x_314) ;  /* 0x000000001014794e */ /* 0x000fce0000000000 */
[----:B-1----:R-:W-:Y:S05]  /*a090*/  CALL.ABS.NOINC R2 ;  /* 0x0000000002007343 */ /* 0x002fea0003c00000 */
.L_x_314:
        /* <DEDUP_REMOVED lines=16> */
.L_x_313:
[----:B------:R-:W2:Y:S01]  /*a1a0*/  LDL.LU R2, [R1+0x1c] ;  /* 0x00001c0001027983 */ /* 0x000ea20000300800 */
[----:B------:R-:W-:-:S03]  /*a1b0*/  ULDC.64 UR4, c[0x0][0x9f8] ;  /* 0x00027e0000047ab9 */ /* 0x000fc60000000a00 */
[----:B------:R-:W3:Y:S04]  /*a1c0*/  LDL.LU R0, [R1+0x20] ;  /* 0x0000200001007983 */ /* 0x000ee80000300800 */
[----:B------:R-:W4:Y:S04]  /*a1d0*/  LDL.LU R4, [R1+0x2c] ;  /* 0x00002c0001047983 */ /* 0x000f280000300800 */
[----:B------:R-:W4:Y:S01]  /*a1e0*/  LDL.LU R8, [R1+0x14] ;  /* 0x0000140001087983 */ /* 0x000f220000300800 */
[----:B------:R-:W-:Y:S01]  /*a1f0*/  ISETP.NE.U32.AND P0, PT, RZ, UR4, PT ;  /* 0x00000004ff007c0c */ /* 0x000fe2000bf05070 */
[----:B------:R-:W-:-:S03]  /*a200*/  ULDC.64 UR6, c[0x0][0x208] ;  /* 0x0000820000067ab9 */ /* 0x000fc60000000a00 */
[----:B------:R-:W-:Y:S01]  /*a210*/  ISETP.NE.AND.EX P0, PT, RZ, UR5, PT, P0 ;  /* 0x00000005ff007c0c */ /* 0x000fe2000bf05300 */
[----:B------:R-:W0:Y:S02]  /*a220*/  S2R R9, SR_TID.X ;  /* 0x0000000000097919 */ /* 0x000e240000002100 */
[----:B0-----:R-:W-:-:S04]  /*a230*/  LOP3.LUT R9, R9, 0x1f, RZ, 0xc0, !PT ;  /* 0x0000001f09097812 */ /* 0x001fc800078ec0ff */
[----:B------:R-:W-:-:S13]  /*a240*/  ISETP.NE.AND P6, PT, R9, RZ, PT ;  /* 0x000000ff0900720c */ /* 0x000fda0003fc5270 */
[----:B------:R-:W-:-:S05]  /*a250*/  VOTEU.ALL UP1, P6 ;  /* 0x00000000003f7886 */ /* 0x000fca0003020000 */
[----:B------:R-:W-:-:S04]  /*a260*/  @!UP1 UIADD3 UR8, UP0, UR36, 0x270, URZ ;  /* 0x0000027024089890 */ /* 0x000fc8000ff1e03f */
[----:B------:R-:W-:-:S03]  /*a270*/  @!UP1 UIADD3.X UR9, URZ, UR37, URZ, UP0, !UPT ;  /* 0x000000253f099290 */ /* 0x000fc600087fe43f */
[----:B------:R-:W-:Y:S01]  /*a280*/  VOTEU.ALL UP0, P6 ;  /* 0x00000000003f7886 */ /* 0x000fe20003000000 */
[----:B--2---:R-:W-:-:S04]  /*a290*/  @P0 IADD3 R2, P1, R2, UR4, RZ ;  /* 0x0000000402020c10 */ /* 0x004fc8000ff3e0ff */
[----:B---3--:R-:W-:Y:S01]  /*a2a0*/  @P0 IADD3.X R3, R0, UR5, RZ, P1, !PT ;  /* 0x0000000500030c10 */ /* 0x008fe20008ffe4ff */
[----:B------:R-:W-:Y:S01]  /*a2b0*/  ULDC.64 UR4, c[0x0][0xa00] ;  /* 0x0002800000047ab9 */ /* 0x000fe20000000a00 */
[----:B----4-:R-:W-:Y:S02]  /*a2c0*/  IMAD R17, R17, 0x80, R4 ;  /* 0x0000008011117824 */ /* 0x010fe400078e0204 */
[----:B------:R-:W0:Y:S01]  /*a2d0*/  LDC R4, c[0x0][0x428] ;  /* 0x00010a00ff047b82 */ /* 0x000e220000000800 */
[----:B------:R-:W-:-:S06]  /*a2e0*/  IMAD.MOV.U32 R0, RZ, RZ, R8 ;  /* 0x000000ffff007224 */ /* 0x000fcc00078e0008 */
[----:B------:R1:W5:Y:S01]  /*a2f0*/  @P0 LDG.E R0, desc[UR6][R2.64] ;  /* 0x0000000602000981 */ /* 0x000362000c1e1900 */
[----:B------:R-:W-:Y:S02]  /*a300*/  PLOP3.LUT P1, PT, P6, PT, PT, 0x8, 0x0 ;  /* 0x000000000000781c */ /* 0x000fe4000372e170 */
[----:B0-----:R-:W-:Y:S01]  /*a310*/  ISETP.NE.AND P0, PT, R4, 0x1, PT ;  /* 0x000000010400780c */ /* 0x001fe20003f05270 */
[----:B------:R-:W-:-:S12]  /*a320*/  IMAD.MOV.U32 R4, RZ, RZ, R18 ;  /* 0x000000ffff047224 */ /* 0x000fd800078e0012 */
[----:B------:R-:W0:Y:S08]  /*a330*/  @P0 LDC R7, c[0x0][0x42c] ;  /* 0x00010b00ff070b82 */ /* 0x000e300000000800 */
[----:B------:R-:W2:Y:S01]  /*a340*/  @P0 LDC R5, c[0x0][0x430] ;  /* 0x00010c00ff050b82 */ /* 0x000ea20000000800 */
[----:B0-----:R-:W-:-:S05]  /*a350*/  @P0 IMAD.HI.U32 R6, R18, R7, RZ ;  /* 0x0000000712060227 */ /* 0x001fca00078e00ff */
[----:B--2---:R-:W-:Y:S02]  /*a360*/  @P0 SHF.R.U32.HI R4, RZ, R5, R6 ;  /* 0x00000005ff040219 */ /* 0x004fe40000011606 */
[----:B------:R-:W-:-:S04]  /*a370*/  ISETP.NE.U32.AND P0, PT, RZ, UR4, PT ;  /* 0x00000004ff007c0c */ /* 0x000fc8000bf05070 */
[----:B------:R-:W-:-:S04]  /*a380*/  ISETP.NE.AND.EX P0, PT, RZ, UR5, PT, P0 ;  /* 0x00000005ff007c0c */ /* 0x000fc8000bf05300 */
[----:B-1----:R-:W-:-:S09]  /*a390*/  SEL R6, R8, RZ, !P0 ;  /* 0x000000ff08067207 */ /* 0x002fd20004000000 */
.L_x_315:
[----:B------:R-:W-:Y:S02]  /*a3a0*/  PLOP3.LUT P0, PT, P0, P1, PT, 0xa2, 0x0 ;  /* 0x000000000000781c */ /* 0x000fe40000703472 */
[----:B------:R-:W-:Y:S01]  /*a3b0*/  @P1 R2UR P0, UR7, R6 ;  /* 0x00000000060712ca */ /* 0x000fe20000000000 */
[----:B------:R-:W-:-:S07]  /*a3c0*/  UMOV UR4, URZ ;  /* 0x0000003f00047c82 */ /* 0x000fce0008000000 */
[----:B------:R-:W-:Y:S02]  /*a3d0*/  PLOP3.LUT P0, PT, P0, P1, PT, 0xa2, 0x0 ;  /* 0x000000000000781c */ /* 0x000fe40000703472 */
[----:B------:R-:W-:-:S08]  /*a3e0*/  @P1 R2UR.OR P0, UR6, R18 ;  /* 0x00000000120612ca */ /* 0x000fd00000100000 */
[----:B------:R-:W-:Y:S02]  /*a3f0*/  PLOP3.LUT P0, PT, P0, P1, PT, 0xa2, 0x0 ;  /* 0x000000000000781c */ /* 0x000fe40000703472 */
[----:B------:R-:W-:-:S08]  /*a400*/  @P1 R2UR.OR P0, UR5, R17 ;  /* 0x00000000110512ca */ /* 0x000fd00000100000 */
[----:B------:R-:W-:-:S05]  /*a410*/  @P1 PLOP3.LUT P1, PT, P0, PT, PT, 0x80, 0x0 ;  /* 0x000000000000181c */ /* 0x000fca000072f070 */
[----:B------:R0:W-:Y:S08]  /*a420*/  @!UP0 UTMAPF.L2.4D [UR4], [UR8] ;  /* 0x00000004080085b8 */ /* 0x0001f00008018000 */
[----:B0-----:R-:W-:Y:S05]  /*a430*/  @P1 BRA.U.ANY `(.L_x_315) ;  /* 0xfffffffd00d81947 */ /* 0x001fea000393ffff */
[----:B------:R-:W0:Y:S01]  /*a440*/  S2R R2, SR_TID.X ;  /* 0x0000000000027919 */ /* 0x000e220000002100 */
[----:B------:R-:W-:Y:S01]  /*a450*/  UMOV UR4, 0x40 ;  /* 0x0000004000047882 */ /* 0x000fe20000000000 */
[----:B0-----:R-:W-:-:S04]  /*a460*/  LOP3.LUT R2, R2, 0x1f, RZ, 0xc0, !PT ;  /* 0x0000001f02027812 */ /* 0x001fc800078ec0ff */
[----:B------:R-:W-:-:S04]  /*a470*/  ISETP.NE.AND P2, PT, R2, RZ, PT ;  /* 0x000000ff0200720c */ /* 0x000fc80003f45270 */
[----:B------:R-:W-:-:S09]  /*a480*/  PLOP3.LUT P1, PT, P2, PT, PT, 0x8, 0x0 ;  /* 0x000000000000781c */ /* 0x000fd2000172e170 */
[----:B------:R-:W-:-:S05]  /*a490*/  VOTEU.ALL UP0, P2 ;  /* 0x00000000003f7886 */ /* 0x000fca0001000000 */
.L_x_316:
[----:B------:R-:W-:Y:S02]  /*a4a0*/  PLOP3.LUT P0, PT, P0, P1, PT, 0xa2, 0x0 ;  /* 0x000000000000781c */ /* 0x000fe40000703472 */
[----:B------:R-:W-:-:S08]  /*a4b0*/  @P1 R2UR P0, UR7, R6 ;  /* 0x00000000060712ca */ /* 0x000fd00000000000 */
        /* <DEDUP_REMOVED lines=13> */
.L_x_317:
        /* <DEDUP_REMOVED lines=9> */
[----:B------:R-:W0:Y:S01]  /*a620*/  LDC.64 R2, c[0x0][0x3f8] ;  /* 0x0000fe00ff027b82 */ /* 0x000e220000000a00 */
[----:B------:R-:W-:Y:S02]  /*a630*/  ULDC.64 UR4, c[0x0][0xa08] ;  /* 0x0002820000047ab9 */ /* 0x000fe40000000a00 */
[----:B0-----:R-:W-:Y:S01]  /*a640*/  LOP3.LUT P0, RZ, R2, UR4, RZ, 0xfc, !PT ;  /* 0x0000000402ff7c12 */ /* 0x001fe2000f80fcff */
[----:B------:R-:W-:-:S03]  /*a650*/  UMOV UR4, 0xffffffff ;  /* 0xffffffff00047882 */ /* 0x000fc60000000000 */
[----:B------:R-:W-:-:S04]  /*a660*/  LOP3.LUT P0, RZ, R3, UR5, RZ, 0xfc, P0 ;  /* 0x0000000503ff7c12 */ /* 0x000fc8000800fcff */
[----:B-----5:R-:W-:Y:S01]  /*a670*/  SEL R5, R0, RZ, !P0 ;  /* 0x000000ff00057207 */ /* 0x020fe20004000000 */
[----:B------:R-:W-:Y:S08]  /*a680*/  BRA.DIV UR4, `(.L_x_318) ;  /* 0x0000003604a47947 */ /* 0x000ff0000b800000 */
.L_x_388:
[----:B------:R-:W2:Y:S01]  /*a690*/  LDL R7, [R1+0x18] ;  /* 0x0000180001077983 */ /* 0x000ea20000100800 */
[----:B------:R-:W-:Y:S01]  /*a6a0*/  UMOV UR4, 0xffffffff ;  /* 0xffffffff00047882 */ /* 0x000fe20000000000 */
[----:B------:R-:W-:Y:S01]  /*a6b0*/  SHF.R.S32.HI R12, RZ, 0x1f, R0 ;  /* 0x0000001fff0c7819 */ /* 0x000fe20000011400 */
[----:B--2---:R-:W-:Y:S01]  /*a6c0*/  VIADD R7, R7, 0xffffffff ;  /* 0xffffffff07077836 */ /* 0x004fe20000000000 */
[----:B------:R-:W-:Y:S06]  /*a6d0*/  BRA.DIV UR4, `(.L_x_319) ;  /* 0x0000003604c47947 */ /* 0x000fec000b800000 */
[----:B------:R-:W-:-:S13]  /*a6e0*/  ELECT P6, URZ, PT ;  /* 0x00000000003f782f */ /* 0x000fda00038c0000 */
.L_x_391:
[----:B------:R-:W-:Y:S05]  /*a6f0*/  @!P6 BRA `(.L_x_320) ;  /* 0x000000040038e947 */ /* 0x000fea0003800000 */
[----:B------:R0:W-:Y:S01]  /*a700*/  STL [R1+0xc], R7 ;  /* 0x00000c0701007387 */ /* 0x0001e20000100800 */
[----:B------:R-:W-:-:S04]  /*a710*/  ISETP.NE.U32.AND P0, PT, R2, RZ, PT ;  /* 0x000000ff0200720c */ /* 0x000fc80003f05070 */
[----:B------:R-:W-:-:S13]  /*a720*/  ISETP.NE.AND.EX P0, PT, R3, RZ, PT, P0 ;  /* 0x000000ff0300720c */ /* 0x000fda0003f05300 */
[----:B0-----:R-:W-:Y:S05]  /*a730*/  @!P0 BRA `(.L_x_321) ;  /* 0x0000000000508947 */ /* 0x001fea0003800000 */
[----:B------:R-:W0:Y:S01]  /*a740*/  LDC R10, c[0x0][0x41c] ;  /* 0x00010700ff0a7b82 */ /* 0x000e220000000800 */
[----:B------:R-:W-:Y:S01]  /*a750*/  IMAD.MOV.U32 R5, RZ, RZ, R7 ;  /* 0x000000ffff057224 */ /* 0x000fe200078e0007 */
[----:B------:R-:W-:Y:S01]  /*a760*/  ULDC.64 UR4, c[0x0][0x408] ;  /* 0x0001020000047ab9 */ /* 0x000fe20000000a00 */
[----:B------:R-:W-:Y:S01]  /*a770*/  ULDC.64 UR6, c[0x0][0x208] ;  /* 0x0000820000067ab9 */ /* 0x000fe20000000a00 */
[----:B0-----:R-:W-:-:S13]  /*a780*/  ISETP.NE.AND P0, PT, R10, 0x1, PT ;  /* 0x000000010a00780c */ /* 0x001fda0003f05270 */
[----:B------:R-:W0:Y:S02]  /*a790*/  @P0 LDC.64 R8, c[0x0][0x420] ;  /* 0x00010800ff080b82 */ /* 0x000e240000000a00 */
[----:B0-----:R-:W-:-:S05]  /*a7a0*/  @P0 IMAD.HI.U32 R8, R7, R8, RZ ;  /* 0x0000000807080227 */ /* 0x001fca00078e00ff */
[----:B------:R-:W-:-:S05]  /*a7b0*/  @P0 SHF.R.U32.HI R5, RZ, R9, R8 ;  /* 0x00000009ff050219 */ /* 0x000fca0000011608 */
[----:B------:R-:W-:-:S04]  /*a7c0*/  IMAD.MOV R8, RZ, RZ, -R5 ;  /* 0x000000ffff087224 */ /* 0x000fc800078e0a05 */
[----:B------:R-:W-:Y:S02]  /*a7d0*/  IMAD R9, R10, R8, R7 ;  /* 0x000000080a097224 */ /* 0x000fe400078e0207 */
[----:B------:R-:W-:-:S03]  /*a7e0*/  IMAD R8, R12, UR4, RZ ;  /* 0x000000040c087c24 */ /* 0x000fc6000f8e02ff */
[----:B------:R0:W-:Y:S01]  /*a7f0*/  STL [R1+0xc], R9 ;  /* 0x00000c0901007387 */ /* 0x0001e20000100800 */
[----:B------:R-:W-:Y:S02]  /*a800*/  IMAD R10, R0, UR5, R8 ;  /* 0x00000005000a7c24 */ /* 0x000fe4000f8e0208 */
[--C-:B------:R-:W-:Y:S01]  /*a810*/  IMAD.MOV.U32 R8, RZ, RZ, R5.reuse ;  /* 0x000000ffff087224 */ /* 0x100fe200078e0005 */
[----:B0-----:R-:W-:-:S03]  /*a820*/  SHF.R.S32.HI R9, RZ, 0x1f, R5 ;  /* 0x0000001fff097819 */ /* 0x001fc60000011405 */
[----:B------:R-:W-:-:S04]  /*a830*/  IMAD.WIDE.U32 R8, R0, UR4, R8 ;  /* 0x0000000400087c25 */ /* 0x000fc8000f8e0008 */
[----:B------:R-:W-:Y:S01]  /*a840*/  IMAD.IADD R5, R9, 0x1, R10 ;  /* 0x0000000109057824 */ /* 0x000fe200078e020a */
[----:B------:R-:W-:-:S04]  /*a850*/  LEA R10, P0, R8, R2, 0x2 ;  /* 0x00000002080a7211 */ /* 0x000fc800078010ff */
[----:B------:R-:W-:-:S05]  /*a860*/  LEA.HI.X R11, R8, R3, R5, 0x2, P0 ;  /* 0x00000003080b7211 */ /* 0x000fca00000f1405 */
[----:B------:R0:W5:Y:S04]  /*a870*/  LDG.E R5, desc[UR6][R10.64] ;  /* 0x000000060a057981 */ /* 0x000168000c1e1900 */
.L_x_321:
[----:B------:R-:W2:Y:S01]  /*a880*/  LDL R8, [R1] ;  /* 0x0000000001087983 */ /* 0x000ea20000100800 */
[----:B0-----:R-:W-:-:S03]  /*a890*/  MOV R10, 0x400 ;  /* 0x00000400000a7802 */ /* 0x001fc60000000f00 */
[----:B------:R-:W3:Y:S01]  /*a8a0*/  LDL R9, [R1+0x8] ;  /* 0x0000080001097983 */ /* 0x000ee20000100800 */
[----:B------:R-:W0:Y:S02]  /*a8b0*/  S2R R11, SR_CgaCtaId ;  /* 0x00000000000b7919 */ /* 0x000e240000008800 */
[----:B0-----:R-:W-:-:S05]  /*a8c0*/  LEA R10, R11, R10, 0x18 ;  /* 0x0000000a0b0a7211 */ /* 0x001fca00078ec0ff */
[----:B--2---:R-:W-:Y:S01]  /*a8d0*/  IMAD R8, R8, 0x8, R10 ;  /* 0x0000000808087824 */ /* 0x004fe200078e020a */
[----:B---3--:R-:W-:-:S04]  /*a8e0*/  SHF.L.U32 R9, R9, 0x1f, RZ ;  /* 0x0000001f09097819 */ /* 0x008fc800000006ff */
[----:B------:R-:W0:Y:S02]  /*a8f0*/  SYNCS.PHASECHK.TRANS64.TRYWAIT P0, [R8+URZ+0x34840], R9 ;  /* 0x03484009080075a7 */ /* 0x000e24000800017f */
[----:B0-----:R-:W-:Y:S05]  /*a900*/  @!P0 BRA `(.L_x_322) ;  /* 0x0000003400588947 */ /* 0x001fea0003800000 */
.L_x_392:
[----:B------:R-:W1:Y:S02]  /*a910*/  S2R R10, SR_TID.X ;  /* 0x00000000000a7919 */ /* 0x000e640000002100 */
[----:B-1----:R-:W-:-:S04]  /*a920*/  LOP3.LUT R10, R10, 0x7f, RZ, 0xc0, !PT ;  /* 0x0000007f0a0a7812 */ /* 0x002fc800078ec0ff */
[----:B------:R-:W-:-:S13]  /*a930*/  ISETP.NE.AND P0, PT, R10, RZ, PT ;  /* 0x000000ff0a00720c */ /* 0x000fda0003f05270 */
[----:B------:R-:W-:Y:S05]  /*a940*/  @P0 BRA `(.L_x_323) ;  /* 0x00000000001c0947 */ /* 0x000fea0003800000 */
[----:B------:R-:W1:Y:S01]  /*a950*/  S2R R10, SR_TID.X ;  /* 0x00000000000a7919 */ /* 0x000e620000002100 */
[----:B0-----:R-:W-:-:S04]  /*a960*/  IMAD.MOV.U32 R9, RZ, RZ, 0xc000 ;  /* 0x0000c000ff097424 */ /* 0x001fc800078e00ff */
[----:B------:R2:W-:Y:S01]  /*a970*/  SYNCS.ARRIVE.TRANS64 RZ, [R8+URZ+0x34830], R9 ;  /* 0x0348300908ff79a7 */ /* 0x0005e2000800003f */
[----:B-1----:R-:W-:-:S04]  /*a980*/  LOP3.LUT R10, R10, 0x1f, RZ, 0xc0, !PT ;  /* 0x0000001f0a0a7812 */ /* 0x002fc800078ec0ff */
[----:B------:R-:W-:-:S13]  /*a990*/  ISETP.NE.AND P1, PT, R10, RZ, PT ;  /* 0x000000ff0a00720c */ /* 0x000fda0003f25270 */
[----:B--2---:R-:W-:Y:S05]  /*a9a0*/  @!P1 BRA `(.L_x_323) ;  /* 0x0000000000049947 */ /* 0x004fea0003800000 */
[----:B------:R-:W-:Y:S01]  /*a9b0*/  BPT.TRAP 0x1 ;  /* 0x000000040000795c */ /* 0x000fe20000300000 */
.L_x_323:
[----:B------:R-:W2:Y:S01]  /*a9c0*/  LDL R11, [R1] ;  /* 0x00000000010b7983 */ /* 0x000ea20000100800 */
[----:B------:R-:W-:-:S03]  /*a9d0*/  MOV R13, 0x400 ;  /* 0x00000400000d7802 */ /* 0x000fc60000000f00 */
[----:B------:R-:W3:Y:S04]  /*a9e0*/  LDL R10, [R1+0xc] ;  /* 0x00000c00010a7983 */ /* 0x000ee80000100800 */
[----:B0-----:R-:W4:Y:S01]  /*a9f0*/  LDL R9, [R1+0x4] ;  /* 0x0000040001097983 */ /* 0x001f220000100800 */
[----:B------:R-:W0:Y:S01]  /*aa00*/  S2R R14, SR_CgaCtaId ;  /* 0x00000000000e7919 */ /* 0x000e220000008800 */
[----:B------:R-:W-:Y:S01]  /*aa10*/  R2UR UR9, R8 ;  /* 0x00000000080972ca */ /* 0x000fe200000e0000 */
[----:B------:R-:W-:Y:S01]  /*aa20*/  UIADD3 UR4, UP0, UR36, 0x370, URZ ;  /* 0x0000037024047890 */ /* 0x000fe2000ff1e03f */
[----:B------:R-:W-:Y:S02]  /*aa30*/  R2UR UR12, R4 ;  /* 0x00000000040c72ca */ /* 0x000fe400000e0000 */
[----:B-----5:R-:W-:-:S02]  /*aa40*/  R2UR UR13, R5 ;  /* 0x00000000050d72ca */ /* 0x020fc400000e0000 */
[----:B0-----:R-:W-:-:S07]  /*aa50*/  LEA R13, R14, R13, 0x18 ;  /* 0x0000000d0e0d7211 */ /* 0x001fce00078ec0ff */
[----:B------:R-:W-:Y:S01]  /*aa60*/  UIADD3 UR9, UR9, 0x34830, URZ ;  /* 0x0003483009097890 */ /* 0x000fe2000fffe03f */
[----:B------:R-:W-:Y:S01]  /*aa70*/  UMOV UR10, URZ ;  /* 0x0000003f000a7c82 */ /* 0x000fe20008000000 */
[----:B------:R-:W-:Y:S01]  /*aa80*/  UMOV UR6, 0x0 ;  /* 0x0000000000067882 */ /* 0x000fe20000000000 */
[----:B------:R-:W-:Y:S01]  /*aa90*/  UMOV UR7, 0x14f00000 ;  /* 0x14f0000000077882 */ /* 0x000fe20000000000 */
[----:B------:R-:W-:Y:S01]  /*aaa0*/  UMOV UR16, 0x40 ;  /* 0x0000004000107882 */ /* 0x000fe20000000000 */
[----:B--2---:R-:W-:Y:S01]  /*aab0*/  IMAD R8, R11, 0xc000, R13 ;  /* 0x0000c0000b087824 */ /* 0x004fe200078e020d */
[----:B---3--:R-:W-:-:S04]  /*aac0*/  R2UR UR11, R10 ;  /* 0x000000000a0b72ca */ /* 0x008fc800000e0000 */
[----:B------:R-:W-:Y:S02]  /*aad0*/  R2UR UR8, R8 ;  /* 0x00000000080872ca */ /* 0x000fe400000e0000 */
[----:B----4-:R-:W-:-:S11]  /*aae0*/  R2UR UR5, R9 ;  /* 0x00000000090572ca */ /* 0x010fd600000e0000 */
[----:B------:R-:W-:Y:S02]  /*aaf0*/  UIADD3 UR14, UR8, 0x1c400, URZ ;  /* 0x0001c400080e7890 */ /* 0x000fe4000fffe03f */
[----:B------:R-:W-:Y:S02]  /*ab00*/  ULEA UR11, UR11, UR5, 0x7 ;  /* 0x000000050b0b7291 */ /* 0x000fe4000f8e383f */
[----:B------:R-:W-:Y:S02]  /*ab10*/  UIADD3.X UR5, URZ, UR37, URZ, UP0, !UPT ;  /* 0x000000253f057290 */ /* 0x000fe400087fe43f */
[----:B------:R-:W-:Y:S02]  /*ab20*/  UIADD3 UR15, UR8, 0x20400, URZ ;  /* 0x00020400080f7890 */ /* 0x000fe4000fffe03f */
[----:B------:R-:W-:-:S03]  /*ab30*/  UIADD3 UR17, UR8, 0x24400, URZ ;  /* 0x0002440008117890 */ /* 0x000fc6000fffe03f */
[----:B------:R-:W-:Y:S02]  /*ab40*/  UMOV UR8, UR14 ;  /* 0x0000000e00087c82 */ /* 0x000fe40008000000 */
[----:B------:R0:W-:Y:S01]  /*ab50*/  UTMALDG.4D [UR8], [UR4], desc[UR6] ;  /* 0x00000608040075b4 */ /* 0x0001e20008019000 */
[----:B------:R-:W-:Y:S01]  /*ab60*/  UMOV UR14, 0x80 ;  /* 0x00000080000e7882 */ /* 0x000fe20000000000 */
[----:B0-----:R-:W-:Y:S01]  /*ab70*/  UMOV UR8, UR15 ;  /* 0x0000000f00087c82 */ /* 0x001fe20008000000 */
[----:B------:R-:W-:Y:S02]  /*ab80*/  UMOV UR10, UR16 ;  /* 0x00000010000a7c82 */ /* 0x000fe40008000000 */
[----:B------:R0:W-:Y:S02]  /*ab90*/  UTMALDG.4D [UR8], [UR4], desc[UR6] ;  /* 0x00000608040075b4 */ /* 0x0001e40008019000 */
[----:B0-----:R-:W-:Y:S01]  /*aba0*/  UMOV UR8, UR17 ;  /* 0x0000001100087c82 */ /* 0x001fe20008000000 */
[----:B------:R-:W-:-:S02]  /*abb0*/  UMOV UR10, UR14 ;  /* 0x0000000e000a7c82 */ /* 0x000fc40008000000 */
[----:B------:R0:W-:Y:S02]  /*abc0*/  UTMALDG.4D [UR8], [UR4], desc[UR6] ;  /* 0x00000608040075b4 */ /* 0x0001e40008019000 */
[----:B0-----:R-:W-:Y:S01]  /*abd0*/  NOP ;  /* 0x0000000000007918 */ /* 0x001fe20000000000 */
.L_x_320:
[----:B------:R-:W2:Y:S01]  /*abe0*/  LDL.LU R11, [R1+0x28] ;  /* 0x00002800010b7983 */ /* 0x000ea20000300800 */
[----:B------:R-:W-:Y:S01]  /*abf0*/  MOV R9, 0x400 ;  /* 0x0000040000097802 */ /* 0x000fe20000000f00 */
[----:B------:R-:W-:Y:S05]  /*ac00*/  WARPSYNC.ALL ;  /* 0x0000000000007948 */ /* 0x000fea0003800000 */
[----:B------:R-:W0:Y:S01]  /*ac10*/  S2R R10, SR_CgaCtaId ;  /* 0x00000000000a7919 */ /* 0x000e220000008800 */
[----:B------:R-:W-:-:S13]  /*ac20*/  ELECT P0, URZ, PT ;  /* 0x00000000003f782f */ /* 0x000fda0003800000 */
[----:B------:R-:W-:Y:S01]  /*ac30*/  @P0 R2UR UR13, R6 ;  /* 0x00000000060d02ca */ /* 0x000fe200000e0000 */
[----:B------:R-:W-:Y:S01]  /*ac40*/  UIADD3 UR4, UP0, UR36, 0x270, URZ ;  /* 0x0000027024047890 */ /* 0x000fe2000ff1e03f */
[----:B------:R-:W-:Y:S01]  /*ac50*/  @P0 R2UR UR12, R18 ;  /* 0x00000000120c02ca */ /* 0x000fe200000e0000 */
[----:B------:R-:W-:Y:S01]  /*ac60*/  UMOV UR6, 0x0 ;  /* 0x0000000000067882 */ /* 0x000fe20000000000 */
[C---:B------:R-:W-:Y:S01]  /*ac70*/  @P0 R2UR UR11, R17.reuse ;  /* 0x00000000110b02ca */ /* 0x040fe200000e0000 */
[----:B------:R-:W-:Y:S01]  /*ac80*/  UIADD3.X UR5, URZ, UR37, URZ, UP0, !UPT ;  /* 0x000000253f057290 */ /* 0x000fe200087fe43f */
[----:B------:R-:W-:Y:S01]  /*ac90*/  @P0 R2UR UR21, R6 ;  /* 0x00000000061502ca */ /* 0x000fe200000e0000 */
[----:B------:R-:W-:Y:S01]  /*aca0*/  UMOV UR7, 0x12f00000 ;  /* 0x12f0000000077882 */ /* 0x000fe20000000000 */
[----:B------:R-:W-:Y:S01]  /*acb0*/  UMOV UR10, URZ ;  /* 0x0000003f000a7c82 */ /* 0x000fe20008000000 */
[----:B------:R-:W-:Y:S01]  /*acc0*/  @P0 R2UR UR20, R18 ;  /* 0x00000000121402ca */ /* 0x000fe200000e0000 */
[----:B------:R-:W-:Y:S01]  /*acd0*/  UMOV UR14, 0x0 ;  /* 0x00000000000e7882 */ /* 0x000fe20000000000 */
[----:B------:R-:W-:Y:S01]  /*ace0*/  @P0 R2UR UR19, R17 ;  /* 0x00000000111302ca */ /* 0x000fe200000e0000 */
[----:B------:R-:W-:Y:S01]  /*acf0*/  @P0 IMAD.MOV.U32 R8, RZ, RZ, 0xc000 ;  /* 0x0000c000ff080424 */ /* 0x000fe200078e00ff */
[----:B------:R-:W-:Y:S01]  /*ad00*/  UMOV UR15, 0x12f00000 ;  /* 0x12f00000000f7882 */ /* 0x000fe20000000000 */
[----:B------:R-:W-:Y:S01]  /*ad10*/  UMOV UR18, 0x40 ;  /* 0x0000004000127882 */ /* 0x000fe20000000000 */
[----:B------:R-:W-:Y:S01]  /*ad20*/  UMOV UR22, 0x0 ;  /* 0x0000000000167882 */ /* 0x000fe20000000000 */
[----:B------:R-:W-:Y:S01]  /*ad30*/  UMOV UR23, 0x12f00000 ;  /* 0x12f0000000177882 */ /* 0x000fe20000000000 */
[----:B------:R-:W-:Y:S01]  /*ad40*/  BSSY B0, `(.L_x_324) ;  /* 0x0000019000007945 */ /* 0x000fe20003800000 */
[----:B0-----:R-:W-:Y:S01]  /*ad50*/  LEA R9, R10, R9, 0x18 ;  /* 0x000000090a097211 */ /* 0x001fe200078ec0ff */
[----:B------:R-:W-:Y:S03]  /*ad60*/  BAR.SYNC.DEFER_BLOCKING 0x8, 0x120 ;  /* 0x0204800000007b1d */ /* 0x000fe60000010000 */
[----:B------:R-:W-:-:S13]  /*ad70*/  R2UR UR24, R9 ;  /* 0x00000000091872ca */ /* 0x000fda00000e0000 */
[----:B------:R-:W-:Y:S02]  /*ad80*/  UIADD3 UR8, UR24, 0x10400, URZ ;  /* 0x0001040018087890 */ /* 0x000fe4000fffe03f */
[----:B------:R-:W-:Y:S02]  /*ad90*/  UIADD3 UR9, UR24, 0x34800, URZ ;  /* 0x0003480018097890 */ /* 0x000fe4000fffe03f */
[----:B------:R-:W-:Y:S01]  /*ada0*/  UIADD3 UR16, UR24, 0x14400, URZ ;  /* 0x0001440018107890 */ /* 0x000fe2000fffe03f */
[----:B------:R0:W-:Y:S04]  /*adb0*/  @P0 SYNCS.ARRIVE.TRANS64 RZ, [R9+URZ+0x34800], R8 ;  /* 0x0348000809ff09a7 */ /* 0x0001e8000800003f */
[----:B------:R-:W-:Y:S02]  /*adc0*/  UMOV UR17, UR9 ;  /* 0x0000000900117c82 */ /* 0x000fe40008000000 */
[----:B------:R1:W-:Y:S02]  /*add0*/  UTMALDG.4D [UR8], [UR4], desc[UR6] ;  /* 0x00000608040075b4 */ /* 0x0003e40008019000 */
[----:B------:R0:W-:Y:S01]  /*ade0*/  UTMALDG.4D [UR16], [UR4], desc[UR14] ;  /* 0x00000e10040075b4 */ /* 0x0001e20008019000 */
[----:B-1----:R-:W-:Y:S01]  /*adf0*/  @P0 R2UR UR13, R6 ;  /* 0x00000000060d02ca */ /* 0x002fe200000e0000 */
[----:B------:R-:W-:Y:S01]  /*ae00*/  UIADD3 UR8, UR24, 0x18400, URZ ;  /* 0x0001840018087890 */ /* 0x000fe2000fffe03f */
[----:B------:R-:W-:Y:S01]  /*ae10*/  @P0 R2UR UR12, R18 ;  /* 0x00000000120c02ca */ /* 0x000fe200000e0000 */
[----:B------:R-:W-:Y:S01]  /*ae20*/  UMOV UR10, 0x80 ;  /* 0x00000080000a7882 */ /* 0x000fe20000000000 */
[----:B------:R-:W-:-:S13]  /*ae30*/  @P0 R2UR UR11, R17 ;  /* 0x00000000110b02ca */ /* 0x000fda00000e0000 */
[----:B------:R0:W-:Y:S01]  /*ae40*/  UTMALDG.4D [UR8], [UR4], desc[UR22] ;  /* 0x00001608040075b4 */ /* 0x0001e20008019000 */
[----:B--2---:R-:W-:-:S05]  /*ae50*/  VIADD R11, R11, 0x1 ;  /* 0x000000010b0b7836 */ /* 0x004fca0000000000 */
[----:B------:R-:W-:Y:S01]  /*ae60*/  LEA.HI R6, R11, R11, RZ, 0x1 ;  /* 0x0000000b0b067211 */ /* 0x000fe200078f08ff */
[----:B------:R0:W-:Y:S03]  /*ae70*/  STL [R1+0x28], R11 ;  /* 0x0000280b01007387 */ /* 0x0001e60000100800 */
[----:B------:R-:W-:-:S05]  /*ae80*/  LOP3.LUT R6, R6, 0xfffffffe, RZ, 0xc0, !PT ;  /* 0xfffffffe06067812 */ /* 0x000fca00078ec0ff */
[----:B------:R-:W-:-:S05]  /*ae90*/  IMAD.IADD R6, R11, 0x1, -R6 ;  /* 0x000000010b067824 */ /* 0x000fca00078e0a06 */
[----:B------:R-:W-:-:S04]  /*aea0*/  SHF.L.U32 R6, R6, 0x1f, RZ ;  /* 0x0000001f06067819 */ /* 0x000fc800000006ff */
[----:B------:R-:W1:Y:S02]  /*aeb0*/  SYNCS.PHASECHK.TRANS64.TRYWAIT P0, [R9+URZ+0x34820], R6 ;  /* 0x03482006090075a7 */ /* 0x000e64000800017f */
[----:B01----:R-:W-:Y:S05]  /*aec0*/  @!P0 BRA `(.L_x_325) ;  /* 0x0000002c00fc8947 */ /* 0x003fea0003800000 */
.L_x_393:
[----:B------:R-:W-:Y:S05]  /*aed0*/  BSYNC B0 ;  /* 0x0000000000007941 */ /* 0x000fea0003800000 */
.L_x_324:
[----:B0-----:R-:W2:Y:S01]  /*aee0*/  LDL.LU R8, [R1+0x24] ;  /* 0x0000240001087983 */ /* 0x001ea20000300800 */
[----:B------:R-:W-:Y:S01]  /*aef0*/  BSSY B0, `(.L_x_326) ;  /* 0x000019a000007945 */ /* 0x000fe20003800000 */
[----:B--2---:R-:W-:-:S13]  /*af00*/  ISETP.GE.AND P0, PT, R8, 0x81, PT ;  /* 0x000000810800780c */ /* 0x004fda0003f06270 */
[----:B------:R-:W-:Y:S05]  /*af10*/  @!P0 BRA `(.L_x_327) ;  /* 0x00000018005c8947 */ /* 0x000fea0003800000 */
[----:B------:R-:W2:Y:S01]  /*af20*/  LDL R8, [R1+0x18] ;  /* 0x0000180001087983 */ /* 0x000ea20000100800 */
[----:B------:R-:W-:Y:S01]  /*af30*/  IMAD.MOV.U32 R6, RZ, RZ, 0x1 ;  /* 0x00000001ff067424 */ /* 0x000fe200078e00ff */
[----:B------:R-:W-:Y:S01]  /*af40*/  BSSY B1, `(.L_x_328) ;  /* 0x000008f000017945 */ /* 0x000fe20003800000 */
[----:B--2---:R-:W-:-:S05]  /*af50*/  IMAD.MOV R14, RZ, RZ, -R8 ;  /* 0x000000ffff0e7224 */ /* 0x004fca00078e0a08 */
[----:B------:R-:W-:-:S05]  /*af60*/  VIADDMNMX R14, R14, R6, 0xffffffff, !PT ;  /* 0xffffffff0e0e7446 */ /* 0x000fca0007800106 */
[----:B------:R-:W-:-:S05]  /*af70*/  IMAD.IADD R6, R8, 0x1, R14 ;  /* 0x0000000108067824 */ /* 0x000fca00078e020e */
[----:B------:R-:W-:-:S04]  /*af80*/  LOP3.LUT R6, R6, 0x1, RZ, 0xc0, !PT ;  /* 0x0000000106067812 */ /* 0x000fc800078ec0ff */
[----:B------:R-:W-:Y:S01]  /*af90*/  ISETP.NE.U32.AND P0, PT, R6, 0x1, PT ;  /* 0x000000010600780c */ /* 0x000fe20003f05070 */
[----:B------:R-:W-:-:S12]  /*afa0*/  VIADD R6, R8, 0xfffffffe ;  /* 0xfffffffe08067836 */ /* 0x000fd80000000000 */
[----:B------:R-:W-:Y:S05]  /*afb0*/  @P0 BRA `(.L_x_329) ;  /* 0x00000008001c0947 */ /* 0x000fea0003800000 */
[----:B------:R-:W2:Y:S04]  /*afc0*/  LDL R9, [R1] ;  /* 0x0000000001097983 */ /* 0x000ea80000100800 */
[----:B------:R-:W3:Y:S01]  /*afd0*/  LDL R8, [R1+0x8] ;  /* 0x0000080001087983 */ /* 0x000ee20000100800 */
[----:B------:R-:W-:Y:S01]  /*afe0*/  BSSY B2, `(.L_x_330) ;  /* 0x0000080000027945 */ /* 0x000fe20003800000 */
[----:B--2---:R-:W-:-:S05]  /*aff0*/  VIADD R13, R9, 0x1 ;  /* 0x00000001090d7836 */ /* 0x004fca0000000000 */
[----:B------:R-:W-:-:S04]  /*b000*/  ISETP.NE.AND P0, PT, R13, 0x2, PT ;  /* 0x000000020d00780c */ /* 0x000fc80003f05270 */
[----:B------:R-:W-:Y:S02]  /*b010*/  SEL R15, RZ, 0x1, P0 ;  /* 0x00000001ff0f7807 */ /* 0x000fe40000000000 */
[----:B------:R-:W-:Y:S02]  /*b020*/  SEL R13, R13, RZ, P0 ;  /* 0x000000ff0d0d7207 */ /* 0x000fe40000000000 */
[----:B---3--:R-:W-:Y:S01]  /*b030*/  LOP3.LUT R15, R8, R15, RZ, 0x3c, !PT ;  /* 0x0000000f080f7212 */ /* 0x008fe200078e3cff */
[----:B------:R-:W-:Y:S06]  /*b040*/  @!P6 BRA `(.L_x_331) ;  /* 0x0000000400e4e947 */ /* 0x000fec0003800000 */
[----:B------:R-:W-:Y:S01]  /*b050*/  ISETP.NE.U32.AND P0, PT, R2, RZ, PT ;  /* 0x000000ff0200720c */ /* 0x000fe20003f05070 */
[----:B------:R-:W-:-:S03]  /*b060*/  IMAD.MOV.U32 R8, RZ, RZ, R5 ;  /* 0x000000ffff087224 */ /* 0x000fc600078e0005 */
[----:B------:R-:W-:-:S13]  /*b070*/  ISETP.NE.AND.EX P0, PT, R3, RZ, PT, P0 ;  /* 0x000000ff0300720c */ /* 0x000fda0003f05300 */
[----:B------:R-:W-:Y:S05]  /*b080*/  @!P0 BRA `(.L_x_332) ;  /* 0x0000000000488947 */ /* 0x000fea0003800000 */
[----:B------:R-:W0:Y:S01]  /*b090*/  LDC R18, c[0x0][0x41c] ;  /* 0x00010700ff127b82 */ /* 0x000e220000000800 */
[----:B------:R-:W-:Y:S01]  /*b0a0*/  ULDC.64 UR4, c[0x0][0x408] ;  /* 0x0001020000047ab9 */ /* 0x000fe20000000a00 */
[----:B------:R-:W-:Y:S01]  /*b0b0*/  ULDC.64 UR6, c[0x0][0x208] ;  /* 0x0000820000067ab9 */ /* 0x000fe20000000a00 */
[----:B0-----:R-:W-:-:S13]  /*b0c0*/  ISETP.NE.AND P0, PT, R18, 0x1, PT ;  /* 0x000000011200780c */ /* 0x001fda0003f05270 */
[----:B------:R-:W0:Y:S02]  /*b0d0*/  @P0 LDC.64 R8, c[0x0][0x420] ;  /* 0x00010800ff080b82 */ /* 0x000e240000000a00 */
[----:B0-----:R-:W-:-:S04]  /*b0e0*/  @P0 IMAD.HI.U32 R10, R6, R8, RZ ;  /* 0x00000008060a0227 */ /* 0x001fc800078e00ff */
[----:B------:R-:W-:Y:S01]  /*b0f0*/  IMAD.MOV.U32 R8, RZ, RZ, R6 ;  /* 0x000000ffff087224 */ /* 0x000fe200078e0006 */
[----:B------:R-:W-:Y:S01]  /*b100*/  @P0 SHF.R.U32.HI R8, RZ, R9, R10 ;  /* 0x00000009ff080219 */ /* 0x000fe2000001160a */
[----:B------:R-:W-:-:S03]  /*b110*/  IMAD R10, R12, UR4, RZ ;  /* 0x000000040c0a7c24 */ /* 0x000fc6000f8e02ff */
[----:B------:R-:W-:Y:S01]  /*b120*/  SHF.R.S32.HI R9, RZ, 0x1f, R8 ;  /* 0x0000001fff097819 */ /* 0x000fe20000011408 */
[C---:B------:R-:W-:Y:S02]  /*b130*/  IMAD R17, R0.reuse, UR5, R10 ;  /* 0x0000000500117c24 */ /* 0x040fe4000f8e020a */
[----:B------:R-:W-:-:S04]  /*b140*/  IMAD.WIDE.U32 R10, R0, UR4, R8 ;  /* 0x00000004000a7c25 */ /* 0x000fc8000f8e0008 */
[----:B------:R-:W-:Y:S01]  /*b150*/  IMAD.IADD R17, R17, 0x1, R11 ;  /* 0x0000000111117824 */ /* 0x000fe200078e020b */
[----:B------:R-:W-:Y:S01]  /*b160*/  LEA R2, P0, R10, R2, 0x2 ;  /* 0x000000020a027211 */ /* 0x000fe200078010ff */
[----:B------:R-:W-:-:S03]  /*b170*/  IMAD.MOV R8, RZ, RZ, -R8 ;  /* 0x000000ffff087224 */ /* 0x000fc600078e0a08 */
[----:B------:R-:W-:Y:S01]  /*b180*/  LEA.HI.X R3, R10, R3, R17, 0x2, P0 ;  /* 0x000000030a037211 */ /* 0x000fe200000f1411 */
[----:B------:R-:W-:-:S04]  /*b190*/  IMAD R6, R18, R8, R6 ;  /* 0x0000000812067224 */ /* 0x000fc800078e0206 */
[----:B------:R0:W5:Y:S04]  /*b1a0*/  LDG.E R8, desc[UR6][R2.64] ;  /* 0x0000000602087981 */ /* 0x000168000c1e1900 */
.L_x_332:
[----:B0-----:R-:W0:Y:S01]  /*b1b0*/  S2R R3, SR_CgaCtaId ;  /* 0x0000000000037919 */ /* 0x001e220000008800 */
[----:B------:R-:W-:-:S04]  /*b1c0*/  MOV R2, 0x400 ;  /* 0x0000040000027802 */ /* 0x000fc80000000f00 */
[----:B0-----:R-:W-:Y:S02]  /*b1d0*/  LEA R2, R3, R2, 0x18 ;  /* 0x0000000203027211 */ /* 0x001fe400078ec0ff */
[----:B------:R-:W-:-:S03]  /*b1e0*/  SHF.L.U32 R3, R15, 0x1f, RZ ;  /* 0x0000001f0f037819 */ /* 0x000fc600000006ff */
[----:B------:R-:W-:-:S04]  /*b1f0*/  IMAD R2, R13, 0x8, R2 ;  /* 0x000000080d027824 */ /* 0x000fc800078e0202 */
[----:B------:R-:W0:Y:S02]  /*b200*/  SYNCS.PHASECHK.TRANS64.TRYWAIT P0, [R2+URZ+0x34840], R3 ;  /* 0x03484003020075a7 */ /* 0x000e24000800017f */
[----:B0-----:R-:W-:Y:S05]  /*b210*/  @!P0 BRA `(.L_x_333) ;  /* 0x0000002c00488947 */ /* 0x001fea0003800000 */
.L_x_394:
        /* <DEDUP_REMOVED lines=11> */
.L_x_334:
[----:B------:R-:W2:Y:S04]  /*b2d0*/  LDL R17, [R1+0x4] ;  /* 0x0000040001117983 */ /* 0x000ea80000100800 */
[----:B------:R-:W3:Y:S01]  /*b2e0*/  LDL.LU R11, [R1+0x8] ;  /* 0x00000800010b7983 */ /* 0x000ee20000300800 */
[----:B0-----:R-:W-:-:S03]  /*b2f0*/  MOV R3, 0x400 ;  /* 0x0000040000037802 */ /* 0x001fc60000000f00 */
[----:B------:R-:W4:Y:S01]  /*b300*/  LDL R9, [R1] ;  /* 0x0000000001097983 */ /* 0x000f220000100800 */
[----:B------:R-:W0:Y:S01]  /*b310*/  S2R R10, SR_CgaCtaId ;  /* 0x00000000000a7919 */ /* 0x000e220000008800 */
[----:B------:R-:W-:Y:S02]  /*b320*/  R2UR UR9, R2 ;  /* 0x00000000020972ca */ /* 0x000fe400000e0000 */
[----:B------:R-:W-:Y:S01]  /*b330*/  R2UR UR11, R6 ;  /* 0x00000000060b72ca */ /* 0x000fe200000e0000 */
[----:B------:R-:W-:Y:S01]  /*b340*/  UIADD3 UR4, UP0, UR36, 0x370, URZ ;  /* 0x0000037024047890 */ /* 0x000fe2000ff1e03f */
[----:B------:R-:W-:Y:S02]  /*b350*/  R2UR UR12, R4 ;  /* 0x00000000040c72ca */ /* 0x000fe400000e0000 */
[----:B-----5:R-:W-:Y:S02]  /*b360*/  R2UR UR13, R8 ;  /* 0x00000000080d72ca */ /* 0x020fe400000e0000 */
[----:B0-----:R-:W-:-:S05]  /*b370*/  LEA R3, R10, R3, 0x18 ;  /* 0x000000030a037211 */ /* 0x001fca00078ec0ff */
[----:B------:R-:W-:-:S05]  /*b380*/  IMAD R2, R13, 0xc000, R3 ;  /* 0x0000c0000d027824 */ /* 0x000fca00078e0203 */
[----:B------:R-:W-:Y:S01]  /*b390*/  R2UR UR14, R2 ;  /* 0x00000000020e72ca */ /* 0x000fe200000e0000 */
[----:B------:R-:W-:Y:S01]  /*b3a0*/  UIADD3 UR9, UR9, 0x34830, URZ ;  /* 0x0003483009097890 */ /* 0x000fe2000fffe03f */
[----:B------:R-:W-:Y:S01]  /*b3b0*/  VIADD R3, R3, 0x34800 ;  /* 0x0003480003037836 */ /* 0x000fe20000000000 */
[----:B------:R-:W-:Y:S01]  /*b3c0*/  UMOV UR10, URZ ;  /* 0x0000003f000a7c82 */ /* 0x000fe20008000000 */
[----:B------:R-:W-:Y:S01]  /*b3d0*/  UMOV UR6, 0x0 ;  /* 0x0000000000067882 */ /* 0x000fe20000000000 */
[----:B------:R-:W-:-:S08]  /*b3e0*/  UMOV UR7, 0x14f00000 ;  /* 0x14f0000000077882 */ /* 0x000fd00000000000 */
[----:B------:R-:W-:Y:S02]  /*b3f0*/  UIADD3 UR8, UR14, 0x1c400, URZ ;  /* 0x0001c4000e087890 */ /* 0x000fe4000fffe03f */
[----:B------:R-:W-:Y:S02]  /*b400*/  UIADD3 UR15, UR14, 0x20400, URZ ;  /* 0x000204000e0f7890 */ /* 0x000fe4000fffe03f */
[----:B------:R-:W-:Y:S01]  /*b410*/  UIADD3 UR14, UR14, 0x24400, URZ ;  /* 0x000244000e0e7890 */ /* 0x000fe2000fffe03f */
[----:B------:R-:W-:Y:S01]  /*b420*/  UMOV UR17, 0x40 ;  /* 0x0000004000117882 */ /* 0x000fe20000000000 */
[----:B------:R-:W-:Y:S01]  /*b430*/  UMOV UR16, 0x80 ;  /* 0x0000008000107882 */ /* 0x000fe20000000000 */
[----:B--2---:R-:W-:-:S13]  /*b440*/  R2UR UR5, R17 ;  /* 0x00000000110572ca */ /* 0x004fda00000e0000 */
[----:B------:R-:W-:Y:S02]  /*b450*/  ULEA UR11, UR11, UR5, 0x7 ;  /* 0x000000050b0b7291 */ /* 0x000fe4000f8e383f */
[----:B------:R-:W-:Y:S01]  /*b460*/  UIADD3.X UR5, URZ, UR37, URZ, UP0, !UPT ;  /* 0x000000253f057290 */ /* 0x000fe200087fe43f */
[----:B---3--:R-:W-:Y:S01]  /*b470*/  SHF.L.U32 R2, R11, 0x1f, RZ ;  /* 0x0000001f0b027819 */ /* 0x008fe200000006ff */
[----:B----4-:R-:W-:-:S07]  /*b480*/  IMAD R3, R9, 0x8, R3 ;  /* 0x0000000809037824 */ /* 0x010fce00078e0203 */
[----:B------:R0:W-:Y:S02]  /*b490*/  UTMALDG.4D [UR8], [UR4], desc[UR6] ;  /* 0x00000608040075b4 */ /* 0x0001e40008019000 */
[----:B0-----:R-:W-:Y:S01]  /*b4a0*/  UMOV UR8, UR15 ;  /* 0x0000000f00087c82 */ /* 0x001fe20008000000 */
[----:B------:R-:W-:Y:S02]  /*b4b0*/  UMOV UR10, UR17 ;  /* 0x00000011000a7c82 */ /* 0x000fe40008000000 */
[----:B------:R0:W-:Y:S02]  /*b4c0*/  UTMALDG.4D [UR8], [UR4], desc[UR6] ;  /* 0x00000608040075b4 */ /* 0x0001e40008019000 */
[----:B0-----:R-:W-:Y:S01]  /*b4d0*/  UMOV UR8, UR14 ;  /* 0x0000000e00087c82 */ /* 0x001fe20008000000 */
[----:B------:R-:W-:Y:S02]  /*b4e0*/  UMOV UR10, UR16 ;  /* 0x00000010000a7c82 */ /* 0x000fe40008000000 */
[----:B------:R0:W-:Y:S01]  /*b4f0*/  UTMALDG.4D [UR8], [UR4], desc[UR6] ;  /* 0x00000608040075b4 */ /* 0x0001e20008019000 */
[----:B------:R-:W1:Y:S02]  /*b500*/  SYNCS.PHASECHK.TRANS64.TRYWAIT P0, [R3+URZ+0x60], R2 ;  /* 0x00006002030075a7 */ /* 0x000e64000800017f */
[----:B01----:R-:W-:Y:S05]  /*b510*/  @!P0 BRA `(.L_x_335) ;  /* 0x00000028009c8947 */ /* 0x003fea0003800000 */
.L_x_395:
[----:B------:R-:W-:Y:S05]  /*b520*/  @P1 BRA `(.L_x_336) ;  /* 0x0000000000301947 */ /* 0x000fea0003800000 */
[----:B------:R-:W1:Y:S01]  /*b530*/  S2R R9, SR_TID.X ;  /* 0x0000000000097919 */ /* 0x000e620000002100 */
[----:B------:R-:W-:Y:S01]  /*b540*/  MOV R10, 0x400 ;  /* 0x00000400000a7802 */ /* 0x000fe20000000f00 */
[----:B------:R-:W2:Y:S01]  /*b550*/  S2R R11, SR_CgaCtaId ;  /* 0x00000000000b7919 */ /* 0x000ea20000008800 */
[----:B-1----:R-:W-:Y:S02]  /*b560*/  LOP3.LUT R17, R9, 0x1f, RZ, 0xc0, !PT ;  /* 0x0000001f09117812 */ /* 0x002fe400078ec0ff */
[----:B------:R-:W3:Y:S02]  /*b570*/  LDL R9, [R1] ;  /* 0x0000000001097983 */ /* 0x000ee40000100800 */
[----:B------:R-:W-:Y:S02]  /*b580*/  ISETP.NE.AND P0, PT, R17, RZ, PT ;  /* 0x000000ff1100720c */ /* 0x000fe40003f05270 */
[----:B--2---:R-:W-:Y:S01]  /*b590*/  LEA R10, R11, R10, 0x18 ;  /* 0x0000000a0b0a7211 */ /* 0x004fe200078ec0ff */
[----:B0-----:R-:W-:-:S04]  /*b5a0*/  IMAD.MOV.U32 R3, RZ, RZ, 0x8000 ;  /* 0x00008000ff037424 */ /* 0x001fc800078e00ff */
[----:B---3--:R-:W-:-:S04]  /*b5b0*/  IMAD R2, R9, 0x8, R10 ;  /* 0x0000000809027824 */ /* 0x008fc800078e020a */
[----:B------:R1:W-:Y:S02]  /*b5c0*/  SYNCS.ARRIVE.TRANS64 RZ, [R2+URZ+0x34850], R3 ;  /* 0x0348500302ff79a7 */ /* 0x0003e4000800003f */
[----:B------:R-:W-:Y:S05]  /*b5d0*/  @!P0 BRA `(.L_x_336) ;  /* 0x0000000000048947 */ /* 0x000fea0003800000 */
[----:B------:R-:W-:Y:S01]  /*b5e0*/  BPT.TRAP 0x1 ;  /* 0x000000040000795c */ /* 0x000fe20000300000 */
.L_x_336:
[----:B01----:R-:W2:Y:S01]  /*b5f0*/  LDL.LU R2, [R1+0xc] ;  /* 0x00000c0001027983 */ /* 0x003ea20000300800 */
[----:B------:R-:W-:-:S03]  /*b600*/  MOV R10, 0x400 ;  /* 0x00000400000a7802 */ /* 0x000fc60000000f00 */
[----:B------:R-:W3:Y:S04]  /*b610*/  LDL.LU R9, [R1] ;  /* 0x0000000001097983 */ /* 0x000ee80000300800 */
[----:B------:R-:W4:Y:S01]  /*b620*/  LDL R3, [R1+0x4] ;  /* 0x0000040001037983 */ /* 0x000f220000100800 */
[----:B------:R-:W0:Y:S01]  /*b630*/  S2R R11, SR_CgaCtaId ;  /* 0x00000000000b7919 */ /* 0x000e220000008800 */
[----:B------:R-:W-:Y:S01]  /*b640*/  R2UR UR13, R5 ;  /* 0x00000000050d72ca */ /* 0x000fe200000e0000 */
[----:B------:R-:W-:Y:S01]  /*b650*/  UIADD3 UR4, UP0, UR36, 0x470, URZ ;  /* 0x0000047024047890 */ /* 0x000fe2000ff1e03f */
[----:B------:R-:W-:Y:S02]  /*b660*/  R2UR UR12, R4 ;  /* 0x00000000040c72ca */ /* 0x000fe400000e0000 */
[----:B0-----:R-:W-:Y:S01]  /*b670*/  LEA R10, R11, R10, 0x18 ;  /* 0x0000000a0b0a7211 */ /* 0x001fe200078ec0ff */
[----:B------:R-:W-:Y:S01]  /*b680*/  UMOV UR10, URZ ;  /* 0x0000003f000a7c82 */ /* 0x000fe20008000000 */
[----:B------:R-:W-:Y:S01]  /*b690*/  UMOV UR7, 0x14f00000 ;  /* 0x14f0000000077882 */ /* 0x000fe20000000000 */
[----:B------:R-:W-:Y:S01]  /*b6a0*/  UMOV UR15, 0x40 ;  /* 0x00000040000f7882 */ /* 0x000fe20000000000 */
[----:B------:R0:W-:Y:S01]  /*b6b0*/  STL [R1+0xc], R6 ;  /* 0x00000c0601007387 */ /* 0x0001e20000100800 */
[----:B------:R-:W-:Y:S01]  /*b6c0*/  IMAD.MOV.U32 R5, RZ, RZ, R8 ;  /* 0x000000ffff057224 */ /* 0x000fe200078e0008 */
[----:B--2---:R-:W-:Y:S01]  /*b6d0*/  R2UR UR11, R2 ;  /* 0x00000000020b72ca */ /* 0x004fe200000e0000 */
[----:B---3--:R-:W-:-:S05]  /*b6e0*/  IMAD R2, R9, 0x8, R10 ;  /* 0x0000000809027824 */ /* 0x008fca00078e020a */
[----:B------:R-:W-:Y:S01]  /*b6f0*/  R2UR UR9, R2 ;  /* 0x00000000020972ca */ /* 0x000fe200000e0000 */
[----:B------:R-:W-:Y:S01]  /*b700*/  IMAD R2, R9, 0x8000, R10 ;  /* 0x0000800009027824 */ /* 0x000fe200078e020a */
[----:B----4-:R-:W-:-:S04]  /*b710*/  R2UR UR5, R3 ;  /* 0x00000000030572ca */ /* 0x010fc800000e0000 */
[----:B------:R-:W-:-:S07]  /*b720*/  R2UR UR6, R2 ;  /* 0x00000000020672ca */ /* 0x000fce00000e0000 */
[----:B------:R-:W-:Y:S02]  /*b730*/  UIADD3 UR9, UR9, 0x34850, URZ ;  /* 0x0003485009097890 */ /* 0x000fe4000fffe03f */
[----:B------:R-:W-:Y:S02]  /*b740*/  ULEA UR11, UR11, UR5, 0x7 ;  /* 0x000000050b0b7291 */ /* 0x000fe4000f8e383f */
[----:B------:R-:W-:Y:S02]  /*b750*/  UIADD3.X UR5, URZ, UR37, URZ, UP0, !UPT ;  /* 0x000000253f057290 */ /* 0x000fe400087fe43f */
[----:B------:R-:W-:Y:S02]  /*b760*/  UIADD3 UR8, UR6, 0x400, URZ ;  /* 0x0000040006087890 */ /* 0x000fe4000fffe03f */
[----:B------:R-:W-:-:S03]  /*b770*/  UIADD3 UR14, UR6, 0x4400, URZ ;  /* 0x00004400060e7890 */ /* 0x000fc6000fffe03f */
[----:B------:R-:W-:-:S04]  /*b780*/  UMOV UR6, 0x0 ;  /* 0x0000000000067882 */ /* 0x000fc80000000000 */
[----:B------:R1:W-:Y:S02]  /*b790*/  UTMALDG.4D [UR8], [UR4], desc[UR6] ;  /* 0x00000608040075b4 */ /* 0x0003e40008019000 */
[----:B-1----:R-:W-:Y:S01]  /*b7a0*/  UMOV UR8, UR14 ;  /* 0x0000000e00087c82 */ /* 0x002fe20008000000 */
[----:B------:R-:W-:Y:S02]  /*b7b0*/  UMOV UR10, UR15 ;  /* 0x0000000f000a7c82 */ /* 0x000fe40008000000 */
[----:B------:R0:W-:Y:S02]  /*b7c0*/  UTMALDG.4D [UR8], [UR4], desc[UR6] ;  /* 0x00000608040075b4 */ /* 0x0001e40008019000 */
[----:B0-----:R-:W-:Y:S01]  /*b7d0*/  NOP ;  /* 0x0000000000007918 */ /* 0x001fe20000000000 */
.L_x_331:
[----:B------:R-:W-:Y:S05]  /*b7e0*/  BSYNC B2 ;  /* 0x0000000000027941 */ /* 0x000fea0003800000 */
.L_x_330:
[----:B------:R-:W2:Y:S04]  /*b7f0*/  LDL.LU R2, [R1+0x18] ;  /* 0x0000180001027983 */ /* 0x000ea80000300800 */
[----:B------:R0:W-:Y:S04]  /*b800*/  STL [R1], R13 ;  /* 0x0000000d01007387 */ /* 0x0001e80000100800 */
[----:B------:R0:W-:Y:S02]  /*b810*/  STL [R1+0x8], R15 ;  /* 0x0000080f01007387 */ /* 0x0001e40000100800 */
[----:B0-2---:R-:W-:-:S07]  /*b820*/  VIADD R6, R2, 0xfffffffd ;  /* 0xfffffffd02067836 */ /* 0x005fce0000000000 */
.L_x_329:
[----:B------:R-:W-:Y:S05]  /*b830*/  BSYNC B1 ;  /* 0x0000000000017941 */ /* 0x000fea0003800000 */
.L_x_328:
[----:B------:R-:W-:-:S05]  /*b840*/  IMAD.MOV R14, RZ, RZ, -R14 ;  /* 0x000000ffff0e7224 */ /* 0x000fca00078e0a0e */
[----:B------:R-:W-:-:S13]  /*b850*/  ISETP.NE.AND P0, PT, R7, R14, PT ;  /* 0x0000000e0700720c */ /* 0x000fda0003f05270 */
[----:B------:R-:W-:Y:S05]  /*b860*/  @!P0 BRA `(.L_x_327) ;  /* 0x0000001000088947 */ /* 0x000fea0003800000 */
[----:B------:R-:W-:-:S07]  /*b870*/  IMAD.MOV.U32 R10, RZ, RZ, R5 ;  /* 0x000000ffff0a7224 */ /* 0x000fce00078e0005 */
.L_x_351:
[----:B------:R-:W2:Y:S04]  /*b880*/  LDL R3, [R1] ;  /* 0x0000000001037983 */ /* 0x000ea80000100800 */
[----:B------:R-:W3:Y:S01]  /*b890*/  LDL R2, [R1+0x8] ;  /* 0x0000080001027983 */ /* 0x000ee20000100800 */
[----:B------:R-:W-:Y:S05]  /*b8a0*/  YIELD ;  /* 0x0000000000007946 */ /* 0x000fea0003800000 */
[----:B------:R-:W-:Y:S01]  /*b8b0*/  BSSY B1, `(.L_x_337) ;  /* 0x000007b000017945 */ /* 0x000fe20003800000 */
[----:B--2---:R-:W-:-:S05]  /*b8c0*/  VIADD R7, R3, 0x1 ;  /* 0x0000000103077836 */ /* 0x004fca0000000000 */
[----:B------:R-:W-:-:S04]  /*b8d0*/  ISETP.NE.AND P0, PT, R7, 0x2, PT ;  /* 0x000000020700780c */ /* 0x000fc80003f05270 */
[----:B------:R-:W-:Y:S02]  /*b8e0*/  SEL R8, RZ, 0x1, P0 ;  /* 0x00000001ff087807 */ /* 0x000fe40000000000 */
[----:B------:R-:W-:Y:S02]  /*b8f0*/  SEL R7, R7, RZ, P0 ;  /* 0x000000ff07077207 */ /* 0x000fe40000000000 */
[----:B---3--:R-:W-:Y:S01]  /*b900*/  LOP3.LUT R8, R2, R8, RZ, 0x3c, !PT ;  /* 0x0000000802087212 */ /* 0x008fe200078e3cff */
[----:B0-----:R-:W-:Y:S06]  /*b910*/  @!P6 BRA `(.L_x_338) ;  /* 0x0000000400d0e947 */ /* 0x001fec0003800000 */
[----:B------:R-:W-:Y:S01]  /*b920*/  ULDC.64 UR4, c[0x0][0x3f8] ;  /* 0x0000fe0000047ab9 */ /* 0x000fe20000000a00 */
[----:B------:R-:W-:Y:S01]  /*b930*/  IMAD.MOV.U32 R9, RZ, RZ, R6 ;  /* 0x000000ffff097224 */ /* 0x000fe200078e0006 */
[----:B------:R-:W-:-:S04]  /*b940*/  ISETP.NE.U32.AND P0, PT, RZ, UR4, PT ;  /* 0x00000004ff007c0c */ /* 0x000fc8000bf05070 */
[----:B------:R-:W-:-:S13]  /*b950*/  ISETP.NE.AND.EX P0, PT, RZ, UR5, PT, P0 ;  /* 0x00000005ff007c0c */ /* 0x000fda000bf05300 */
        /* <DEDUP_REMOVED lines=9> */
[----:B------:R-:W-:-:S04]  /*b9f0*/  IMAD R10, R12, UR6, RZ ;  /* 0x000000060c0a7c24 */ /* 0x000fc8000f8e02ff */
[----:B------:R-:W-:Y:S02]  /*ba00*/  IMAD.MOV R3, RZ, RZ, -R2 ;  /* 0x000000ffff037224 */ /* 0x000fe400078e0a02 */
[----:B------:R-:W-:Y:S02]  /*ba10*/  IMAD R10, R0, UR7, R10 ;  /* 0x00000007000a7c24 */ /* 0x000fe4000f8e020a */
[----:B------:R-:W-:Y:S01]  /*ba20*/  IMAD R9, R9, R3, R6 ;  /* 0x0000000309097224 */ /* 0x000fe200078e0206 */
[----:B------:R-:W-:-:S03]  /*ba30*/  SHF.R.S32.HI R3, RZ, 0x1f, R2 ;  /* 0x0000001fff037819 */ /* 0x000fc60000011402 */
[----:B------:R-:W-:-:S04]  /*ba40*/  IMAD.WIDE.U32 R2, R0, UR6, R2 ;  /* 0x0000000600027c25 */ /* 0x000fc8000f8e0002 */
[----:B------:R-:W-:Y:S01]  /*ba50*/  IMAD.IADD R3, R10, 0x1, R3 ;  /* 0x000000010a037824 */ /* 0x000fe200078e0203 */
[----:B------:R-:W-:-:S04]  /*ba60*/  LEA R10, P0, R2, UR4, 0x2 ;  /* 0x00000004020a7c11 */ /* 0x000fc8000f8010ff */
[----:B------:R-:W-:-:S05]  /*ba70*/  LEA.HI.X R11, R2, UR5, R3, 0x2, P0 ;  /* 0x00000005020b7c11 */ /* 0x000fca00080f1403 */
[----:B------:R0:W5:Y:S04]  /*ba80*/  LDG.E R10, desc[UR8][R10.64] ;  /* 0x000000080a0a7981 */ /* 0x000168000c1e1900 */
.L_x_339:
[----:B------:R-:W1:Y:S01]  /*ba90*/  S2R R3, SR_CgaCtaId ;  /* 0x0000000000037919 */ /* 0x000e620000008800 */
[----:B------:R-:W-:-:S04]  /*baa0*/  MOV R2, 0x400 ;  /* 0x0000040000027802 */ /* 0x000fc80000000f00 */
[----:B-1----:R-:W-:Y:S02]  /*bab0*/  LEA R2, R3, R2, 0x18 ;  /* 0x0000000203027211 */ /* 0x002fe400078ec0ff */
[----:B------:R-:W-:-:S03]  /*bac0*/  SHF.L.U32 R3, R8, 0x1f, RZ ;  /* 0x0000001f08037819 */ /* 0x000fc600000006ff */
[----:B------:R-:W-:-:S04]  /*bad0*/  IMAD R2, R7, 0x8, R2 ;  /* 0x0000000807027824 */ /* 0x000fc800078e0202 */
[----:B------:R-:W1:Y:S02]  /*bae0*/  SYNCS.PHASECHK.TRANS64.TRYWAIT P0, [R2+URZ+0x34840], R3 ;  /* 0x03484003020075a7 */ /* 0x000e64000800017f */
[----:B-1----:R-:W-:Y:S05]  /*baf0*/  @!P0 BRA `(.L_x_340) ;  /* 0x0000002400388947 */ /* 0x002fea0003800000 */
.L_x_396:
[----:B0-----:R-:W0:Y:S02]  /*bb00*/  S2R R11, SR_TID.X ;  /* 0x00000000000b7919 */ /* 0x001e240000002100 */
[----:B0-----:R-:W-:-:S04]  /*bb10*/  LOP3.LUT R11, R11, 0x7f, RZ, 0xc0, !PT ;  /* 0x0000007f0b0b7812 */ /* 0x001fc800078ec0ff */
[----:B------:R-:W-:-:S13]  /*bb20*/  ISETP.NE.AND P0, PT, R11, RZ, PT ;  /* 0x000000ff0b00720c */ /* 0x000fda0003f05270 */
[----:B------:R-:W-:Y:S05]  /*bb30*/  @P0 BRA `(.L_x_341) ;  /* 0x00000000001c0947 */ /* 0x000fea0003800000 */
[----:B------:R-:W0:Y:S01]  /*bb40*/  S2R R11, SR_TID.X ;  /* 0x00000000000b7919 */ /* 0x000e220000002100 */
[----:B-1----:R-:W-:-:S04]  /*bb50*/  IMAD.MOV.U32 R3, RZ, RZ, 0xc000 ;  /* 0x0000c000ff037424 */ /* 0x002fc800078e00ff */
[----:B------:R2:W-:Y:S01]  /*bb60*/  SYNCS.ARRIVE.TRANS64 RZ, [R2+URZ+0x34830], R3 ;  /* 0x0348300302ff79a7 */ /* 0x0005e2000800003f */
[----:B0-----:R-:W-:-:S04]  /*bb70*/  LOP3.LUT R11, R11, 0x1f, RZ, 0xc0, !PT ;  /* 0x0000001f0b0b7812 */ /* 0x001fc800078ec0ff */
[----:B------:R-:W-:-:S13]  /*bb80*/  ISETP.NE.AND P1, PT, R11, RZ, PT ;  /* 0x000000ff0b00720c */ /* 0x000fda0003f25270 */
[----:B--2---:R-:W-:Y:S05]  /*bb90*/  @!P1 BRA `(.L_x_341) ;  /* 0x0000000000049947 */ /* 0x004fea0003800000 */
[----:B------:R-:W-:Y:S01]  /*bba0*/  BPT.TRAP 0x1 ;  /* 0x000000040000795c */ /* 0x000fe20000300000 */
.L_x_341:
[----:B------:R-:W2:Y:S04]  /*bbb0*/  LDL R15, [R1+0x4] ;  /* 0x00000400010f7983 */ /* 0x000ea80000100800 */
[----:B-1----:R-:W3:Y:S01]  /*bbc0*/  LDL.LU R3, [R1+0x8] ;  /* 0x0000080001037983 */ /* 0x002ee20000300800 */
[----:B------:R-:W-:-:S03]  /*bbd0*/  MOV R13, 0x400 ;  /* 0x00000400000d7802 */ /* 0x000fc60000000f00 */
        /* <DEDUP_REMOVED lines=34> */
.L_x_397:
        /* <DEDUP_REMOVED lines=8> */
.L_x_343:
[----:B------:R-:W2:Y:S01]  /*be80*/  LDL.LU R15, [R1+0xc] ;  /* 0x00000c00010f7983 */ /* 0x000ea20000300800 */
[----:B------:R-:W-:-:S03]  /*be90*/  MOV R13, 0x400 ;  /* 0x00000400000d7802 */ /* 0x000fc60000000f00 */
[----:B0-----:R-:W3:Y:S04]  /*bea0*/  LDL.LU R3, [R1] ;  /* 0x0000000001037983 */ /* 0x001ee80000300800 */
[----:B------:R-:W4:Y:S01]  /*beb0*/  LDL R11, [R1+0x4] ;  /* 0x00000400010b7983 */ /* 0x000f220000100800 */
[----:B------:R-:W0:Y:S01]  /*bec0*/  S2R R14, SR_CgaCtaId ;  /* 0x00000000000e7919 */ /* 0x000e220000008800 */
[----:B------:R-:W-:Y:S01]  /*bed0*/  R2UR UR9, R2 ;  /* 0x00000000020972ca */ /* 0x000fe200000e0000 */
[----:B------:R-:W-:Y:S01]  /*bee0*/  UIADD3 UR4, UP0, UR36, 0x470, URZ ;  /* 0x0000047024047890 */ /* 0x000fe2000ff1e03f */
[----:B------:R-:W-:Y:S02]  /*bef0*/  R2UR UR13, R5 ;  /* 0x00000000050d72ca */ /* 0x000fe400000e0000 */
[----:B------:R-:W-:-:S02]  /*bf00*/  R2UR UR12, R4 ;  /* 0x00000000040c72ca */ /* 0x000fc400000e0000 */
[----:B0-----:R-:W-:-:S07]  /*bf10*/  LEA R13, R14, R13, 0x18 ;  /* 0x0000000d0e0d7211 */ /* 0x001fce00078ec0ff */
[----:B------:R-:W-:Y:S01]  /*bf20*/  UIADD3 UR9, UR9, 0x50, URZ ;  /* 0x0000005009097890 */ /* 0x000fe2000fffe03f */
[----:B------:R-:W-:Y:S01]  /*bf30*/  UMOV UR10, URZ ;  /* 0x0000003f000a7c82 */ /* 0x000fe20008000000 */
[----:B------:R-:W-:Y:S01]  /*bf40*/  UMOV UR7, 0x14f00000 ;  /* 0x14f0000000077882 */ /* 0x000fe20000000000 */
[----:B------:R-:W-:Y:S01]  /*bf50*/  UMOV UR15, 0x40 ;  /* 0x00000040000f7882 */ /* 0x000fe20000000000 */
[----:B------:R0:W-:Y:S01]  /*bf60*/  STL [R1+0xc], R9 ;  /* 0x00000c0901007387 */ /* 0x0001e20000100800 */
[----:B------:R-:W-:Y:S01]  /*bf70*/  IMAD.MOV.U32 R5, RZ, RZ, R10 ;  /* 0x000000ffff057224 */ /* 0x000fe200078e000a */
[----:B--2---:R-:W-:Y:S01]  /*bf80*/  R2UR UR11, R15 ;  /* 0x000000000f0b72ca */ /* 0x004fe200000e0000 */
[----:B---3--:R-:W-:Y:S01]  /*bf90*/  IMAD R3, R3, 0x8000, R13 ;  /* 0x0000800003037824 */ /* 0x008fe200078e020d */
[----:B----4-:R-:W-:-:S04]  /*bfa0*/  R2UR UR5, R11 ;  /* 0x000000000b0572ca */ /* 0x010fc800000e0000 */
[----:B------:R-:W-:-:S09]  /*bfb0*/  R2UR UR6, R3 ;  /* 0x00000000030672ca */ /* 0x000fd200000e0000 */
[----:B------:R-:W-:-:S04]  /*bfc0*/  ULEA UR11, UR11, UR5, 0x7 ;  /* 0x000000050b0b7291 */ /* 0x000fc8000f8e383f */
[----:B------:R-:W-:Y:S02]  /*bfd0*/  UIADD3 UR8, UR6, 0x400, URZ ;  /* 0x0000040006087890 */ /* 0x000fe4000fffe03f */
[----:B------:R-:W-:Y:S02]  /*bfe0*/  UIADD3.X UR5, URZ, UR37, URZ, UP0, !UPT ;  /* 0x000000253f057290 */ /* 0x000fe400087fe43f */
[----:B------:R-:W-:-:S03]  /*bff0*/  UIADD3 UR14, UR6, 0x4400, URZ ;  /* 0x00004400060e7890 */ /* 0x000fc6000fffe03f */
[----:B------:R-:W-:-:S04]  /*c000*/  UMOV UR6, 0x0 ;  /* 0x0000000000067882 */ /* 0x000fc80000000000 */
[----:B------:R1:W-:Y:S02]  /*c010*/  UTMALDG.4D [UR8], [UR4], desc[UR6] ;  /* 0x00000608040075b4 */ /* 0x0003e40008019000 */
[----:B-1----:R-:W-:Y:S01]  /*c020*/  UMOV UR8, UR14 ;  /* 0x0000000e00087c82 */ /* 0x002fe20008000000 */
[----:B------:R-:W-:Y:S02]  /*c030*/  UMOV UR10, UR15 ;  /* 0x0000000f000a7c82 */ /* 0x000fe40008000000 */
[----:B------:R0:W-:Y:S02]  /*c040*/  UTMALDG.4D [UR8], [UR4], desc[UR6] ;  /* 0x00000608040075b4 */ /* 0x0001e40008019000 */
[----:B0-----:R-:W-:Y:S01]  /*c050*/  NOP ;  /* 0x0000000000007918 */ /* 0x001fe20000000000 */
.L_x_338:
[----:B------:R-:W-:Y:S05]  /*c060*/  BSYNC B1 ;  /* 0x0000000000017941 */ /* 0x000fea0003800000 */
.L_x_337:
[----:B------:R-:W-:Y:S01]  /*c070*/  VIADD R2, R7, 0x1 ;  /* 0x0000000107027836 */ /* 0x000fe20000000000 */
[----:B------:R-:W-:Y:S04]  /*c080*/  BSSY B1, `(.L_x_344) ;  /* 0x000007c000017945 */ /* 0x000fe80003800000 */
[----:B------:R-:W-:-:S04]  /*c090*/  ISETP.NE.AND P0, PT, R2, 0x2, PT ;  /* 0x000000020200780c */ /* 0x000fc80003f05270 */
[----:B------:R-:W-:Y:S02]  /*c0a0*/  SEL R3, RZ, 0x1, P0 ;  /* 0x00000001ff037807 */ /* 0x000fe40000000000 */
[----:B------:R-:W-:Y:S02]  /*c0b0*/  SEL R14, R2, RZ, P0 ;  /* 0x000000ff020e7207 */ /* 0x000fe40000000000 */
[----:B------:R-:W-:-:S05]  /*c0c0*/  LOP3.LUT R13, R8, R3, RZ, 0x3c, !PT ;  /* 0x00000003080d7212 */ /* 0x000fca00078e3cff */
[----:B------:R0:W-:Y:S04]  /*c0d0*/  STL [R1+0x8], R13 ;  /* 0x0000080d01007387 */ /* 0x0001e80000100800 */
[----:B------:R0:W-:Y:S01]  /*c0e0*/  STL [R1], R14 ;  /* 0x0000000e01007387 */ /* 0x0001e20000100800 */
[----:B------:R-:W-:Y:S05]  /*c0f0*/  @!P6 BRA `(.L_x_345) ;  /* 0x0000000400d0e947 */ /* 0x000fea0003800000 */
[----:B------:R-:W-:Y:S01]  /*c100*/  ULDC.64 UR4, c[0x0][0x3f8] ;  /* 0x0000fe0000047ab9 */ /* 0x000fe20000000a00 */
[----:B------:R-:W-:Y:S01]  /*c110*/  VIADD R9, R6, 0xffffffff ;  /* 0xffffffff06097836 */ /* 0x000fe20000000000 */
[----:B------:R-:W-:-:S04]  /*c120*/  ISETP.NE.U32.AND P0, PT, RZ, UR4, PT ;  /* 0x00000004ff007c0c */ /* 0x000fc8000bf05070 */
[----:B------:R-:W-:-:S13]  /*c130*/  ISETP.NE.AND.EX P0, PT, RZ, UR5, PT, P0 ;  /* 0x00000005ff007c0c */ /* 0x000fda000bf05300 */
[----:B------:R-:W-:Y:S05]  /*c140*/  @!P0 BRA `(.L_x_346) ;  /* 0x0000000000488947 */ /* 0x000fea0003800000 */
        /* <DEDUP_REMOVED lines=18> */
.L_x_346:
[----:B------:R-:W2:Y:S01]  /*c270*/  S2R R3, SR_CgaCtaId ;  /* 0x0000000000037919 */ /* 0x000ea20000008800 */
[----:B------:R-:W-:-:S04]  /*c280*/  MOV R2, 0x400 ;  /* 0x0000040000027802 */ /* 0x000fc80000000f00 */
[----:B--2---:R-:W-:Y:S02]  /*c290*/  LEA R2, R3, R2, 0x18 ;  /* 0x0000000203027211 */ /* 0x004fe400078ec0ff */
[----:B------:R-:W-:-:S03]  /*c2a0*/  SHF.L.U32 R3, R13, 0x1f, RZ ;  /* 0x0000001f0d037819 */ /* 0x000fc600000006ff */
[----:B------:R-:W-:-:S04]  /*c2b0*/  IMAD R2, R14, 0x8, R2 ;  /* 0x000000080e027824 */ /* 0x000fc800078e0202 */
[----:B------:R-:W2:Y:S02]  /*c2c0*/  SYNCS.PHASECHK.TRANS64.TRYWAIT P0, [R2+URZ+0x34840], R3 ;  /* 0x03484003020075a7 */ /* 0x000ea4000800017f */
[----:B--2---:R-:W-:Y:S05]  /*c2d0*/  @!P0 BRA `(.L_x_347) ;  /* 0x0000001c00688947 */ /* 0x004fea0003800000 */
.L_x_398:
        /* <DEDUP_REMOVED lines=11> */
.L_x_348:
[----:B0-----:R-:W3:Y:S01]  /*c390*/  LDL R13, [R1] ;  /* 0x00000000010d7983 */ /* 0x001ee20000100800 */
[----:B------:R-:W-:-:S03]  /*c3a0*/  MOV R14, 0x400 ;  /* 0x00000400000e7802 */ /* 0x000fc60000000f00 */
[----:B------:R-:W4:Y:S01]  /*c3b0*/  LDL R11, [R1+0x4] ;  /* 0x00000400010b7983 */ /* 0x000f220000100800 */
[----:B------:R-:W0:Y:S01]  /*c3c0*/  S2R R15, SR_CgaCtaId ;  /* 0x00000000000f7919 */ /* 0x000e220000008800 */
[----:B------:R-:W-:Y:S01]  /*c3d0*/  R2UR UR11, R9 ;  /* 0x00000000090b72ca */ /* 0x000fe200000e0000 */
[----:B------:R-:W-:Y:S01]  /*c3e0*/  UIADD3 UR4, UP0, UR36, 0x370, URZ ;  /* 0x0000037024047890 */ /* 0x000fe2000ff1e03f */
[----:B------:R-:W-:Y:S02]  /*c3f0*/  R2UR UR12, R4 ;  /* 0x00000000040c72ca */ /* 0x000fe400000e0000 */
[----:B0-----:R-:W-:-:S05]  /*c400*/  LEA R14, R15, R14, 0x18 ;  /* 0x0000000e0f0e7211 */ /* 0x001fca00078ec0ff */
[----:B--2---:R-:W-:Y:S01]  /*c410*/  VIADD R2, R14, 0x34800 ;  /* 0x000348000e027836 */ /* 0x004fe20000000000 */
[----:B-----5:R-:W-:Y:S01]  /*c420*/  R2UR UR13, R10 ;  /* 0x000000000a0d72ca */ /* 0x020fe200000e0000 */
[----:B------:R-:W-:Y:S01]  /*c430*/  UMOV UR10, URZ ;  /* 0x0000003f000a7c82 */ /* 0x000fe20008000000 */
[----:B------:R-:W-:Y:S01]  /*c440*/  UMOV UR6, 0x0 ;  /* 0x0000000000067882 */ /* 0x000fe20000000000 */
[----:B------:R-:W-:Y:S01]  /*c450*/  UMOV UR7, 0x14f00000 ;  /* 0x14f0000000077882 */ /* 0x000fe20000000000 */
[----:B------:R-:W-:Y:S01]  /*c460*/  UMOV UR18, 0x40 ;  /* 0x0000004000127882 */ /* 0x000fe20000000000 */
[----:B------:R-:W-:Y:S01]  /*c470*/  UMOV UR17, 0x80 ;  /* 0x0000008000117882 */ /* 0x000fe20000000000 */
[----:B------:R-:W-:Y:S01]  /*c480*/  SHF.L.U32 R8, R8, 0x1f, RZ ;  /* 0x0000001f08087819 */ /* 0x000fe200000006ff */
        /* <DEDUP_REMOVED lines=9> */
[----:B------:R-:W-:Y:S02]  /*c520*/  UIADD3 UR15, UR8, 0x20400, URZ ;  /* 0x00020400080f7890 */ /* 0x000fe4000fffe03f */
[----:B------:R-:W-:-:S03]  /*c530*/  UIADD3 UR16, UR8, 0x24400, URZ ;  /* 0x0002440008107890 */ /* 0x000fc6000fffe03f */
[----:B------:R-:W-:Y:S02]  /*c540*/  UMOV UR8, UR14 ;  /* 0x0000000e00087c82 */ /* 0x000fe40008000000 */
[----:B------:R0:W-:Y:S01]  /*c550*/  UTMALDG.4D [UR8], [UR4], desc[UR6] ;  /* 0x00000608040075b4 */ /* 0x0001e20008019000 */
[----:B------:R-:W-:Y:S01]  /*c560*/  IMAD R2, R7, 0x8, R2 ;  /* 0x0000000807027824 */ /* 0x000fe200078e0202 */
[----:B0-----:R-:W-:Y:S01]  /*c570*/  UMOV UR8, UR15 ;  /* 0x0000000f00087c82 */ /* 0x001fe20008000000 */
[----:B------:R-:W-:Y:S02]  /*c580*/  UMOV UR10, UR18 ;  /* 0x00000012000a7c82 */ /* 0x000fe40008000000 */
[----:B------:R0:W-:Y:S02]  /*c590*/  UTMALDG.4D [UR8], [UR4], desc[UR6] ;  /* 0x00000608040075b4 */ /* 0x0001e40008019000 */
[----:B0-----:R-:W-:Y:S01]  /*c5a0*/  UMOV UR8, UR16 ;  /* 0x0000001000087c82 */ /* 0x001fe20008000000 */
[----:B------:R-:W-:-:S02]  /*c5b0*/  UMOV UR10, UR17 ;  /* 0x00000011000a7c82 */ /* 0x000fc40008000000 */
[----:B------:R0:W-:Y:S01]  /*c5c0*/  UTMALDG.4D [UR8], [UR4], desc[UR6] ;  /* 0x00000608040075b4 */ /* 0x0001e20008019000 */
[----:B------:R-:W1:Y:S02]  /*c5d0*/  SYNCS.PHASECHK.TRANS64.TRYWAIT P1, [R2+URZ+0x60], R8 ;  /* 0x00006008020075a7 */ /* 0x000e64000802017f */
[----:B01----:R-:W-:Y:S05]  /*c5e0*/  @!P1 BRA `(.L_x_349) ;  /* 0x0000001800b89947 */ /* 0x003fea0003800000 */
.L_x_399:
[----:B------:R-:W-:Y:S05]  /*c5f0*/  @P0 BRA `(.L_x_350) ;  /* 0x00000000001c0947 */ /* 0x000fea0003800000 */
[----:B------:R-:W1:Y:S02]  /*c600*/  S2R R3, SR_TID.X ;  /* 0x0000000000037919 */ /* 0x000e640000002100 */
[----:B-1----:R-:W-:-:S04]  /*c610*/  LOP3.LUT R3, R3, 0x1f, RZ, 0xc0, !PT ;  /* 0x0000001f03037812 */ /* 0x002fc800078ec0ff */
[----:B------:R-:W-:Y:S01]  /*c620*/  ISETP.NE.AND P1, PT, R3, RZ, PT ;  /* 0x000000ff0300720c */ /* 0x000fe20003f25270 */
[----:B------:R-:W-:-:S04]  /*c630*/  IMAD.MOV.U32 R3, RZ, RZ, 0x8000 ;  /* 0x00008000ff037424 */ /* 0x000fc800078e00ff */
[----:B------:R1:W-:Y:S08]  /*c640*/  SYNCS.ARRIVE.TRANS64 RZ, [R2+URZ+0x50], R3 ;  /* 0x0000500302ff79a7 */ /* 0x0003f0000800003f */
[----:B------:R-:W-:Y:S05]  /*c650*/  @!P1 BRA `(.L_x_350) ;  /* 0x0000000000049947 */ /* 0x000fea0003800000 */
[----:B------:R-:W-:Y:S01]  /*c660*/  BPT.TRAP 0x1 ;  /* 0x000000040000795c */ /* 0x000fe20000300000 */
.L_x_350:
[----:B------:R-:W2:Y:S01]  /*c670*/  LDL.LU R13, [R1+0xc] ;  /* 0x00000c00010d7983 */ /* 0x000ea20000300800 */
[----:B0-----:R-:W-:-:S03]  /*c680*/  MOV R8, 0x400 ;  /* 0x0000040000087802 */ /* 0x001fc60000000f00 */
[----:B-1----:R-:W3:Y:S01]  /*c690*/  LDL R3, [R1+0x4] ;  /* 0x0000040001037983 */ /* 0x002ee20000100800 */
[----:B------:R-:W0:Y:S01]  /*c6a0*/  S2R R11, SR_CgaCtaId ;  /* 0x00000000000b7919 */ /* 0x000e220000008800 */
[----:B------:R-:W-:Y:S01]  /*c6b0*/  R2UR UR9, R2 ;  /* 0x00000000020972ca */ /* 0x000fe200000e0000 */
[----:B------:R-:W-:Y:S01]  /*c6c0*/  UIADD3 UR4, UP0, UR36, 0x470, URZ ;  /* 0x0000047024047890 */ /* 0x000fe2000ff1e03f */
[----:B------:R-:W-:Y:S02]  /*c6d0*/  R2UR UR13, R5 ;  /* 0x00000000050d72ca */ /* 0x000fe400000e0000 */
[----:B------:R-:W-:Y:S02]  /*c6e0*/  R2UR UR12, R4 ;  /* 0x00000000040c72ca */ /* 0x000fe400000e0000 */
[----:B0-----:R-:W-:-:S04]  /*c6f0*/  LEA R8, R11, R8, 0x18 ;  /* 0x000000080b087211 */ /* 0x001fc800078ec0ff */
[----:B------:R-:W-:-:S04]  /*c700*/  LEA R7, R7, R8, 0xf ;  /* 0x0000000807077211 */ /* 0x000fc800078e78ff */
[----:B------:R-:W-:Y:S01]  /*c710*/  R2UR UR6, R7 ;  /* 0x00000000070672ca */ /* 0x000fe200000e0000 */
[----:B------:R-:W-:Y:S01]  /*c720*/  UIADD3 UR9, UR9, 0x50, URZ ;  /* 0x0000005009097890 */ /* 0x000fe2000fffe03f */
[----:B------:R-:W-:Y:S01]  /*c730*/  UMOV UR10, URZ ;  /* 0x0000003f000a7c82 */ /* 0x000fe20008000000 */
[----:B------:R-:W-:Y:S01]  /*c740*/  UMOV UR7, 0x14f00000 ;  /* 0x14f0000000077882 */ /* 0x000fe20000000000 */
[----:B------:R-:W-:-:S09]  /*c750*/  UMOV UR15, 0x40 ;  /* 0x00000040000f7882 */ /* 0x000fd20000000000 */
[----:B------:R-:W-:Y:S02]  /*c760*/  UIADD3 UR8, UR6, 0x400, URZ ;  /* 0x0000040006087890 */ /* 0x000fe4000fffe03f */
[----:B------:R-:W-:-:S03]  /*c770*/  UIADD3 UR14, UR6, 0x4400, URZ ;  /* 0x00004400060e7890 */ /* 0x000fc6000fffe03f */
[----:B------:R-:W-:Y:S01]  /*c780*/  UMOV UR6, 0x0 ;  /* 0x0000000000067882 */ /* 0x000fe20000000000 */
[----:B------:R1:W-:Y:S01]  /*c790*/  STL [R1+0xc], R9 ;  /* 0x00000c0901007387 */ /* 0x0003e20000100800 */
[----:B------:R-:W-:Y:S01]  /*c7a0*/  IMAD.MOV.U32 R5, RZ, RZ, R10 ;  /* 0x000000ffff057224 */ /* 0x000fe200078e000a */
[----:B--2---:R-:W-:Y:S02]  /*c7b0*/  R2UR UR11, R13 ;  /* 0x000000000d0b72ca */ /* 0x004fe400000e0000 */
[----:B---3--:R-:W-:-:S13]  /*c7c0*/  R2UR UR5, R3 ;  /* 0x00000000030572ca */ /* 0x008fda00000e0000 */
[----:B------:R-:W-:Y:S02]  /*c7d0*/  ULEA UR11, UR11, UR5, 0x7 ;  /* 0x000000050b0b7291 */ /* 0x000fe4000f8e383f */
[----:B------:R-:W-:-:S09]  /*c7e0*/  UIADD3.X UR5, URZ, UR37, URZ, UP0, !UPT ;  /* 0x000000253f057290 */ /* 0x000fd200087fe43f */
[----:B------:R0:W-:Y:S02]  /*c7f0*/  UTMALDG.4D [UR8], [UR4], desc[UR6] ;  /* 0x00000608040075b4 */ /* 0x0001e40008019000 */
[----:B0-----:R-:W-:Y:S01]  /*c800*/  UMOV UR8, UR14 ;  /* 0x0000000e00087c82 */ /* 0x001fe20008000000 */
[----:B------:R-:W-:Y:S02]  /*c810*/  UMOV UR10, UR15 ;  /* 0x0000000f000a7c82 */ /* 0x000fe40008000000 */
[----:B------:R1:W-:Y:S02]  /*c820*/  UTMALDG.4D [UR8], [UR4], desc[UR6] ;  /* 0x00000608040075b4 */ /* 0x0003e40008019000 */
[----:B-1----:R-:W-:Y:S01]  /*c830*/  NOP ;  /* 0x0000000000007918 */ /* 0x002fe20000000000 */
.L_x_345:
[----:B------:R-:W-:Y:S05]  /*c840*/  BSYNC B1 ;  /* 0x0000000000017941 */ /* 0x000fea0003800000 */
.L_x_344:
[C---:B------:R-:W-:Y:S01]  /*c850*/  ISETP.GT.AND P0, PT, R6.reuse, 0x1, PT ;  /* 0x000000010600780c */ /* 0x040fe20003f04270 */
[----:B------:R-:W-:-:S04]  /*c860*/  VIADD R2, R6, 0xfffffffe ;  /* 0xfffffffe06027836 */ /* 0x000fc80000000000 */
[----:B------:R-:W-:-:S08]  /*c870*/  IMAD.MOV.U32 R6, RZ, RZ, R2 ;  /* 0x000000ffff067224 */ /* 0x000fd000078e0002 */
[----:B------:R-:W-:Y:S05]  /*c880*/  @P0 BRA `(.L_x_351) ;  /* 0xffffffec00fc0947 */ /* 0x000fea000383ffff */
.L_x_327:
[----:B------:R-:W-:Y:S05]  /*c890*/  BSYNC B0 ;  /* 0x0000000000007941 */ /* 0x000fea0003800000 */
.L_x_326:
[----:B------:R-:W1:Y:S01]  /*c8a0*/  S2R R2, SR_TID.X ;  /* 0x0000000000027919 */ /* 0x000e620000002100 */
[----:B------:R-:W-:Y:S01]  /*c8b0*/  BSSY B0, `(.L_x_352) ;  /* 0x0000011000007945 */ /* 0x000fe20003800000 */
[----:B-1----:R-:W-:-:S04]  /*c8c0*/  LOP3.LUT R2, R2, 0x1f, RZ, 0xc0, !PT ;  /* 0x0000001f02027812 */ /* 0x002fc800078ec0ff */
[----:B------:R-:W-:-:S13]  /*c8d0*/  ISETP.NE.AND P0, PT, R2, RZ, PT ;  /* 0x000000ff0200720c */ /* 0x000fda0003f05270 */
[----:B------:R-:W-:Y:S05]  /*c8e0*/  @P0 BRA `(.L_x_353) ;  /* 0x0000000000340947 */ /* 0x000fea0003800000 */
[----:B------:R-:W1:Y:S01]  /*c8f0*/  S2R R9, SR_LANEID ;  /* 0x0000000000097919 */ /* 0x000e620000000000 */
[----:B------:R-:W-:Y:S01]  /*c900*/  VOTEU.ANY UR4, UPT, PT ;  /* 0x0000000000047886 */ /* 0x000fe200038e0100 */
[----:B------:R-:W2:Y:S01]  /*c910*/  LDC.64 R2, c[0x0][0xc38] ;  /* 0x00030e00ff027b82 */ /* 0x000ea20000000a00 */
[----:B------:R-:W1:Y:S01]  /*c920*/  FLO.U32 R0, UR4 ;  /* 0x0000000400007d00 */ /* 0x000e6200080e0000 */
[----:B------:R-:W-:-:S07]  /*c930*/  ULDC.64 UR6, c[0x0][0x208] ;  /* 0x0000820000067ab9 */ /* 0x000fce0000000a00 */
[----:B------:R-:W2:Y:S01]  /*c940*/  POPC R7, UR4 ;  /* 0x0000000400077d09 */ /* 0x000ea20008000000 */
[----:B-1----:R-:W-:-:S13]  /*c950*/  ISETP.EQ.U32.AND P0, PT, R0, R9, PT ;  /* 0x000000090000720c */ /* 0x002fda0003f02070 */
[----:B--2---:R-:W2:Y:S01]  /*c960*/  @P0 ATOMG.E.ADD.STRONG.GPU PT, R3, desc[UR6][R2.64], R7 ;  /* 0x00000007020309a8 */ /* 0x004ea200081ee1c6 */
[----:B------:R-:W1:Y:S02]  /*c970*/  S2R R6, SR_LTMASK ;  /* 0x0000000000067919 */ /* 0x000e640000003900 */
[----:B-1----:R-:W-:-:S04]  /*c980*/  LOP3.LUT R6, R6, UR4, RZ, 0xc0, !PT ;  /* 0x0000000406067c12 */ /* 0x002fc8000f8ec0ff */
[----:B------:R-:W1:Y:S01]  /*c990*/  POPC R9, R6 ;  /* 0x0000000600097309 */ /* 0x000e620000000000 */
[----:B--2---:R-:W1:Y:S02]  /*c9a0*/  SHFL.IDX PT, R0, R3, R0, 0x1f ;  /* 0x00001f0003007589 */ /* 0x004e6400000e0000 */
[----:B-1----:R-:W-:-:S07]  /*c9b0*/  IADD3 R16, R0, UR38, R9 ;  /* 0x0000002600107c10 */ /* 0x002fce000fffe009 */
.L_x_353:
[----:B------:R-:W-:Y:S05]  /*c9c0*/  BSYNC B0 ;  /* 0x0000000000007941 */ /* 0x000fea0003800000 */
.L_x_352:
[----:B------:R-:W-:Y:S04]  /*c9d0*/  BSSY B0, `(.L_x_354) ;  /* 0x0000032000007945 */ /* 0x000fe80003800000 */
[----:B------:R-:W-:Y:S05]  /*c9e0*/  @!P6 BRA `(.L_x_355) ;  /* 0x0000000000c0e947 */ /* 0x000fea0003800000 */
[----:B------:R-:W2:Y:S01]  /*c9f0*/  LDL R2, [R1] ;  /* 0x0000000001027983 */ /* 0x000ea20000100800 */
[----:B------:R-:W-:-:S03]  /*ca00*/  MOV R3, 0x400 ;  /* 0x0000040000037802 */ /* 0x000fc60000000f00 */
[----:B------:R-:W3:Y:S01]  /*ca10*/  LDL R0, [R1+0x8] ;  /* 0x0000080001007983 */ /* 0x000ee20000100800 */
[----:B------:R-:W1:Y:S02]  /*ca20*/  S2R R6, SR_CgaCtaId ;  /* 0x0000000000067919 */ /* 0x000e640000008800 */
[----:B-1----:R-:W-:-:S05]  /*ca30*/  LEA R3, R6, R3, 0x18 ;  /* 0x0000000306037211 */ /* 0x002fca00078ec0ff */
[----:B--2---:R-:W-:Y:S01]  /*ca40*/  IMAD R3, R2, 0x8, R3 ;  /* 0x0000000802037824 */ /* 0x004fe200078e0203 */
[----:B---3--:R-:W-:-:S04]  /*ca50*/  SHF.L.U32 R0, R0, 0x1f, RZ ;  /* 0x0000001f00007819 */ /* 0x008fc800000006ff */
[----:B------:R-:W1:Y:S02]  /*ca60*/  SYNCS.PHASECHK.TRANS64.TRYWAIT P0, [R3+URZ+0x34860], R0 ;  /* 0x03486000030075a7 */ /* 0x000e64000800017f */
[----:B-1----:R-:W-:Y:S05]  /*ca70*/  @!P0 BRA `(.L_x_356) ;  /* 0x0000001400a88947 */ /* 0x002fea0003800000 */
.L_x_400:
        /* <DEDUP_REMOVED lines=11> */
.L_x_357:
[----:B------:R-:W2:Y:S01]  /*cb30*/  LDL.LU R8, [R1+0x4] ;  /* 0x0000040001087983 */ /* 0x000ea20000300800 */
[----:B------:R-:W-:-:S03]  /*cb40*/  MOV R6, 0x400 ;  /* 0x0000040000067802 */ /* 0x000fc60000000f00 */
[----:B-1----:R-:W3:Y:S04]  /*cb50*/  LDL R0, [R1] ;  /* 0x0000000001007983 */ /* 0x002ee80000100800 */
[----:B------:R-:W4:Y:S01]  /*cb60*/  LDL R2, [R1+0xc] ;  /* 0x00000c0001027983 */ /* 0x000f220000100800 */
[----:B------:R-:W1:Y:S01]  /*cb70*/  S2R R7, SR_CgaCtaId ;  /* 0x0000000000077919 */ /* 0x000e620000008800 */
[----:B------:R-:W-:Y:S01]  /*cb80*/  R2UR UR9, R3 ;  /* 0x00000000030972ca */ /* 0x000fe200000e0000 */
[----:B------:R-:W-:Y:S01]  /*cb90*/  UIADD3 UR4, UP0, UR36, 0x470, URZ ;  /* 0x0000047024047890 */ /* 0x000fe2000ff1e03f */
[----:B------:R-:W-:Y:S02]  /*cba0*/  R2UR UR12, R4 ;  /* 0x00000000040c72ca */ /* 0x000fe400000e0000 */
[----:B------:R-:W-:-:S02]  /*cbb0*/  R2UR UR13, R5 ;  /* 0x00000000050d72ca */ /* 0x000fc400000e0000 */
[----:B-1----:R-:W-:-:S07]  /*cbc0*/  LEA R6, R7, R6, 0x18 ;  /* 0x0000000607067211 */ /* 0x002fce00078ec0ff */
[----:B------:R-:W-:Y:S01]  /*cbd0*/  UIADD3 UR9, UR9, 0x34850, URZ ;  /* 0x0003485009097890 */ /* 0x000fe2000fffe03f */
[----:B------:R-:W-:Y:S01]  /*cbe0*/  UMOV UR10, URZ ;  /* 0x0000003f000a7c82 */ /* 0x000fe20008000000 */
[----:B------:R-:W-:Y:S01]  /*cbf0*/  UMOV UR7, 0x14f00000 ;  /* 0x14f0000000077882 */ /* 0x000fe20000000000 */
[----:B------:R-:W-:Y:S01]  /*cc00*/  UMOV UR15, 0x40 ;  /* 0x00000040000f7882 */ /* 0x000fe20000000000 */
        /* <DEDUP_REMOVED lines=13> */
[----:B-1----:R-:W-:Y:S01]  /*cce0*/  NOP ;  /* 0x0000000000007918 */ /* 0x002fe20000000000 */
.L_x_355:
[----:B------:R-:W-:Y:S05]  /*ccf0*/  BSYNC B0 ;  /* 0x0000000000007941 */ /* 0x000fea0003800000 */
.L_x_354:
[----:B------:R-:W2:Y:S04]  /*cd00*/  LDL.LU R0, [R1] ;  /* 0x0000000001007983 */ /* 0x000ea80000300800 */
[----:B------:R-:W3:Y:S01]  /*cd10*/  LDL.LU R3, [R1+0x8] ;  /* 0x0000080001037983 */ /* 0x000ee20000300800 */
[----:B--2---:R-:W-:-:S05]  /*cd20*/  VIADD R0, R0, 0x1 ;  /* 0x0000000100007836 */ /* 0x004fca0000000000 */
[----:B------:R-:W-:-:S04]  /*cd30*/  ISETP.NE.AND P0, PT, R0, 0x2, PT ;  /* 0x000000020000780c */ /* 0x000fc80003f05270 */
[----:B------:R-:W-:Y:S02]  /*cd40*/  SEL R2, RZ, 0x1, P0 ;  /* 0x00000001ff027807 */ /* 0x000fe40000000000 */
[----:B------:R-:W-:Y:S02]  /*cd50*/  SEL R0, R0, RZ, P0 ;  /* 0x000000ff00007207 */ /* 0x000fe40000000000 */
[----:B---3--:R-:W-:-:S05]  /*cd60*/  LOP3.LUT R3, R3, R2, RZ, 0x3c, !PT ;  /* 0x0000000203037212 */ /* 0x008fca00078e3cff */
[----:B------:R1:W-:Y:S04]  /*cd70*/  STL [R1+0x8], R3 ;  /* 0x0000080301007387 */ /* 0x0003e80000100800 */
[----:B------:R1:W-:Y:S02]  /*cd80*/  STL [R1], R0 ;  /* 0x0000000001007387 */ /* 0x0003e40000100800 */
.L_x_311:
[----:B------:R-:W-:Y:S05]  /*cd90*/  BSYNC B6 ;  /* 0x0000000000067941 */ /* 0x000fea0003800000 */
.L_x_309:
[----:B------:R-:W-:-:S03]  /*cda0*/  UMOV UR4, 0xffffffff ;  /* 0xffffffff00047882 */ /* 0x000fc60000000000 */
[----:B------:R-:W-:Y:S05]  /*cdb0*/  BRA.DIV UR4, `(.L_x_358) ;  /* 0x0000001204ec7947 */ /* 0x000fea000b800000 */
[----:B------:R2:W3:Y:S04]  /*cdc0*/  SHFL.IDX PT, R4, R16, RZ, 0x1f ;  /* 0x00001fff10047589 */ /* 0x0004e800000e0000 */
[----:B------:R2:W4:Y:S02]  /*cdd0*/  SHFL.IDX PT, R5, R16, 0x1, 0x1f ;  /* 0x00201f0010057f89 */ /* 0x00052400000e0000 */
.L_x_404:
[----:B01----:R-:W0:Y:S01]  /*cde0*/  S2R R0, SR_TID.X ;  /* 0x0000000000007919 */ /* 0x003e220000002100 */
[----:B------:R-:W-:Y:S01]  /*cdf0*/  ULDC UR4, c[0x0][0xc14] ;  /* 0x0003050000047ab9 */ /* 0x000fe20000000800 */
[----:B------:R-:W-:Y:S01]  /*ce00*/  BSSY B0, `(.L_x_359) ;  /* 0x000000c000007945 */ /* 0x000fe20003800000 */
[----:B------:R-:W-:Y:S01]  /*ce10*/  IMAD.MOV.U32 R3, RZ, RZ, RZ ;  /* 0x000000ffff037224 */ /* 0x000fe200078e00ff */
[----:B0-----:R-:W-:Y:S01]  /*ce20*/  LOP3.LUT R9, R0, 0x1f, RZ, 0xc0, !PT ;  /* 0x0000001f00097812 */ /* 0x001fe200078ec0ff */
[----:B------:R-:W-:-:S03]  /*ce30*/  IMAD.U32 R0, RZ, RZ, UR4 ;  /* 0x00000004ff007e24 */ /* 0x000fc6000f8e00ff */
[C---:B------:R-:W-:Y:S01]  /*ce40*/  ISETP.NE.AND P0, PT, R9.reuse, 0x1f, PT ;  /* 0x0000001f0900780c */ /* 0x040fe20003f05270 */
[----:B------:R-:W-:-:S05]  /*ce50*/  IMAD.IADD R7, R9, 0x1, R19 ;  /* 0x0000000109077824 */ /* 0x000fca00078e0213 */
[----:B------:R-:W-:-:S13]  /*ce60*/  ISETP.GE.OR P0, PT, R7, R0, !P0 ;  /* 0x000000000700720c */ /* 0x000fda0004706670 */
[----:B------:R-:W-:Y:S05]  /*ce70*/  @P0 BRA `(.L_x_360) ;  /* 0x0000000000100947 */ /* 0x000fea0003800000 */
[----:B------:R-:W0:Y:S01]  /*ce80*/  LDC.64 R2, c[0x0][0xc58] ;  /* 0x00031600ff027b82 */ /* 0x000e220000000a00 */
[----:B------:R-:W-:Y:S01]  /*ce90*/  ULDC.64 UR4, c[0x0][0x208] ;  /* 0x0000820000047ab9 */ /* 0x000fe20000000a00 */
[----:B0-----:R-:W-:-:S06]  /*cea0*/  IMAD.WIDE R2, R7, 0x4, R2 ;  /* 0x0000000407027825 */ /* 0x001fcc00078e0202 */
[----:B------:R0:W5:Y:S02]  /*ceb0*/  LDG.E R3, desc[UR4][R2.64] ;  /* 0x0000000402037981 */ /* 0x000164000c1e1900 */
.L_x_360:
[----:B------:R-:W-:Y:S05]  /*cec0*/  BSYNC B0 ;  /* 0x0000000000007941 */ /* 0x000fea0003800000 */
.L_x_359:
[----:B------:R-:W-:-:S03]  /*ced0*/  UMOV UR4, 0xffffffff ;  /* 0xffffffff00047882 */ /* 0x000fc60000000000 */
[----:B------:R-:W-:Y:S05]  /*cee0*/  BRA.DIV UR4, `(.L_x_361) ;  /* 0x0000001204ec7947 */ /* 0x000fea000b800000 */
[----:B-----5:R-:W1:Y:S01]  /*cef0*/  SHFL.UP PT, R14, R3, 0x1, RZ ;  /* 0x04200000030e7989 */ /* 0x020e6200000e00ff */
[C---:B------:R-:W-:Y:S02]  /*cf00*/  ISETP.NE.AND P0, PT, R9.reuse, RZ, PT ;  /* 0x000000ff0900720c */ /* 0x040fe40003f05270 */
[C---:B------:R-:W-:Y:S02]  /*cf10*/  ISETP.GE.U32.AND P1, PT, R9.reuse, 0x2, PT ;  /* 0x000000020900780c */ /* 0x040fe40003f26070 */
[----:B-1----:R-:W-:Y:S02]  /*cf20*/  SEL R14, R14, RZ, P0 ;  /* 0x000000ff0e0e7207 */ /* 0x002fe40000000000 */
[----:B------:R-:W-:-:S03]  /*cf30*/  ISETP.GE.U32.AND P0, PT, R9, 0x4, PT ;  /* 0x000000040900780c */ /* 0x000fc60003f06070 */
[----:B------:R-:W-:-:S05]  /*cf40*/  IMAD.IADD R13, R3, 0x1, R14 ;  /* 0x00000001030d7824 */ /* 0x000fca00078e020e */
[----:B------:R-:W1:Y:S02]  /*cf50*/  SHFL.UP PT, R14, R13, 0x2, RZ ;  /* 0x044000000d0e7989 */ /* 0x000e6400000e00ff */
        /* <DEDUP_REMOVED lines=8> */
[----:B-1----:R-:W-:-:S05]  /*cfe0*/  SEL R8, R14, RZ, P1 ;  /* 0x000000ff0e087207 */ /* 0x002fca0000800000 */
[----:B------:R-:W-:-:S05]  /*cff0*/  IMAD.IADD R8, R7, 0x1, R8 ;  /* 0x0000000107087824 */ /* 0x000fca00078e0208 */
[----:B------:R-:W1:Y:S02]  /*d000*/  SHFL.UP PT, R14, R8, 0x10, RZ ;  /* 0x06000000080e7989 */ /* 0x000e6400000e00ff */
[----:B-1----:R-:W-:-:S05]  /*d010*/  SEL R9, R14, RZ, P0 ;  /* 0x000000ff0e097207 */ /* 0x002fca0000000000 */
[----:B0-----:R-:W-:-:S05]  /*d020*/  IMAD.IADD R2, R8, 0x1, R9 ;  /* 0x0000000108027824 */ /* 0x001fca00078e0209 */
[----:B------:R0:W1:Y:S02]  /*d030*/  SHFL.IDX PT, R14, R2, 0x1f, 0x1f ;  /* 0x03e01f00020e7f89 */ /* 0x00006400000e0000 */
.L_x_412:
[----:B------:R-:W-:Y:S02]  /*d040*/  ULDC UR4, c[0x0][0xc10] ;  /* 0x0003040000047ab9 */ /* 0x000fe40000000800 */
[----:B--2---:R-:W-:-:S04]  /*d050*/  IMAD.U32 R16, RZ, RZ, UR4 ;  /* 0x00000004ff107e24 */ /* 0x004fc8000f8e00ff */
[----:B-1----:R-:W-:-:S04]  /*d060*/  IMAD R6, R14, R16, RZ ;  /* 0x000000100e067224 */ /* 0x002fc800078e02ff */
[----:B----4-:R-:W-:-:S05]  /*d070*/  IMAD.IADD R5, R5, 0x1, R6 ;  /* 0x0000000105057824 */ /* 0x010fca00078e0206 */
[----:B---3--:R-:W-:-:S13]  /*d080*/  ISETP.GT.AND P0, PT, R5, R4, PT ;  /* 0x000000040500720c */ /* 0x008fda0003f04270 */
[----:B------:R-:W-:Y:S05]  /*d090*/  @P0 BRA `(.L_x_362) ;  /* 0x0000000000b80947 */ /* 0x000fea0003800000 */
[----:B------:R-:W1:Y:S02]  /*d0a0*/  LDC R0, c[0x0][0xc14] ;  /* 0x00030500ff007b82 */ /* 0x000e640000000800 */
.L_x_367:
[----:B------:R-:W-:-:S05]  /*d0b0*/  VIADD R19, R19, 0x1f ;  /* 0x0000001f13137836 */ /* 0x000fca0000000000 */
[----:B-1----:R-:W-:-:S13]  /*d0c0*/  ISETP.GE.AND P0, PT, R19, R0, PT ;  /* 0x000000001300720c */ /* 0x002fda0003f06270 */
[----:B------:R-:W-:Y:S05]  /*d0d0*/  @P0 BRA `(.L_x_363) ;  /* 0x0000000400600947 */ /* 0x000fea0003800000 */
[----:B0-----:R-:W0:Y:S01]  /*d0e0*/  S2R R2, SR_TID.X ;  /* 0x0000000000027919 */ /* 0x001e220000002100 */
[----:B------:R-:W-:Y:S01]  /*d0f0*/  BSSY B0, `(.L_x_364) ;  /* 0x000000b000007945 */ /* 0x000fe20003800000 */
[----:B------:R-:W-:Y:S01]  /*d100*/  IMAD.MOV.U32 R3, RZ, RZ, RZ ;  /* 0x000000ffff037224 */ /* 0x000fe200078e00ff */
[----:B0-----:R-:W-:-:S04]  /*d110*/  LOP3.LUT R8, R2, 0x1f, RZ, 0xc0, !PT ;  /* 0x0000001f02087812 */ /* 0x001fc800078ec0ff */
        /* <DEDUP_REMOVED lines=8> */
.L_x_365:
[----:B------:R-:W-:Y:S05]  /*d1a0*/  BSYNC B0 ;  /* 0x0000000000007941 */ /* 0x000fea0003800000 */
.L_x_364:
[----:B------:R-:W-:-:S03]  /*d1b0*/  UMOV UR4, 0xffffffff ;  /* 0xffffffff00047882 */ /* 0x000fc60000000000 */
[----:B------:R-:W-:Y:S05]  /*d1c0*/  BRA.DIV UR4, `(.L_x_366) ;  /* 0x0000001604047947 */ /* 0x000fea000b800000 */
[----:B-----5:R-:W1:Y:S01]  /*d1d0*/  SHFL.UP PT, R14, R3, 0x1, RZ ;  /* 0x04200000030e7989 */ /* 0x020e6200000e00ff */
[C---:B------:R-:W-:Y:S02]  /*d1e0*/  ISETP.NE.AND P0, PT, R8.reuse, RZ, PT ;  /* 0x000000ff0800720c */ /* 0x040fe40003f05270 */
[----:B------:R-:W-:Y:S02]  /*d1f0*/  ISETP.GE.U32.AND P1, PT, R8, 0x2, PT ;  /* 0x000000020800780c */ /* 0x000fe40003f26070 */
[----:B-1----:R-:W-:Y:S02]  /*d200*/  SEL R14, R14, RZ, P0 ;  /* 0x000000ff0e0e7207 */ /* 0x002fe40000000000 */
        /* <DEDUP_REMOVED lines=16> */
[----:B------:R0:W1:Y:S02]  /*d310*/  SHFL.IDX PT, R14, R2, 0x1f, 0x1f ;  /* 0x03e01f00020e7f89 */ /* 0x00006400000e0000 */
.L_x_420:
[----:B------:R-:W-:Y:S02]  /*d320*/  ULDC UR4, c[0x0][0xc10] ;  /* 0x0003040000047ab9 */ /* 0x000fe40000000800 */
[----:B------:R-:W-:-:S04]  /*d330*/  IMAD.U32 R16, RZ, RZ, UR4 ;  /* 0x00000004ff107e24 */ /* 0x000fc8000f8e00ff */
[----:B-1----:R-:W-:-:S04]  /*d340*/  IMAD R6, R14, R16, RZ ;  /* 0x000000100e067224 */ /* 0x002fc800078e02ff */
[----:B------:R-:W-:-:S05]  /*d350*/  IMAD.IADD R5, R6, 0x1, R5 ;  /* 0x0000000106057824 */ /* 0x000fca00078e0205 */
[----:B------:R-:W-:-:S13]  /*d360*/  ISETP.GT.AND P0, PT, R5, R4, PT ;  /* 0x000000040500720c */ /* 0x000fda0003f04270 */
[----:B------:R-:W-:Y:S05]  /*d370*/  @!P0 BRA `(.L_x_367) ;  /* 0xfffffffc004c8947 */ /* 0x000fea000383ffff */
.L_x_362:
[----:B------:R-:W-:Y:S01]  /*d380*/  IMAD.IADD R6, R5, 0x1, -R6 ;  /* 0x0000000105067824 */ /* 0x000fe200078e0a06 */
[----:B------:R-:W-:-:S03]  /*d390*/  UMOV UR4, 0xffffffff ;  /* 0xffffffff00047882 */ /* 0x000fc60000000000 */
[----:B------:R-:W-:-:S05]  /*d3a0*/  IMAD R5, R2, R16, R6 ;  /* 0x0000001002057224 */ /* 0x000fca00078e0206 */
[----:B------:R-:W-:Y:S01]  /*d3b0*/  ISETP.GT.AND P6, PT, R5, R4, PT ;  /* 0x000000040500720c */ /* 0x000fe20003fc4270 */
[----:B------:R-:W-:-:S12]  /*d3c0*/  BRA.DIV UR4, `(.L_x_368) ;  /* 0x0000001604547947 */ /* 0x000fd8000b800000 */
[----:B------:R-:W-:-:S04]  /*d3d0*/  VOTE.ANY R7, PT, !P6 ;  /* 0x0000000000077806 */ /* 0x000fc800070e0100 */
[----:B------:R-:W1:Y:S02]  /*d3e0*/  POPC R5, R7 ;  /* 0x0000000700057309 */ /* 0x000e640000000000 */
[----:B-1----:R1:W2:Y:S02]  /*d3f0*/  SHFL.IDX PT, R17, R3, R5, 0x1f ;  /* 0x00001f0503117589 */ /* 0x0022a400000e0000 */
.L_x_424:
[----:B------:R-:W-:Y:S01]  /*d400*/  ISETP.NE.AND P0, PT, R7, RZ, PT ;  /* 0x000000ff0700720c */ /* 0x000fe20003f05270 */
[----:B------:R-:W-:-:S12]  /*d410*/  IMAD.MOV.U32 R14, RZ, RZ, RZ ;  /* 0x000000ffff0e7224 */ /* 0x000fd800078e00ff */
[----:B------:R-:W-:Y:S05]  /*d420*/  @!P0 BRA `(.L_x_369) ;  /* 0x0000000000108947 */ /* 0x000fea0003800000 */
[----:B------:R-:W-:Y:S01]  /*d430*/  UMOV UR4, 0xffffffff ;  /* 0xffffffff00047882 */ /* 0x000fe20000000000 */
[----:B------:R-:W-:Y:S02]  /*d440*/  VIADD R12, R5, 0xffffffff ;  /* 0xffffffff050c7836 */ /* 0x000fe40000000000 */
[----:B------:R-:W-:Y:S05]  /*d450*/  BRA.DIV UR4, `(.L_x_370) ;  /* 0x0000001604787947 */ /* 0x000fea000b800000 */
[----:B------:R3:W4:Y:S02]  /*d460*/  SHFL.IDX PT, R14, R2, R12, 0x1f ;  /* 0x00001f0c020e7589 */ /* 0x00072400000e0000 */
.L_x_369:
[-C--:B--2---:R-:W-:Y:S01]  /*d470*/  IABS R7, R17.reuse ;  /* 0x0000001100077213 */ /* 0x084fe20000000000 */
[----:B----4-:R-:W-:Y:S01]  /*d480*/  IMAD R16, R14, R16, R6 ;  /* 0x000000100e107224 */ /* 0x010fe200078e0206 */
[----:B------:R-:W-:Y:S01]  /*d490*/  IABS R6, R17 ;  /* 0x0000001100067213 */ /* 0x000fe20000000000 */
[----:B------:R-:W-:Y:S01]  /*d4a0*/  IMAD.IADD R19, R5, 0x1, R19 ;  /* 0x0000000105137824 */ /* 0x000fe200078e0213 */
[----:B------:R-:W2:Y:S03]  /*d4b0*/  I2F.RP R8, R7 ;  /* 0x0000000700087306 */ /* 0x000ea60000209400 */
[----:B------:R-:W-:-:S05]  /*d4c0*/  IMAD.MOV R6, RZ, RZ, -R6 ;  /* 0x000000ffff067224 */ /* 0x000fca00078e0a06 */
[----:B--2---:R-:W2:Y:S02]  /*d4d0*/  MUFU.RCP R8, R8 ;  /* 0x0000000800087308 */ /* 0x004ea40000001000 */
[----:B--2---:R-:W-:-:S06]  /*d4e0*/  VIADD R9, R8, 0xffffffe ;  /* 0x0ffffffe08097836 */ /* 0x004fcc0000000000 */
[----:B-1----:R-:W0:Y:S02]  /*d4f0*/  F2I.FTZ.U32.TRUNC.NTZ R3, R9 ;  /* 0x0000000900037305 */ /* 0x002e24000021f000 */
[----:B0--3--:R-:W-:-:S04]  /*d500*/  IMAD.MOV R2, RZ, RZ, -R3 ;  /* 0x000000ffff027224 */ /* 0x009fc800078e0a03 */
[----:B------:R-:W-:Y:S02]  /*d510*/  IMAD R11, R2, R7, RZ ;  /* 0x00000007020b7224 */ /* 0x000fe400078e02ff */
[----:B------:R-:W-:-:S04]  /*d520*/  IMAD.MOV.U32 R2, RZ, RZ, RZ ;  /* 0x000000ffff027224 */ /* 0x000fc800078e00ff */
[----:B------:R-:W-:-:S04]  /*d530*/  IMAD.HI.U32 R3, R3, R11, R2 ;  /* 0x0000000b03037227 */ /* 0x000fc800078e0002 */
[----:B------:R-:W-:-:S05]  /*d540*/  IMAD.IADD R2, R4, 0x1, -R16 ;  /* 0x0000000104027824 */ /* 0x000fca00078e0a10 */
[----:B------:R-:W-:-:S05]  /*d550*/  IABS R4, R2 ;  /* 0x0000000200047213 */ /* 0x000fca0000000000 */
        /* <DEDUP_REMOVED lines=16> */
.L_x_363:
[----:B------:R-:W-:Y:S01]  /*d660*/  UMOV UR4, URZ ;  /* 0x0000003f00047c82 */ /* 0x000fe20008000000 */
[----:B------:R-:W-:Y:S01]  /*d670*/  UMOV UR5, URZ ;  /* 0x0000003f00057c82 */ /* 0x000fe20008000000 */
[----:B------:R-:W-:Y:S01]  /*d680*/  ULDC UR6, c[0x0][0xc14] ;  /* 0x0003050000067ab9 */ /* 0x000fe20000000800 */
[----:B------:R-:W-:Y:S02]  /*d690*/  IMAD.MOV.U32 R16, RZ, RZ, R4 ;  /* 0x000000ffff107224 */ /* 0x000fe400078e0004 */
[----:B------:R-:W-:Y:S02]  /*d6a0*/  IMAD.U32 R17, RZ, RZ, UR4 ;  /* 0x00000004ff117e24 */ /* 0x000fe4000f8e00ff */
[----:B------:R-:W-:Y:S02]  /*d6b0*/  IMAD.U32 R18, RZ, RZ, UR5 ;  /* 0x00000005ff127e24 */ /* 0x000fe4000f8e00ff */
[----:B------:R-:W-:-:S07]  /*d6c0*/  IMAD.U32 R19, RZ, RZ, UR6 ;  /* 0x00000006ff137e24 */ /* 0x000fce000f8e00ff */
.L_x_371:
[----:B0-----:R-:W0:Y:S01]  /*d6d0*/  S2R R2, SR_TID.X ;  /* 0x0000000000027919 */ /* 0x001e220000002100 */
[----:B------:R-:W-:Y:S05]  /*d6e0*/  WARPSYNC.ALL ;  /* 0x0000000000007948 */ /* 0x000fea0003800000 */
[----:B------:R-:W-:Y:S01]  /*d6f0*/  BAR.SYNC.DEFER_BLOCKING 0x4, 0x120 ;  /* 0x0104800000007b1d */ /* 0x000fe20000010000 */
[----:B0-----:R-:W-:-:S04]  /*d700*/  LOP3.LUT R2, R2, 0x1f, RZ, 0xc0, !PT ;  /* 0x0000001f02027812 */ /* 0x001fc800078ec0ff */
[----:B------:R-:W-:-:S13]  /*d710*/  ISETP.NE.AND P0, PT, R2, RZ, PT ;  /* 0x000000ff0200720c */ /* 0x000fda0003f05270 */
[----:B------:R-:W0:Y:S01]  /*d720*/  @!P0 S2R R3, SR_CgaCtaId ;  /* 0x0000000000038919 */ /* 0x000e220000008800 */
[----:B------:R-:W-:-:S04]  /*d730*/  @!P0 MOV R2, 0x400 ;  /* 0x0000040000028802 */ /* 0x000fc80000000f00 */
[----:B0-----:R-:W-:-:S05]  /*d740*/  @!P0 LEA R2, R3, R2, 0x18 ;  /* 0x0000000203028211 */ /* 0x001fca00078ec0ff */
[----:B------:R1:W-:Y:S01]  /*d750*/  @!P0 STS.128 [R2+0x348d0], R16 ;  /* 0x0348d01002008388 */ /* 0x0003e20000000c00 */
[----:B------:R-:W-:Y:S06]  /*d760*/  BAR.ARV 0x5, 0x120 ;  /* 0x0144800000007b1d */ /* 0x000fec0000002000 */
[----:B------:R-:W-:-:S13]  /*d770*/  ISETP.GE.AND P0, PT, R19, R0, PT ;  /* 0x000000001300720c */ /* 0x000fda0003f06270 */
[----:B------:R-:W-:Y:S05]  /*d780*/  @!P0 BRA `(.L_x_372) ;  /* 0xffffffc000488947 */ /* 0x000fea000383ffff */
.L_x_307:
[----:B0-----:R-:W2:Y:S01]  /*d790*/  LDL.LU R0, [R1+0x28] ;  /* 0x0000280001007983 */ /* 0x001ea20000300800 */
[----:B------:R-:W-:Y:S01]  /*d7a0*/  BSSY B0, `(.L_x_373) ;  /* 0x000000b000007945 */ /* 0x000fe20003800000 */
[----:B------:R-:W0:Y:S01]  /*d7b0*/  S2R R5, SR_CgaCtaId ;  /* 0x0000000000057919 */ /* 0x000e220000008800 */
[----:B--2---:R-:W-:-:S05]  /*d7c0*/  VIADD R0, R0, 0x1 ;  /* 0x0000000100007836 */ /* 0x004fca0000000000 */
[----:B-1----:R-:W-:-:S04]  /*d7d0*/  LEA.HI R2, R0, R0, RZ, 0x1 ;  /* 0x0000000000027211 */ /* 0x002fc800078f08ff */
[----:B------:R-:W-:-:S05]  /*d7e0*/  LOP3.LUT R3, R2, 0xfffffffe, RZ, 0xc0, !PT ;  /* 0xfffffffe02037812 */ /* 0x000fca00078ec0ff */
[----:B------:R-:W-:Y:S01]  /*d7f0*/  IMAD.IADD R3, R0, 0x1, -R3 ;  /* 0x0000000100037824 */ /* 0x000fe200078e0a03 */
[----:B------:R-:W-:-:S04]  /*d800*/  MOV R0, 0x400 ;  /* 0x0000040000007802 */ /* 0x000fc80000000f00 */
[----:B0-----:R-:W-:Y:S02]  /*d810*/  LEA R0, R5, R0, 0x18 ;  /* 0x0000000005007211 */ /* 0x001fe400078ec0ff */
[----:B------:R-:W-:-:S04]  /*d820*/  SHF.L.U32 R3, R3, 0x1f, RZ ;  /* 0x0000001f03037819 */ /* 0x000fc800000006ff */
[----:B------:R-:W0:Y:S02]  /*d830*/  SYNCS.PHASECHK.TRANS64.TRYWAIT P0, [R0+URZ+0x34820], R3 ;  /* 0x03482003000075a7 */ /* 0x000e24000800017f */
[----:B0-----:R-:W-:Y:S05]  /*d840*/  @!P0 BRA `(.L_x_374) ;  /* 0x0000001000a08947 */ /* 0x001fea0003800000 */
.L_x_427:
[----:B------:R-:W-:Y:S05]  /*d850*/  BSYNC B0 ;  /* 0x0000000000007941 */ /* 0x000fea0003800000 */
.L_x_373:
[----:B------:R-:W-:-:S03]  /*d860*/  UMOV UR4, 0xffffffff ;  /* 0xffffffff00047882 */ /* 0x000fc60000000000 */
[----:B------:R-:W-:Y:S05]  /*d870*/  BRA.DIV UR4, `(.L_x_375) ;  /* 0x0000001204a87947 */ /* 0x000fea000b800000 */
[----:B------:R-:W1:Y:S02]  /*d880*/  S2R R2, SR_TID.X ;  /* 0x0000000000027919 */ /* 0x000e640000002100 */
[----:B-1----:R-:W-:-:S04]  /*d890*/  SHF.R.U32.HI R2, RZ, 0x5, R2 ;  /* 0x00000005ff027819 */ /* 0x002fc80000011602 */
[----:B------:R-:W-:-:S05]  /*d8a0*/  LOP3.LUT R2, R2, 0x3, RZ, 0xc0, !PT ;  /* 0x0000000302027812 */ /* 0x000fca00078ec0ff */
[----:B------:R1:W2:Y:S02]  /*d8b0*/  SHFL.IDX PT, R14, R2, RZ, 0x1f ;  /* 0x00001fff020e7589 */ /* 0x0002a400000e0000 */
.L_x_430:
[----:B--2---:R-:W-:Y:S01]  /*d8c0*/  ISETP.NE.AND P0, PT, R14, RZ, PT ;  /* 0x000000ff0e00720c */ /* 0x004fe20003f05270 */
[----:B------:R-:W-:-:S12]  /*d8d0*/  BSSY B0, `(.L_x_376) ;  /* 0x0000029000007945 */ /* 0x000fd80003800000 */
[----:B------:R-:W-:Y:S05]  /*d8e0*/  @P0 BRA `(.L_x_377) ;  /* 0x00000000009c0947 */ /* 0x000fea0003800000 */
[----:B------:R-:W-:-:S03]  /*d8f0*/  UMOV UR4, 0xffffffff ;  /* 0xffffffff00047882 */ /* 0x000fc60000000000 */
[----:B------:R-:W-:Y:S05]  /*d900*/  BRA.DIV UR4, `(.L_x_378) ;  /* 0x0000001204b87947 */ /* 0x000fea000b800000 */
[----:B------:R-:W-:-:S13]  /*d910*/  ELECT P6, URZ, PT ;  /* 0x00000000003f782f */ /* 0x000fda00038c0000 */
.L_x_433:
[----:B------:R-:W-:Y:S05]  /*d920*/  @!P6 BRA `(.L_x_377) ;  /* 0x00000000008ce947 */ /* 0x000fea0003800000 */
[----:B-1----:R-:W2:Y:S02]  /*d930*/  LDL R2, [R1+0x30] ;  /* 0x0000300001027983 */ /* 0x002ea40000100800 */
[----:B--2---:R-:W-:-:S13]  /*d940*/  R2UR UR4, R2 ;  /* 0x00000000020472ca */ /* 0x004fda00000e0000 */
[----:B------:R-:W-:-:S06]  /*d950*/  ULOP3.LUT UR4, UR4, 0x2, URZ, 0xfc, !UPT ;  /* 0x0000000204047892 */ /* 0x000fcc000f8efc3f */
[----:B------:R-:W-:-:S05]  /*d960*/  IMAD.U32 R2, RZ, RZ, UR4 ;  /* 0x00000004ff027e24 */ /* 0x000fca000f8e00ff */
[----:B------:R-:W-:-:S13]  /*d970*/  ISETP.NE.AND P2, PT, R2, 0x3, PT ;  /* 0x000000030200780c */ /* 0x000fda0003f45270 */
[----:B------:R-:W-:Y:S05]  /*d980*/  @!P2 BRA `(.L_x_379) ;  /* 0x000000000004a947 */ /* 0x000fea0003800000 */
[----:B------:R-:W-:Y:S01]  /*d990*/  BPT.TRAP 0x1 ;  /* 0x000000040000795c */ /* 0x000fe20000300000 */
.L_x_379:
[----:B0-----:R-:W2:Y:S04]  /*d9a0*/  LDL R3, [R1] ;  /* 0x0000000001037983 */ /* 0x001ea80000100800 */
[----:B------:R-:W3:Y:S01]  /*d9b0*/  LDL.LU R7, [R1+0x8] ;  /* 0x0000080001077983 */ /* 0x000ee20000300800 */
[----:B------:R-:W-:-:S04]  /*d9c0*/  VIADD R2, R0, 0x34840 ;  /* 0x0003484000027836 */ /* 0x000fc80000000000 */
[C---:B--2---:R-:W-:Y:S02]  /*d9d0*/  IMAD R6, R3.reuse, 0x8, R2 ;  /* 0x0000000803067824 */ /* 0x044fe400078e0202 */
[----:B------:R-:W-:Y:S01]  /*d9e0*/  VIADD R3, R3, 0x1 ;  /* 0x0000000103037836 */ /* 0x000fe20000000000 */
[----:B---3--:R-:W-:-:S04]  /*d9f0*/  SHF.L.U32 R5, R7, 0x1f, RZ ;  /* 0x0000001f07057819 */ /* 0x008fc800000006ff */
[C---:B------:R-:W-:Y:S01]  /*da00*/  ISETP.NE.AND P1, PT, R3.reuse, 0x2, PT ;  /* 0x000000020300780c */ /* 0x040fe20003f25270 */
[----:B------:R-:W0:Y:S03]  /*da10*/  SYNCS.PHASECHK.TRANS64.TRYWAIT P0, [R6+URZ], R5 ;  /* 0x00000005060075a7 */ /* 0x000e26000800017f */
[----:B------:R-:W-:Y:S02]  /*da20*/  SEL R4, RZ, 0x1, P1 ;  /* 0x00000001ff047807 */ /* 0x000fe40000800000 */
[----:B------:R-:W-:Y:S02]  /*da30*/  SEL R3, R3, RZ, P1 ;  /* 0x000000ff03037207 */ /* 0x000fe40000800000 */
[----:B------:R-:W-:-:S03]  /*da40*/  LOP3.LUT R4, R7, R4, RZ, 0x3c, !PT ;  /* 0x0000000407047212 */ /* 0x000fc600078e3cff */
[----:B------:R-:W-:Y:S01]  /*da50*/  IMAD R7, R3, 0x8, R2 ;  /* 0x0000000803077824 */ /* 0x000fe200078e0202 */
[----:B------:R-:W-:Y:S01]  /*da60*/  SHF.L.U32 R2, R4, 0x1f, RZ ;  /* 0x0000001f04027819 */ /* 0x000fe200000006ff */
[----:B0-----:R-:W-:Y:S06]  /*da70*/  @!P0 BRA `(.L_x_380) ;  /* 0x00000010007c8947 */ /* 0x001fec0003800000 */
.L_x_434:
[----:B------:R-:W1:Y:S02]  /*da80*/  SYNCS.PHASECHK.TRANS64.TRYWAIT P0, [R7+URZ], R2 ;  /* 0x00000002070075a7 */ /* 0x000e64000800017f */
[----:B-1----:R-:W-:Y:S05]  /*da90*/  @!P0 BRA `(.L_x_381) ;  /* 0x0000001000888947 */ /* 0x002fea0003800000 */
.L_x_435:
[----:B------:R-:W-:Y:S05]  /*daa0*/  @!P2 BRA `(.L_x_382) ;  /* 0x000000000004a947 */ /* 0x000fea0003800000 */
[----:B------:R-:W-:Y:S01]  /*dab0*/  BPT.TRAP 0x1 ;  /* 0x000000040000795c */ /* 0x000fe20000300000 */
.L_x_382:
[----:B------:R-:W2:Y:S01]  /*dac0*/  LDL.LU R4, [R1] ;  /* 0x0000000001047983 */ /* 0x000ea20000300800 */
[----:B------:R-:W-:-:S04]  /*dad0*/  VIADD R0, R0, 0x34860 ;  /* 0x0003486000007836 */ /* 0x000fc80000000000 */
[----:B--2---:R-:W-:-:S04]  /*dae0*/  IMAD R4, R4, 0x8, R0 ;  /* 0x0000000804047824 */ /* 0x004fc800078e0200 */
[----:B------:R-:W2:Y:S02]  /*daf0*/  SYNCS.PHASECHK.TRANS64.TRYWAIT P0, [R4+URZ], R5 ;  /* 0x00000005040075a7 */ /* 0x000ea4000800017f */
[----:B--2---:R-:W-:Y:S05]  /*db00*/  @!P0 BRA `(.L_x_383) ;  /* 0x0000001000808947 */ /* 0x004fea0003800000 */
.L_x_436:
[----:B------:R-:W-:-:S07]  /*db10*/  IMAD R3, R3, 0x8, R0 ;  /* 0x0000000803037824 */ /* 0x000fce00078e0200 */
.L_x_384:
[----:B---3--:R3:W4:Y:S02]  /*db20*/  SYNCS.PHASECHK.TRANS64.TRYWAIT P0, [R3+URZ], R2 ;  /* 0x00000002030075a7 */ /* 0x008724000800017f */
[----:B----4-:R-:W-:Y:S05]  /*db30*/  @!P0 NANOSLEEP.SYNCS 0x989680 ;  /* 0x009896800000895d */ /* 0x010fea0003900000 */
[----:B------:R-:W4:Y:S02]  /*db40*/  @!P0 SYNCS.PHASECHK.TRANS64 P0, [R3+URZ], R2 ;  /* 0x00000002030085a7 */ /* 0x000f24000800007f */
[----:B----4-:R-:W-:Y:S05]  /*db50*/  @!P0 BRA `(.L_x_384) ;  /* 0xfffffffc00f08947 */ /* 0x010fea000383ffff */
.L_x_377:
[----:B------:R-:W-:Y:S05]  /*db60*/  BSYNC B0 ;  /* 0x0000000000007941 */ /* 0x000fea0003800000 */
.L_x_376:
[----:B------:R-:W-:Y:S05]  /*db70*/  EXIT ;  /* 0x000000000000794d */ /* 0x000fea0003800000 */
.L_x_261:
[----:B0-----:R0:W1:Y:S02]  /*db80*/  SYNCS.PHASECHK.TRANS64.TRYWAIT P1, [R0+URZ+0x34800], R3 ;  /* 0x03480003000075a7 */ /* 0x001064000802017f */
[----:B-1----:R-:W-:Y:S05]  /*db90*/  @!P1 NANOSLEEP.SYNCS 0x989680 ;  /* 0x009896800000995d */ /* 0x002fea0003900000 */
[----:B------:R-:W1:Y:S02]  /*dba0*/  @!P1 SYNCS.PHASECHK.TRANS64 P1, [R0+URZ+0x34800], R3 ;  /* 0x03480003000095a7 */ /* 0x000e64000802007f */
[----:B-1----:R-:W-:Y:S05]  /*dbb0*/  @!P1 BRA `(.L_x_261) ;  /* 0xfffffffc00f09947 */ /* 0x002fea000383ffff */
[----:B------:R-:W-:Y:S05]  /*dbc0*/  BRA `(.L_x_385) ;  /* 0xffffff3800b07947 */ /* 0x000fea000383ffff */
.L_x_265:
[----:B0-----:R0:W2:Y:S02]  /*dbd0*/  SYNCS.PHASECHK.TRANS64.TRYWAIT P2, [R5+URZ+0x34830], R4 ;  /* 0x03483004050075a7 */ /* 0x0010a4000804017f */
[----:B--2---:R-:W-:Y:S05]  /*dbe0*/  @!P2 NANOSLEEP.SYNCS 0x989680 ;  /* 0x009896800000a95d */ /* 0x004fea0003900000 */
[----:B------:R-:W2:Y:S02]  /*dbf0*/  @!P2 SYNCS.PHASECHK.TRANS64 P2, [R5+URZ+0x34830], R4 ;  /* 0x034830040500a5a7 */ /* 0x000ea4000804007f */
[----:B--2---:R-:W-:Y:S05]  /*dc00*/  @!P2 BRA `(.L_x_265) ;  /* 0xfffffffc00f0a947 */ /* 0x004fea000383ffff */
[----:B------:R-:W-:Y:S05]  /*dc10*/  BRA `(.L_x_264) ;  /* 0xffffff3800d47947 */ /* 0x000fea000383ffff */
.L_x_270:
[----:B-1----:R-:W-:-:S04]  /*dc20*/  IMAD.U32 R4, RZ, RZ, UR6 ;  /* 0x00000006ff047e24 */ /* 0x002fc8000f8e00ff */
[----:B------:R1:W2:Y:S03]  /*dc30*/  SYNCS.PHASECHK.TRANS64.TRYWAIT P2, [R4+URZ+0x34830], R3 ;  /* 0x03483003040075a7 */ /* 0x0002a6000804017f */
[----:B--2---:R-:W-:Y:S05]  /*dc40*/  @!P2 NANOSLEEP.SYNCS 0x989680 ;  /* 0x009896800000a95d */ /* 0x004fea0003900000 */
[----:B------:R-:W2:Y:S02]  /*dc50*/  @!P2 SYNCS.PHASECHK.TRANS64 P2, [R4+URZ+0x34830], R3 ;  /* 0x034830030400a5a7 */ /* 0x000ea4000804007f */
[----:B--2---:R-:W-:Y:S05]  /*dc60*/  @!P2 BRA `(.L_x_270) ;  /* 0xfffffffc00eca947 */ /* 0x004fea000383ffff */
[----:B------:R-:W-:Y:S05]  /*dc70*/  BRA `(.L_x_269) ;  /* 0xffffff60009c7947 */ /* 0x000fea000383ffff */
.L_x_274:
[----:B-1----:R1:W2:Y:S02]  /*dc80*/  SYNCS.PHASECHK.TRANS64.TRYWAIT P2, [R8+URZ+0x34850], R3 ;  /* 0x03485003080075a7 */ /* 0x0022a4000804017f */
[----:B--2---:R-:W-:Y:S05]  /*dc90*/  @!P2 NANOSLEEP.SYNCS 0x989680 ;  /* 0x009896800000a95d */ /* 0x004fea0003900000 */
[----:B------:R-:W2:Y:S02]  /*dca0*/  @!P2 SYNCS.PHASECHK.TRANS64 P2, [R8+URZ+0x34850], R3 ;  /* 0x034850030800a5a7 */ /* 0x000ea4000804007f */
[----:B--2---:R-:W-:Y:S05]  /*dcb0*/  @!P2 BRA `(.L_x_274) ;  /* 0xfffffffc00f0a947 */ /* 0x004fea000383ffff */
[----:B------:R-:W-:Y:S05]  /*dcc0*/  BRA `(.L_x_273) ;  /* 0xffffff6800bc7947 */ /* 0x000fea000383ffff */
.L_x_279:
[----:B-1----:R1:W2:Y:S02]  /*dcd0*/  SYNCS.PHASECHK.TRANS64.TRYWAIT P0, [R14+URZ+0x34850], R7 ;  /* 0x034850070e0075a7 */ /* 0x0022a4000800017f */
[----:B--2---:R-:W-:Y:S05]  /*dce0*/  @!P0 NANOSLEEP.SYNCS 0x989680 ;  /* 0x009896800000895d */ /* 0x004fea0003900000 */
[----:B------:R-:W2:Y:S02]  /*dcf0*/  @!P0 SYNCS.PHASECHK.TRANS64 P0, [R14+URZ+0x34850], R7 ;  /* 0x034850070e0085a7 */ /* 0x000ea4000800007f */
[----:B--2---:R-:W-:Y:S05]  /*dd00*/  @!P0 BRA `(.L_x_279) ;  /* 0xfffffffc00f08947 */ /* 0x004fea000383ffff */
[----:B------:R-:W-:Y:S05]  /*dd10*/  BRA `(.L_x_278) ;  /* 0xffffff84008c7947 */ /* 0x000fea000383ffff */
.L_x_318:
[----:B------:R-:W0:Y:S01]  /*dd20*/  S2R R7, SR_TID.X ;  /* 0x0000000000077919 */ /* 0x000e220000002100 */
[----:B------:R-:W-:Y:S01]  /*dd30*/  BSSY B0, `(.L_x_386) ;  /* 0x000000a000007945 */ /* 0x000fe20003800000 */
[----:B------:R-:W-:Y:S02]  /*dd40*/  IMAD.MOV.U32 R12, RZ, RZ, RZ ;  /* 0x000000ffff0c7224 */ /* 0x000fe400078e00ff */
[----:B------:R-:W-:Y:S02]  /*dd50*/  IMAD.MOV.U32 R11, RZ, RZ, 0x1f ;  /* 0x0000001fff0b7424 */ /* 0x000fe400078e00ff */
[----:B------:R-:W-:Y:S01]  /*dd60*/  IMAD.MOV.U32 R15, RZ, RZ, -0x1 ;  /* 0xffffffffff0f7424 */ /* 0x000fe200078e00ff */
[----:B0-----:R-:W-:-:S04]  /*dd70*/  SHF.R.U32.HI R7, RZ, 0x5, R7 ;  /* 0x00000005ff077819 */ /* 0x001fc80000011607 */
[----:B------:R-:W-:-:S05]  /*dd80*/  LOP3.LUT R7, R7, 0x3, RZ, 0xc0, !PT ;  /* 0x0000000307077812 */ /* 0x000fca00078ec0ff */
[----:B------:R-:W-:-:S07]  /*dd90*/  IMAD.MOV.U32 R13, RZ, RZ, R7 ;  /* 0x000000ffff0d7224 */ /* 0x000fce00078e0007 */
[----:B------:R-:W-:Y:S05]  /*dda0*/  WARPSYNC.COLLECTIVE R15, `(.L_x_387) ;  /* 0x000000000f087348 */ /* 0x000fea0003c00000 */
[----:B------:R0:W1:Y:S02]  /*ddb0*/  SHFL.IDX P6, R14, R13, R12, R11 ;  /* 0x0000000c0d0e7389 */ /* 0x00006400000c000b */
[----:B01----:R-:W-:Y:S01]  /*ddc0*/  ENDCOLLECTIVE ;  /* 0x000000000000791b */ /* 0x003fe20003800000 */
.L_x_387:
[----:B------:R-:W-:Y:S05]  /*ddd0*/  BSYNC B0 ;  /* 0x0000000000007941 */ /* 0x000fea0003800000 */
.L_x_386:
[----:B------:R-:W-:Y:S05]  /*dde0*/  BRA `(.L_x_388) ;  /* 0xffffffc800287947 */ /* 0x000fea000383ffff */
.L_x_319:
[----:B------:R-:W-:Y:S01]  /*ddf0*/  BSSY B0, `(.L_x_389) ;  /* 0x0000006000007945 */ /* 0x000fe20003800000 */
[----:B------:R-:W-:-:S07]  /*de00*/  IMAD.MOV.U32 R15, RZ, RZ, -0x1 ;  /* 0xffffffffff0f7424 */ /* 0x000fce00078e00ff */
[----:B------:R-:W-:Y:S05]  /*de10*/  WARPSYNC.COLLECTIVE R15, `(.L_x_390) ;  /* 0x000000000f0c7348 */ /* 0x000fea0003c00000 */
[----:B------:R-:W-:Y:S02]  /*de20*/  ELECT P6, UR62, PT ;  /* 0x00000000003e782f */ /* 0x000fe400038c0000 */
[----:B------:R-:W-:Y:S01]  /*de30*/  MOV R14, UR62 ;  /* 0x0000003e000e7c02 */ /* 0x000fe20008000f00 */
[----:B------:R-:W-:Y:S10]  /*de40*/  ENDCOLLECTIVE ;  /* 0x000000000000791b */ /* 0x000ff40003800000 */
.L_x_390:
[----:B------:R-:W-:Y:S05]  /*de50*/  BSYNC B0 ;  /* 0x0000000000007941 */ /* 0x000fea0003800000 */
.L_x_389:
[----:B------:R-:W-:Y:S05]  /*de60*/  BRA `(.L_x_391) ;  /* 0xffffffc800207947 */ /* 0x000fea000383ffff */
.L_x_322:
[----:B0-----:R0:W1:Y:S02]  /*de70*/  SYNCS.PHASECHK.TRANS64.TRYWAIT P0, [R8+URZ+0x34840], R9 ;  /* 0x03484009080075a7 */ /* 0x001064000800017f */
[----:B-1----:R-:W-:Y:S05]  /*de80*/  @!P0 NANOSLEEP.SYNCS 0x989680 ;  /* 0x009896800000895d */ /* 0x002fea0003900000 */
[----:B------:R-:W1:Y:S02]  /*de90*/  @!P0 SYNCS.PHASECHK.TRANS64 P0, [R8+URZ+0x34840], R9 ;  /* 0x03484009080085a7 */ /* 0x000e64000800007f */
[----:B-1----:R-:W-:Y:S05]  /*dea0*/  @!P0 BRA `(.L_x_322) ;  /* 0xfffffffc00f08947 */ /* 0x002fea000383ffff */
[----:B------:R-:W-:Y:S05]  /*deb0*/  BRA `(.L_x_392) ;  /* 0xffffffc800947947 */ /* 0x000fea000383ffff */
.L_x_325:
[----:B0-----:R-:W0:Y:S01]  /*dec0*/  S2R R9, SR_CgaCtaId ;  /* 0x0000000000097919 */ /* 0x001e220000008800 */
[----:B------:R-:W-:-:S04]  /*ded0*/  MOV R8, 0x400 ;  /* 0x0000040000087802 */ /* 0x000fc80000000f00 */
[----:B0-----:R-:W-:-:S04]  /*dee0*/  LEA R8, R9, R8, 0x18 ;  /* 0x0000000809087211 */ /* 0x001fc800078ec0ff */
[----:B------:R0:W1:Y:S03]  /*def0*/  SYNCS.PHASECHK.TRANS64.TRYWAIT P0, [R8+URZ+0x34820], R6 ;  /* 0x03482006080075a7 */ /* 0x000066000800017f */
[----:B-1----:R-:W-:Y:S05]  /*df00*/  @!P0 NANOSLEEP.SYNCS 0x989680 ;  /* 0x009896800000895d */ /* 0x002fea0003900000 */
[----:B------:R-:W1:Y:S02]  /*df10*/  @!P0 SYNCS.PHASECHK.TRANS64 P0, [R8+URZ+0x34820], R6 ;  /* 0x03482006080085a7 */ /* 0x000e64000800007f */
[----:B-1----:R-:W-:Y:S05]  /*df20*/  @!P0 BRA `(.L_x_325) ;  /* 0xfffffffc00e48947 */ /* 0x002fea000383ffff */
[----:B------:R-:W-:Y:S05]  /*df30*/  BRA `(.L_x_393) ;  /* 0xffffffcc00e47947 */ /* 0x000fea000383ffff */
.L_x_333:
[----:B0-----:R0:W1:Y:S02]  /*df40*/  SYNCS.PHASECHK.TRANS64.TRYWAIT P0, [R2+URZ+0x34840], R3 ;  /* 0x03484003020075a7 */ /* 0x001064000800017f */
[----:B-1----:R-:W-:Y:S05]  /*df50*/  @!P0 NANOSLEEP.SYNCS 0x989680 ;  /* 0x009896800000895d */ /* 0x002fea0003900000 */
[----:B------:R-:W1:Y:S02]  /*df60*/  @!P0 SYNCS.PHASECHK.TRANS64 P0, [R2+URZ+0x34840], R3 ;  /* 0x03484003020085a7 */ /* 0x000e64000800007f */
[----:B-1----:R-:W-:Y:S05]  /*df70*/  @!P0 BRA `(.L_x_333) ;  /* 0xfffffffc00f08947 */ /* 0x002fea000383ffff */
[----:B------:R-:W-:Y:S05]  /*df80*/  BRA `(.L_x_394) ;  /* 0xffffffd000a47947 */ /* 0x000fea000383ffff */
.L_x_335:
[----:B0-----:R0:W1:Y:S02]  /*df90*/  SYNCS.PHASECHK.TRANS64.TRYWAIT P0, [R3+URZ+0x60], R2 ;  /* 0x00006002030075a7 */ /* 0x001064000800017f */
[----:B-1----:R-:W-:Y:S05]  /*dfa0*/  @!P0 NANOSLEEP.SYNCS 0x989680 ;  /* 0x009896800000895d */ /* 0x002fea0003900000 */
[----:B------:R-:W1:Y:S02]  /*dfb0*/  @!P0 SYNCS.PHASECHK.TRANS64 P0, [R3+URZ+0x60], R2 ;  /* 0x00006002030085a7 */ /* 0x000e64000800007f */
[----:B-1----:R-:W-:Y:S05]  /*dfc0*/  @!P0 BRA `(.L_x_335) ;  /* 0xfffffffc00f08947 */ /* 0x002fea000383ffff */
[----:B------:R-:W-:Y:S05]  /*dfd0*/  BRA `(.L_x_395) ;  /* 0xffffffd400507947 */ /* 0x000fea000383ffff */
.L_x_340:
[----:B-1----:R1:W2:Y:S02]  /*dfe0*/  SYNCS.PHASECHK.TRANS64.TRYWAIT P0, [R2+URZ+0x34840], R3 ;  /* 0x03484003020075a7 */ /* 0x0022a4000800017f */
[----:B--2---:R-:W-:Y:S05]  /*dff0*/  @!P0 NANOSLEEP.SYNCS 0x989680 ;  /* 0x009896800000895d */ /* 0x004fea0003900000 */
[----:B------:R-:W2:Y:S02]  /*e000*/  @!P0 SYNCS.PHASECHK.TRANS64 P0, [R2+URZ+0x34840], R3 ;  /* 0x03484003020085a7 */ /* 0x000ea4000800007f */
[----:B--2---:R-:W-:Y:S05]  /*e010*/  @!P0 BRA `(.L_x_340) ;  /* 0xfffffffc00f08947 */ /* 0x004fea000383ffff */
[----:B------:R-:W-:Y:S05]  /*e020*/  BRA `(.L_x_396) ;  /* 0xffffffd800b47947 */ /* 0x000fea000383ffff */
.L_x_342:
[----:B0-----:R0:W1:Y:S02]  /*e030*/  SYNCS.PHASECHK.TRANS64.TRYWAIT P1, [R2+URZ+0x60], R3 ;  /* 0x00006003020075a7 */ /* 0x001064000802017f */
[----:B-1----:R-:W-:Y:S05]  /*e040*/  @!P1 NANOSLEEP.SYNCS 0x989680 ;  /* 0x009896800000995d */ /* 0x002fea0003900000 */
[----:B------:R-:W1:Y:S02]  /*e050*/  @!P1 SYNCS.PHASECHK.TRANS64 P1, [R2+URZ+0x60], R3 ;  /* 0x00006003020095a7 */ /* 0x000e64000802007f */
[----:B-1----:R-:W-:Y:S05]  /*e060*/  @!P1 BRA `(.L_x_342) ;  /* 0xfffffffc00f09947 */ /* 0x002fea000383ffff */
[----:B------:R-:W-:Y:S05]  /*e070*/  BRA `(.L_x_397) ;  /* 0xffffffdc00607947 */ /* 0x000fea000383ffff */
.L_x_347:
[----:B--2---:R2:W3:Y:S02]  /*e080*/  SYNCS.PHASECHK.TRANS64.TRYWAIT P0, [R2+URZ+0x34840], R3 ;  /* 0x03484003020075a7 */ /* 0x0044e4000800017f */
[----:B---3--:R-:W-:Y:S05]  /*e090*/  @!P0 NANOSLEEP.SYNCS 0x989680 ;  /* 0x009896800000895d */ /* 0x008fea0003900000 */
[----:B------:R-:W3:Y:S02]  /*e0a0*/  @!P0 SYNCS.PHASECHK.TRANS64 P0, [R2+URZ+0x34840], R3 ;  /* 0x03484003020085a7 */ /* 0x000ee4000800007f */
[----:B---3--:R-:W-:Y:S05]  /*e0b0*/  @!P0 BRA `(.L_x_347) ;  /* 0xfffffffc00f08947 */ /* 0x008fea000383ffff */
[----:B------:R-:W-:Y:S05]  /*e0c0*/  BRA `(.L_x_398) ;  /* 0xffffffe000847947 */ /* 0x000fea000383ffff */
.L_x_349:
[----:B0-----:R0:W1:Y:S02]  /*e0d0*/  SYNCS.PHASECHK.TRANS64.TRYWAIT P1, [R2+URZ+0x60], R8 ;  /* 0x00006008020075a7 */ /* 0x001064000802017f */
[----:B-1----:R-:W-:Y:S05]  /*e0e0*/  @!P1 NANOSLEEP.SYNCS 0x989680 ;  /* 0x009896800000995d */ /* 0x002fea0003900000 */
[----:B------:R-:W1:Y:S02]  /*e0f0*/  @!P1 SYNCS.PHASECHK.TRANS64 P1, [R2+URZ+0x60], R8 ;  /* 0x00006008020095a7 */ /* 0x000e64000802007f */
[----:B-1----:R-:W-:Y:S05]  /*e100*/  @!P1 BRA `(.L_x_349) ;  /* 0xfffffffc00f09947 */ /* 0x002fea000383ffff */
[----:B------:R-:W-:Y:S05]  /*e110*/  BRA `(.L_x_399) ;  /* 0xffffffe400347947 */ /* 0x000fea000383ffff */
.L_x_356:
[----:B-1----:R1:W2:Y:S02]  /*e120*/  SYNCS.PHASECHK.TRANS64.TRYWAIT P0, [R3+URZ+0x34860], R0 ;  /* 0x03486000030075a7 */ /* 0x0022a4000800017f */
[----:B--2---:R-:W-:Y:S05]  /*e130*/  @!P0 NANOSLEEP.SYNCS 0x989680 ;  /* 0x009896800000895d */ /* 0x004fea0003900000 */
[----:B------:R-:W2:Y:S02]  /*e140*/  @!P0 SYNCS.PHASECHK.TRANS64 P0, [R3+URZ+0x34860], R0 ;  /* 0x03486000030085a7 */ /* 0x000ea4000800007f */
[----:B--2---:R-:W-:Y:S05]  /*e150*/  @!P0 BRA `(.L_x_356) ;  /* 0xfffffffc00f08947 */ /* 0x004fea000383ffff */
[----:B------:R-:W-:Y:S05]  /*e160*/  BRA `(.L_x_400) ;  /* 0xffffffe800447947 */ /* 0x000fea000383ffff */
.L_x_358:
[----:B------:R-:W-:Y:S01]  /*e170*/  BSSY B0, `(.L_x_401) ;  /* 0x0000008000007945 */ /* 0x000fe20003800000 */
[----:B0-----:R-:W-:Y:S02]  /*e180*/  IMAD.MOV.U32 R13, RZ, RZ, R16 ;  /* 0x000000ffff0d7224 */ /* 0x001fe400078e0010 */
[----:B------:R-:W-:Y:S02]  /*e190*/  IMAD.MOV.U32 R12, RZ, RZ, RZ ;  /* 0x000000ffff0c7224 */ /* 0x000fe400078e00ff */
[----:B------:R-:W-:Y:S02]  /*e1a0*/  IMAD.MOV.U32 R11, RZ, RZ, 0x1f ;  /* 0x0000001fff0b7424 */ /* 0x000fe400078e00ff */
[----:B------:R-:W-:-:S07]  /*e1b0*/  IMAD.MOV.U32 R15, RZ, RZ, -0x1 ;  /* 0xffffffffff0f7424 */ /* 0x000fce00078e00ff */
[----:B-1----:R-:W-:Y:S05]  /*e1c0*/  WARPSYNC.COLLECTIVE R15, `(.L_x_402) ;  /* 0x000000000f087348 */ /* 0x002fea0003c00000 */
[----:B------:R0:W2:Y:S02]  /*e1d0*/  SHFL.IDX P6, R14, R13, R12, R11 ;  /* 0x0000000c0d0e7389 */ /* 0x0000a400000c000b */
[----:B012---:R-:W-:Y:S01]  /*e1e0*/  ENDCOLLECTIVE ;  /* 0x000000000000791b */ /* 0x007fe20003800000 */
.L_x_402:
[----:B------:R-:W-:Y:S05]  /*e1f0*/  BSYNC B0 ;  /* 0x0000000000007941 */ /* 0x000fea0003800000 */
.L_x_401:
[----:B------:R-:W-:Y:S02]  /*e200*/  IMAD.MOV.U32 R13, RZ, RZ, R16 ;  /* 0x000000ffff0d7224 */ /* 0x000fe400078e0010 */
[----:B------:R-:W-:Y:S02]  /*e210*/  IMAD.MOV.U32 R12, RZ, RZ, 0x1 ;  /* 0x00000001ff0c7424 */ /* 0x000fe400078e00ff */
[----:B------:R-:W-:Y:S02]  /*e220*/  IMAD.MOV.U32 R11, RZ, RZ, 0x1f ;  /* 0x0000001fff0b7424 */ /* 0x000fe400078e00ff */
[----:B------:R-:W-:Y:S02]  /*e230*/  IMAD.MOV.U32 R15, RZ, RZ, -0x1 ;  /* 0xffffffffff0f7424 */ /* 0x000fe400078e00ff */
[----:B------:R-:W-:-:S07]  /*e240*/  IMAD.MOV.U32 R4, RZ, RZ, R14 ;  /* 0x000000ffff047224 */ /* 0x000fce00078e000e */
[----:B------:R-:W-:Y:S05]  /*e250*/  WARPSYNC.COLLECTIVE R15, `(.L_x_403) ;  /* 0x000000000f087348 */ /* 0x000fea0003c00000 */
[----:B------:R0:W1:Y:S02]  /*e260*/  SHFL.IDX P6, R14, R13, R12, R11 ;  /* 0x0000000c0d0e7389 */ /* 0x00006400000c000b */
[----:B01----:R-:W-:Y:S01]  /*e270*/  ENDCOLLECTIVE ;  /* 0x000000000000791b */ /* 0x003fe20003800000 */
.L_x_403:
[----:B------:R-:W-:Y:S01]  /*e280*/  IMAD.MOV.U32 R5, RZ, RZ, R14 ;  /* 0x000000ffff057224 */ /* 0x000fe200078e000e */
[----:B------:R-:W-:Y:S06]  /*e290*/  BRA `(.L_x_404) ;  /* 0xffffffe800d07947 */ /* 0x000fec000383ffff */
.L_x_361:
[----:B------:R-:W-:Y:S01]  /*e2a0*/  BSSY B0, `(.L_x_405) ;  /* 0x0000008000007945 */ /* 0x000fe20003800000 */
[----:B-----5:R-:W-:Y:S02]  /*e2b0*/  IMAD.MOV.U32 R13, RZ, RZ, R3 ;  /* 0x000000ffff0d7224 */ /* 0x020fe400078e0003 */
[----:B------:R-:W-:Y:S02]  /*e2c0*/  IMAD.MOV.U32 R12, RZ, RZ, 0x1 ;  /* 0x00000001ff0c7424 */ /* 0x000fe400078e00ff */
[----:B------:R-:W-:Y:S02]  /*e2d0*/  IMAD.MOV.U32 R11, RZ, RZ, RZ ;  /* 0x000000ffff0b7224 */ /* 0x000fe400078e00ff */
[----:B------:R-:W-:-:S07]  /*e2e0*/  IMAD.MOV.U32 R15, RZ, RZ, -0x1 ;  /* 0xffffffffff0f7424 */ /* 0x000fce00078e00ff */
[----:B0-234-:R-:W-:Y:S05]  /*e2f0*/  WARPSYNC.COLLECTIVE R15, `(.L_x_406) ;  /* 0x000000000f087348 */ /* 0x01dfea0003c00000 */
[----:B------:R1:W0:Y:S02]  /*e300*/  SHFL.UP P6, R14, R13, R12, R11 ;  /* 0x0400000c0d0e7389 */ /* 0x00022400000c000b */
[----:B01234-:R-:W-:Y:S01]  /*e310*/  ENDCOLLECTIVE ;  /* 0x000000000000791b */ /* 0x01ffe20003800000 */
.L_x_406:
[----:B------:R-:W-:Y:S05]  /*e320*/  BSYNC B0 ;  /* 0x0000000000007941 */ /* 0x000fea0003800000 */
.L_x_405:
[C---:B------:R-:W-:Y:S01]  /*e330*/  ISETP.NE.AND P0, PT, R9.reuse, RZ, PT ;  /* 0x000000ff0900720c */ /* 0x040fe20003f05270 */
[----:B------:R-:W-:Y:S02]  /*e340*/  IMAD.MOV.U32 R12, RZ, RZ, 0x2 ;  /* 0x00000002ff0c7424 */ /* 0x000fe400078e00ff */
[----:B------:R-:W-:Y:S01]  /*e350*/  IMAD.MOV.U32 R11, RZ, RZ, RZ ;  /* 0x000000ffff0b7224 */ /* 0x000fe200078e00ff */
[----:B------:R-:W-:Y:S01]  /*e360*/  SEL R14, R14, RZ, P0 ;  /* 0x000000ff0e0e7207 */ /* 0x000fe20000000000 */
[----:B------:R-:W-:Y:S01]  /*e370*/  IMAD.MOV.U32 R15, RZ, RZ, -0x1 ;  /* 0xffffffffff0f7424 */ /* 0x000fe200078e00ff */
[----:B------:R-:W-:-:S03]  /*e380*/  ISETP.GE.U32.AND P0, PT, R9, 0x2, PT ;  /* 0x000000020900780c */ /* 0x000fc60003f06070 */
[----:B------:R-:W-:-:S10]  /*e390*/  IMAD.IADD R13, R3, 0x1, R14 ;  /* 0x00000001030d7824 */ /* 0x000fd400078e020e */
[----:B------:R-:W-:Y:S05]  /*e3a0*/  WARPSYNC.COLLECTIVE R15, `(.L_x_407) ;  /* 0x000000000f087348 */ /* 0x000fea0003c00000 */
[----:B------:R0:W1:Y:S02]  /*e3b0*/  SHFL.UP P6, R14, R13, R12, R11 ;  /* 0x0400000c0d0e7389 */ /* 0x00006400000c000b */
[----:B01----:R-:W-:Y:S01]  /*e3c0*/  ENDCOLLECTIVE ;  /* 0x000000000000791b */ /* 0x003fe20003800000 */
.L_x_407:
[----:B------:R-:W-:Y:S01]  /*e3d0*/  IMAD.MOV.U32 R12, RZ, RZ, 0x4 ;  /* 0x00000004ff0c7424 */ /* 0x000fe200078e00ff */
[----:B------:R-:W-:Y:S02]  /*e3e0*/  SEL R6, R14, RZ, P0 ;  /* 0x000000ff0e067207 */ /* 0x000fe40000000000 */
[----:B------:R-:W-:-:S03]  /*e3f0*/  ISETP.GE.U32.AND P0, PT, R9, 0x4, PT ;  /* 0x000000040900780c */ /* 0x000fc60003f06070 */
[----:B------:R-:W-:-:S04]  /*e400*/  IMAD.IADD R6, R13, 0x1, R6 ;  /* 0x000000010d067824 */ /* 0x000fc800078e0206 */
[----:B------:R-:W-:-:S07]  /*e410*/  IMAD.MOV.U32 R13, RZ, RZ, R6 ;  /* 0x000000ffff0d7224 */ /* 0x000fce00078e0006 */
[----:B------:R-:W-:Y:S05]  /*e420*/  WARPSYNC.COLLECTIVE R15, `(.L_x_408) ;  /* 0x000000000f087348 */ /* 0x000fea0003c00000 */
[----:B------:R0:W1:Y:S02]  /*e430*/  SHFL.UP P6, R14, R13, R12, R11 ;  /* 0x0400000c0d0e7389 */ /* 0x00006400000c000b */
[----:B01----:R-:W-:Y:S01]  /*e440*/  ENDCOLLECTIVE ;  /* 0x000000000000791b */ /* 0x003fe20003800000 */
.L_x_408:
        /* <DEDUP_REMOVED lines=8> */
.L_x_409:
        /* <DEDUP_REMOVED lines=8> */
.L_x_410:
[----:B------:R-:W-:Y:S02]  /*e550*/  IMAD.MOV.U32 R12, RZ, RZ, 0x1f ;  /* 0x0000001fff0c7424 */ /* 0x000fe400078e00ff */
[----:B------:R-:W-:Y:S01]  /*e560*/  IMAD.MOV.U32 R11, RZ, RZ, 0x1f ;  /* 0x0000001fff0b7424 */ /* 0x000fe200078e00ff */
[----:B------:R-:W-:-:S05]  /*e570*/  SEL R7, R14, RZ, P0 ;  /* 0x000000ff0e077207 */ /* 0x000fca0000000000 */
[----:B------:R-:W-:-:S04]  /*e580*/  IMAD.IADD R2, R8, 0x1, R7 ;  /* 0x0000000108027824 */ /* 0x000fc800078e0207 */
[----:B------:R-:W-:-:S07]  /*e590*/  IMAD.MOV.U32 R13, RZ, RZ, R2 ;  /* 0x000000ffff0d7224 */ /* 0x000fce00078e0002 */
[----:B------:R-:W-:Y:S05]  /*e5a0*/  WARPSYNC.COLLECTIVE R15, `(.L_x_411) ;  /* 0x000000000f087348 */ /* 0x000fea0003c00000 */
[----:B------:R0:W1:Y:S02]  /*e5b0*/  SHFL.IDX P6, R14, R13, R12, R11 ;  /* 0x0000000c0d0e7389 */ /* 0x00006400000c000b */
[----:B01----:R-:W-:Y:S01]  /*e5c0*/  ENDCOLLECTIVE ;  /* 0x000000000000791b */ /* 0x003fe20003800000 */
.L_x_411:
[----:B------:R-:W-:Y:S05]  /*e5d0*/  BRA `(.L_x_412) ;  /* 0xffffffe800987947 */ /* 0x000fea000383ffff */
.L_x_366:
[----:B------:R-:W-:Y:S01]  /*e5e0*/  BSSY B0, `(.L_x_413) ;  /* 0x0000008000007945 */ /* 0x000fe20003800000 */
[----:B-----5:R-:W-:Y:S02]  /*e5f0*/  IMAD.MOV.U32 R13, RZ, RZ, R3 ;  /* 0x000000ffff0d7224 */ /* 0x020fe400078e0003 */
[----:B------:R-:W-:Y:S02]  /*e600*/  IMAD.MOV.U32 R12, RZ, RZ, 0x1 ;  /* 0x00000001ff0c7424 */ /* 0x000fe400078e00ff */
[----:B------:R-:W-:Y:S02]  /*e610*/  IMAD.MOV.U32 R11, RZ, RZ, RZ ;  /* 0x000000ffff0b7224 */ /* 0x000fe400078e00ff */
[----:B------:R-:W-:-:S07]  /*e620*/  IMAD.MOV.U32 R15, RZ, RZ, -0x1 ;  /* 0xffffffffff0f7424 */ /* 0x000fce00078e00ff */
[----:B0-----:R-:W-:Y:S05]  /*e630*/  WARPSYNC.COLLECTIVE R15, `(.L_x_414) ;  /* 0x000000000f087348 */ /* 0x001fea0003c00000 */
[----:B------:R1:W2:Y:S02]  /*e640*/  SHFL.UP P6, R14, R13, R12, R11 ;  /* 0x0400000c0d0e7389 */ /* 0x0002a400000c000b */
[----:B012---:R-:W-:Y:S01]  /*e650*/  ENDCOLLECTIVE ;  /* 0x000000000000791b */ /* 0x007fe20003800000 */
.L_x_414:
[----:B------:R-:W-:Y:S05]  /*e660*/  BSYNC B0 ;  /* 0x0000000000007941 */ /* 0x000fea0003800000 */
.L_x_413:
[----:B------:R-:W-:Y:S01]  /*e670*/  ISETP.NE.AND P0, PT, R8, RZ, PT ;  /* 0x000000ff0800720c */ /* 0x000fe20003f05270 */
        /* <DEDUP_REMOVED lines=9> */
.L_x_415:
        /* <DEDUP_REMOVED lines=8> */
.L_x_416:
        /* <DEDUP_REMOVED lines=8> */
.L_x_417:
        /* <DEDUP_REMOVED lines=8> */
.L_x_418:
        /* <DEDUP_REMOVED lines=8> */
.L_x_419:
[----:B------:R-:W-:Y:S05]  /*e910*/  BRA `(.L_x_420) ;  /* 0xffffffe800807947 */ /* 0x000fea000383ffff */
.L_x_368:
[----:B------:R-:W-:Y:S01]  /*e920*/  BSSY B0, `(.L_x_421) ;  /* 0x0000006000007945 */ /* 0x000fe20003800000 */
[----:B------:R-:W-:Y:S01]  /*e930*/  PLOP3.LUT P6, PT, P6, PT, PT, 0x8, 0x0 ;  /* 0x000000000000781c */ /* 0x000fe200037ce170 */
[----:B------:R-:W-:-:S12]  /*e940*/  IMAD.MOV.U32 R15, RZ, RZ, -0x1 ;  /* 0xffffffffff0f7424 */ /* 0x000fd800078e00ff */
[----:B0-----:R-:W-:Y:S05]  /*e950*/  WARPSYNC.COLLECTIVE R15, `(.L_x_422) ;  /* 0x000000000f087348 */ /* 0x001fea0003c00000 */
[----:B------:R-:W-:Y:S01]  /*e960*/  VOTE.ANY R14, PT, P6 ;  /* 0x00000000000e7806 */ /* 0x000fe200030e0100 */
[----:B0-----:R-:W-:Y:S06]  /*e970*/  ENDCOLLECTIVE ;  /* 0x000000000000791b */ /* 0x001fec0003800000 */
.L_x_422:
[----:B------:R-:W-:Y:S05]  /*e980*/  BSYNC B0 ;  /* 0x0000000000007941 */ /* 0x000fea0003800000 */
.L_x_421:
[----:B------:R-:W-:Y:S02]  /*e990*/  IMAD.MOV.U32 R7, RZ, RZ, R14 ;  /* 0x000000ffff077224 */ /* 0x000fe400078e000e */
[----:B------:R-:W-:Y:S02]  /*e9a0*/  IMAD.MOV.U32 R13, RZ, RZ, R3 ;  /* 0x000000ffff0d7224 */ /* 0x000fe400078e0003 */
[----:B------:R-:W0:Y:S01]  /*e9b0*/  POPC R5, R7 ;  /* 0x0000000700057309 */ /* 0x000e220000000000 */
[----:B------:R-:W-:Y:S02]  /*e9c0*/  IMAD.MOV.U32 R11, RZ, RZ, 0x1f ;  /* 0x0000001fff0b7424 */ /* 0x000fe400078e00ff */
[----:B------:R-:W-:Y:S02]  /*e9d0*/  IMAD.MOV.U32 R15, RZ, RZ, -0x1 ;  /* 0xffffffffff0f7424 */ /* 0x000fe400078e00ff */
[----:B0-----:R-:W-:-:S07]  /*e9e0*/  IMAD.MOV.U32 R12, RZ, RZ, R5 ;  /* 0x000000ffff0c7224 */ /* 0x001fce00078e0005 */
[----:B------:R-:W-:Y:S05]  /*e9f0*/  WARPSYNC.COLLECTIVE R15, `(.L_x_423) ;  /* 0x000000000f087348 */ /* 0x000fea0003c00000 */
[----:B------:R0:W1:Y:S02]  /*ea00*/  SHFL.IDX P6, R14, R13, R12, R11 ;  /* 0x0000000c0d0e7389 */ /* 0x00006400000c000b */
[----:B01----:R-:W-:Y:S01]  /*ea10*/  ENDCOLLECTIVE ;  /* 0x000000000000791b */ /* 0x003fe20003800000 */
.L_x_423:
[----:B------:R-:W-:Y:S01]  /*ea20*/  IMAD.MOV.U32 R17, RZ, RZ, R14 ;  /* 0x000000ffff117224 */ /* 0x000fe200078e000e */
[----:B------:R-:W-:Y:S06]  /*ea30*/  BRA `(.L_x_424) ;  /* 0xffffffe800707947 */ /* 0x000fec000383ffff */
.L_x_370:
[----:B------:R-:W-:Y:S01]  /*ea40*/  BSSY B0, `(.L_x_425) ;  /* 0x0000007000007945 */ /* 0x000fe20003800000 */
[----:B------:R-:W-:Y:S02]  /*ea50*/  IMAD.MOV.U32 R13, RZ, RZ, R2 ;  /* 0x000000ffff0d7224 */ /* 0x000fe400078e0002 */
[----:B------:R-:W-:Y:S02]  /*ea60*/  IMAD.MOV.U32 R11, RZ, RZ, 0x1f ;  /* 0x0000001fff0b7424 */ /* 0x000fe400078e00ff */
[----:B------:R-:W-:-:S07]  /*ea70*/  IMAD.MOV.U32 R15, RZ, RZ, -0x1 ;  /* 0xffffffffff0f7424 */ /* 0x000fce00078e00ff */
[----:B012---:R-:W-:Y:S05]  /*ea80*/  WARPSYNC.COLLECTIVE R15, `(.L_x_426) ;  /* 0x000000000f087348 */ /* 0x007fea0003c00000 */
[----:B------:R3:W4:Y:S02]  /*ea90*/  SHFL.IDX P6, R14, R13, R12, R11 ;  /* 0x0000000c0d0e7389 */ /* 0x00072400000c000b */
[----:B01234-:R-:W-:Y:S01]  /*eaa0*/  ENDCOLLECTIVE ;  /* 0x000000000000791b */ /* 0x01ffe20003800000 */
.L_x_426:
[----:B------:R-:W-:Y:S05]  /*eab0*/  BSYNC B0 ;  /* 0x0000000000007941 */ /* 0x000fea0003800000 */
.L_x_425:
[----:B------:R-:W-:Y:S05]  /*eac0*/  BRA `(.L_x_369) ;  /* 0xffffffe800687947 */ /* 0x000fea000383ffff */
.L_x_374:
[----:B0-----:R0:W1:Y:S02]  /*ead0*/  SYNCS.PHASECHK.TRANS64.TRYWAIT P0, [R0+URZ+0x34820], R3 ;  /* 0x03482003000075a7 */ /* 0x001064000800017f */
[----:B-1----:R-:W-:Y:S05]  /*eae0*/  @!P0 NANOSLEEP.SYNCS 0x989680 ;  /* 0x009896800000895d */ /* 0x002fea0003900000 */
[----:B------:R-:W1:Y:S02]  /*eaf0*/  @!P0 SYNCS.PHASECHK.TRANS64 P0, [R0+URZ+0x34820], R3 ;  /* 0x03482003000085a7 */ /* 0x000e64000800007f */
[----:B-1----:R-:W-:Y:S05]  /*eb00*/  @!P0 BRA `(.L_x_374) ;  /* 0xfffffffc00f08947 */ /* 0x002fea000383ffff */
[----:B------:R-:W-:Y:S05]  /*eb10*/  BRA `(.L_x_427) ;  /* 0xffffffec004c7947 */ /* 0x000fea000383ffff */
.L_x_375:
        /* <DEDUP_REMOVED lines=8> */
[----:B0-----:R-:W-:Y:S05]  /*eba0*/  WARPSYNC.COLLECTIVE R15, `(.L_x_429) ;  /* 0x000000000f087348 */ /* 0x001fea0003c00000 */
[----:B------:R1:W2:Y:S02]  /*ebb0*/  SHFL.IDX P6, R14, R13, R12, R11 ;  /* 0x0000000c0d0e7389 */ /* 0x0002a400000c000b */
[----:B012---:R-:W-:Y:S01]  /*ebc0*/  ENDCOLLECTIVE ;  /* 0x000000000000791b */ /* 0x007fe20003800000 */
.L_x_429:
[----:B------:R-:W-:Y:S05]  /*ebd0*/  BSYNC B0 ;  /* 0x0000000000007941 */ /* 0x000fea0003800000 */
.L_x_428:
[----:B------:R-:W-:Y:S05]  /*ebe0*/  BRA `(.L_x_430) ;  /* 0xffffffec00347947 */ /* 0x000fea000383ffff */
.L_x_378:
[----:B------:R-:W-:Y:S01]  /*ebf0*/  BSSY B1, `(.L_x_431) ;  /* 0x0000006000017945 */ /* 0x000fe20003800000 */
[----:B------:R-:W-:-:S07]  /*ec00*/  IMAD.MOV.U32 R15, RZ, RZ, -0x1 ;  /* 0xffffffffff0f7424 */ /* 0x000fce00078e00ff */
[----:B01----:R-:W-:Y:S05]  /*ec10*/  WARPSYNC.COLLECTIVE R15, `(.L_x_432) ;  /* 0x000000000f0c7348 */ /* 0x003fea0003c00000 */
[----:B------:R-:W-:Y:S02]  /*ec20*/  ELECT P6, UR62, PT ;  /* 0x00000000003e782f */ /* 0x000fe400038c0000 */
[----:B------:R-:W-:Y:S01]  /*ec30*/  MOV R14, UR62 ;  /* 0x0000003e000e7c02 */ /* 0x000fe20008000f00 */
[----:B01----:R-:W-:Y:S10]  /*ec40*/  ENDCOLLECTIVE ;  /* 0x000000000000791b */ /* 0x003ff40003800000 */
.L_x_432:
[----:B------:R-:W-:Y:S05]  /*ec50*/  BSYNC B1 ;  /* 0x0000000000017941 */ /* 0x000fea0003800000 */
.L_x_431:
[----:B------:R-:W-:Y:S05]  /*ec60*/  BRA `(.L_x_433) ;  /* 0xffffffec002c7947 */ /* 0x000fea000383ffff */
.L_x_380:
[----:B0-----:R0:W1:Y:S02]  /*ec70*/  SYNCS.PHASECHK.TRANS64.TRYWAIT P0, [R6+URZ], R5 ;  /* 0x00000005060075a7 */ /* 0x001064000800017f */
[----:B-1----:R-:W-:Y:S05]  /*ec80*/  @!P0 NANOSLEEP.SYNCS 0x989680 ;  /* 0x009896800000895d */ /* 0x002fea0003900000 */
[----:B------:R-:W1:Y:S02]  /*ec90*/  @!P0 SYNCS.PHASECHK.TRANS64 P0, [R6+URZ], R5 ;  /* 0x00000005060085a7 */ /* 0x000e64000800007f */
[----:B-1----:R-:W-:Y:S05]  /*eca0*/  @!P0 BRA `(.L_x_380) ;  /* 0xfffffffc00f08947 */ /* 0x002fea000383ffff */
[----:B------:R-:W-:Y:S05]  /*ecb0*/  BRA `(.L_x_434) ;  /* 0xffffffec00707947 */ /* 0x000fea000383ffff */
.L_x_381:
[----:B-1----:R1:W2:Y:S02]  /*ecc0*/  SYNCS.PHASECHK.TRANS64.TRYWAIT P0, [R7+URZ], R2 ;  /* 0x00000002070075a7 */ /* 0x0022a4000800017f */
[----:B--2---:R-:W-:Y:S05]  /*ecd0*/  @!P0 NANOSLEEP.SYNCS 0x989680 ;  /* 0x009896800000895d */ /* 0x004fea0003900000 */
[----:B------:R-:W2:Y:S02]  /*ece0*/  @!P0 SYNCS.PHASECHK.TRANS64 P0, [R7+URZ], R2 ;  /* 0x00000002070085a7 */ /* 0x000ea4000800007f */
[----:B--2---:R-:W-:Y:S05]  /*ecf0*/  @!P0 BRA `(.L_x_381) ;  /* 0xfffffffc00f08947 */ /* 0x004fea000383ffff */
[----:B------:R-:W-:Y:S05]  /*ed00*/  BRA `(.L_x_435) ;  /* 0xffffffec00647947 */ /* 0x000fea000383ffff */
.L_x_383:
[----:B--2---:R2:W3:Y:S02]  /*ed10*/  SYNCS.PHASECHK.TRANS64.TRYWAIT P0, [R4+URZ], R5 ;  /* 0x00000005040075a7 */ /* 0x0044e4000800017f */
[----:B---3--:R-:W-:Y:S05]  /*ed20*/  @!P0 NANOSLEEP.SYNCS 0x989680 ;  /* 0x009896800000895d */ /* 0x008fea0003900000 */
[----:B------:R-:W3:Y:S02]  /*ed30*/  @!P0 SYNCS.PHASECHK.TRANS64 P0, [R4+URZ], R5 ;  /* 0x00000005040085a7 */ /* 0x000ee4000800007f */
[----:B---3--:R-:W-:Y:S05]  /*ed40*/  @!P0 BRA `(.L_x_383) ;  /* 0xfffffffc00f08947 */ /* 0x008fea000383ffff */
[----:B------:R-:W-:Y:S05]  /*ed50*/  BRA `(.L_x_436) ;  /* 0xffffffec006c7947 */ /* 0x000fea000383ffff */
.L_x_437:
        /* <DEDUP_REMOVED lines=10> */
.L_x_2657:


//--------------------- .text._ZN7cutlass13device_kernelIN5flash11enable_sm90INS1_16FlashAttnFwdSm90INS1_25CollectiveMainloopFwdSm90ILi2EN4cute5tupleIJNS5_1CILi1EEES8_S8_EEENS6_IJNS7_ILi128EEESA_NS7_ILi192EEEEEELi128ENS_10bfloat16_tEfNS_4arch4Sm90ELb0ELb0ELb0ELb1ELb0ELb1ELb0ELb1ELb1ELb0ELb0ELb0EEENS1_21CollectiveEpilogueFwdINS6_IJSA_SA_SA_EEES9_SD_SF_Li256ELb1ELb0ELb0ELb0EEENS1_36VarlenDynamicPersistentTileSchedulerILi128ELi128ELi256ELi32ELb0ELb0ELb1ELb0ELb1ELb1EEEEEEEEEvNT_6ParamsE --------------------------
	.section	.text._ZN7cutlass13device_kernelIN5flash11enable_sm90INS1_16FlashAttnFwdSm90INS1_25CollectiveMainloopFwdSm90ILi2EN4cute5tupleIJNS5_1CILi1EEES8_S8_EEENS6_IJNS7_ILi128EEESA_NS7_ILi192EEEEEELi128ENS_10bfloat16_tEfNS_4arch4Sm90ELb0ELb0ELb0ELb1ELb0ELb1ELb0ELb1ELb1ELb0ELb0ELb0EEENS1_21CollectiveEpilogueFwdINS6_IJSA_SA_SA_EEES9_SD_SF_Li256ELb1ELb0ELb0ELb0EEENS1_36VarlenDynamicPersistentTileSchedulerILi128ELi128ELi256ELi32ELb0ELb0ELb1ELb0ELb1ELb1EEEEEEEEEvNT_6ParamsE,"ax",@progbits
	.align	128
.text._ZN7cutlass13device_kernelIN5flash11enable_sm90INS1_16FlashAttnFwdSm90INS1_25CollectiveMainloopFwdSm90ILi2EN4cute5tupleIJNS5_1CILi1EEES8_S8_EEENS6_IJNS7_ILi128EEESA_NS7_ILi192EEEEEELi128ENS_10bfloat16_tEfNS_4arch4Sm90ELb0ELb0ELb0ELb1ELb0ELb1ELb0ELb1ELb1ELb0ELb0ELb0EEENS1_21CollectiveEpilogueFwdINS6_IJSA_SA_SA_EEES9_SD_SF_Li256ELb1ELb0ELb0ELb0EEENS1_36VarlenDynamicPersistentTileSchedulerILi128ELi128ELi256ELi32ELb0ELb0ELb1ELb0ELb1ELb1EEEEEEEEEvNT_6ParamsE:
        .type           _ZN7cutlass13device_kernelIN5flash11enable_sm90INS1_16FlashAttnFwdSm90INS1_25CollectiveMainloopFwdSm90ILi2EN4cute5tupleIJNS5_1CILi1EEES8_S8_EEENS6_IJNS7_ILi128EEESA_NS7_ILi192EEEEEELi128ENS_10bfloat16_tEfNS_4arch4Sm90ELb0ELb0ELb0ELb1ELb0ELb1ELb0ELb1ELb1ELb0ELb0ELb0EEENS1_21CollectiveEpilogueFwdINS6_IJSA_SA_SA_EEES9_SD_SF_Li256ELb1ELb0ELb0ELb0EEENS1_36VarlenDynamicPersistentTileSchedulerILi128ELi128ELi256ELi32ELb0ELb0ELb1ELb0ELb1ELb1EEEEEEEEEvNT_6ParamsE,@function
        .size           _ZN7cutlass13device_kernelIN5flash11enable_sm90INS1_16FlashAttnFwdSm90INS1_25CollectiveMainloopFwdSm90ILi2EN4cute5tupleIJNS5_1CILi1EEES8_S8_EEENS6_IJNS7_ILi128EEESA_NS7_ILi192EEEEEELi128ENS_10bfloat16_tEfNS_4arch4Sm90ELb0ELb0ELb0ELb1ELb0ELb1ELb0ELb1ELb1ELb0ELb0ELb0EEENS1_21CollectiveEpilogueFwdINS6_IJSA_SA_SA_EEES9_SD_SF_Li256ELb1ELb0ELb0ELb0EEENS1_36VarlenDynamicPersistentTileSchedulerILi128ELi128ELi256ELi32ELb0ELb0ELb1ELb0ELb1ELb1EEEEEEEEEvNT_6ParamsE,(.L_x_2658 - _ZN7cutlass13device_kernelIN5flash11enable_sm90INS1_16FlashAttnFwdSm90INS1_25CollectiveMainloopFwdSm90ILi2EN4cute5tupleIJNS5_1CILi1EEES8_S8_EEENS6_IJNS7_ILi128EEESA_NS7_ILi192EEEEEELi128ENS_10bfloat16_tEfNS_4arch4Sm90ELb0ELb0ELb0ELb1ELb0ELb1ELb0ELb1ELb1ELb0ELb0ELb0EEENS1_21CollectiveEpilogueFwdINS6_IJSA_SA_SA_EEES9_SD_SF_Li256ELb1ELb0ELb0ELb0EEENS1_36VarlenDynamicPersistentTileSchedulerILi128ELi128ELi256ELi32ELb0ELb0ELb1ELb0ELb1ELb1EEEEEEEEEvNT_6ParamsE)
        .other          _ZN7cutlass13device_kernelIN5flash11enable_sm90INS1_16FlashAttnFwdSm90INS1_25CollectiveMainloopFwdSm90ILi2EN4cute5tupleIJNS5_1CILi1EEES8_S8_EEENS6_IJNS7_ILi128EEESA_NS7_ILi192EEEEEELi128ENS_10bfloat16_tEfNS_4arch4Sm90ELb0ELb0ELb0ELb1ELb0ELb1ELb0ELb1ELb1ELb0ELb0ELb0EEENS1_21CollectiveEpilogueFwdINS6_IJSA_SA_SA_EEES9_SD_SF_Li256ELb1ELb0ELb0ELb0EEENS1_36VarlenDynamicPersistentTileSchedulerILi128ELi128ELi256ELi32ELb0ELb0ELb1ELb0ELb1ELb1EEEEEEEEEvNT_6ParamsE,@"STO_CUDA_ENTRY STV_DEFAULT"
_ZN7cutlass13device_kernelIN5flash11enable_sm90INS1_16FlashAttnFwdSm90INS1_25CollectiveMainloopFwdSm90ILi2EN4cute5tupleIJNS5_1CILi1EEES8_S8_EEENS6_IJNS7_ILi128EEESA_NS7_ILi192EEEEEELi128ENS_10bfloat16_tEfNS_4arch4Sm90ELb0ELb0ELb0ELb1ELb0ELb1ELb0ELb1ELb1ELb0ELb0ELb0EEENS1_21CollectiveEpilogueFwdINS6_IJSA_SA_SA_EEES9_SD_SF_Li256ELb1ELb0ELb0ELb0EEENS1_36VarlenDynamicPersistentTileSchedulerILi128ELi128ELi256ELi32ELb0ELb0ELb1ELb0ELb1ELb1EEEEEEEEEvNT_6ParamsE:
[----:B------:R-:W0:Y:S02]  /*0000*/  LDC R1, c[0x0][0x28] ;  /* 0x00000a00ff017b82 */ /* 0x000e240000000800 */
[----:B0-----:R-:W-:Y:S01]  /*0010*/  VIADD R1, R1, 0xffffffc0 ;  /* 0xffffffc001017836 */ /* 0x001fe20000000000 */
[----:B------:R-:W0:Y:S01]  /*0020*/  S2R R3, SR_TID.X ;  /* 0x0000000000037919 */ /* 0x000e220000002100 */
[----:B------:R-:W-:Y:S01]  /*0030*/  ELECT P0, URZ, PT ;  /* 0x00000000003f782f */ /* 0x000fe20003800000 */
[----:B------:R-:W-:Y:S01]  /*0040*/  BSSY B0, `(.L_x_438) ;  /* 0x0000016000007945 */ /* 0x000fe20003800000 */
[----:B0-----:R-:W-:-:S05]  /*0050*/  SHF.R.U32.HI R0, RZ, 0x5, R3 ;  /* 0x00000005ff007819 */ /* 0x001fca0000011603 */
[----:B------:R-:W0:Y:S02]  /*0060*/  SHFL.IDX PT, R2, R0, RZ, 0x1f ;  /* 0x00001fff00027589 */ /* 0x000e2400000e0000 */
[----:B0-----:R-:W-:-:S13]  /*0070*/  ISETP.EQ.AND P0, PT, R2, RZ, P0 ;  /* 0x000000ff0200720c */ /* 0x001fda0000702270 */
[----:B------:R-:W-:Y:S05]  /*0080*/  @!P0 BRA `(.L_x_439) ;  /* 0x0000000000448947 */ /* 0x000fea0003800000 */
[----:B------:R-:W-:Y:S02]  /*0090*/  ULDC.64 UR4, c[0x0][0x198] ;  /* 0x0000660000047ab9 */ /* 0x000fe40000000a00 */
[----:B------:R-:W-:Y:S02]  /*00a0*/  UIADD3 UR6, UP0, UR4, 0x270, URZ ;  /* 0x0000027004067890 */ /* 0x000fe4000ff1e03f */
[----:B------:R-:W-:Y:S02]  /*00b0*/  UIADD3 UR8, UP1, UR4, 0x370, URZ ;  /* 0x0000037004087890 */ /* 0x000fe4000ff3e03f */
[----:B------:R-:W-:Y:S02]  /*00c0*/  UIADD3 UR10, UP2, UR4, 0x470, URZ ;  /* 0x00000470040a7890 */ /* 0x000fe4000ff5e03f */
[----:B------:R-:W-:Y:S02]  /*00d0*/  UIADD3 UR12, UP3, UR4, 0x570, URZ ;  /* 0x00000570040c7890 */ /* 0x000fe4000ff7e03f */
[----:B------:R-:W-:-:S02]  /*00e0*/  UIADD3 UR4, UP4, UR4, 0x670, URZ ;  /* 0x0000067004047890 */ /* 0x000fc4000ff9e03f */
[----:B------:R-:W-:Y:S02]  /*00f0*/  UIADD3.X UR7, URZ, UR5, URZ, UP0, !UPT ;  /* 0x000000053f077290 */ /* 0x000fe400087fe43f */
[----:B------:R-:W-:Y:S02]  /*0100*/  UIADD3.X UR9, URZ, UR5, URZ, UP1, !UPT ;  /* 0x000000053f097290 */ /* 0x000fe40008ffe43f */
[----:B------:R-:W-:Y:S02]  /*0110*/  UIADD3.X UR11, URZ, UR5, URZ, UP2, !UPT ;  /* 0x000000053f0b7290 */ /* 0x000fe400097fe43f */
[----:B------:R-:W-:Y:S02]  /*0120*/  UIADD3.X UR13, URZ, UR5, URZ, UP3, !UPT ;  /* 0x000000053f0d7290 */ /* 0x000fe40009ffe43f */
[----:B------:R-:W-:Y:S01]  /*0130*/  UIADD3.X UR5, URZ, UR5, URZ, UP4, !UPT ;  /* 0x000000053f057290 */ /* 0x000fe2000a7fe43f */
[----:B------:R0:W-:Y:S02]  /*0140*/  UTMACCTL.PF [UR6] ;  /* 0x00000000060079b9 */ /* 0x0001e40008040000 */
[----:B------:R0:W-:Y:S02]  /*0150*/  UTMACCTL.PF [UR8] ;  /* 0x00000000080079b9 */ /* 0x0001e40008040000 */
[----:B------:R0:W-:Y:S02]  /*0160*/  UTMACCTL.PF [UR10] ;  /* 0x000000000a0079b9 */ /* 0x0001e40008040000 */
[----:B------:R0:W-:Y:S02]  /*0170*/  UTMACCTL.PF [UR12] ;  /* 0x000000000c0079b9 */ /* 0x0001e40008040000 */
[----:B------:R0:W-:Y:S02]  /*0180*/  UTMACCTL.PF [UR4] ;  /* 0x00000000040079b9 */ /* 0x0001e40008040000 */
[----:B0-----:R-:W-:Y:S01]  /*0190*/  NOP ;  /* 0x0000000000007918 */ /* 0x001fe20000000000 */
.L_x_439:
[----:B------:R-:W-:Y:S05]  /*01a0*/  BSYNC B0 ;  /* 0x0000000000007941 */ /* 0x000fea0003800000 */
.L_x_438:
[----:B------:R-:W-:Y:S01]  /*01b0*/  VOTEU.ANY UP0, P0 ;  /* 0x00000000003f7886 */ /* 0x000fe20000000100 */
[----:B------:R-:W0:Y:S01]  /*01c0*/  SHFL.IDX PT, R2, R0, RZ, 0x1f ;  /* 0x00001fff00027589 */ /* 0x000e2200000e0000 */
[----:B------:R-:W-:Y:S01]  /*01d0*/  UMOV UR4, 0x1 ;  /* 0x0000000100047882 */ /* 0x000fe20000000000 */
[----:B------:R-:W-:Y:S01]  /*01e0*/  UMOV UR7, 0x100 ;  /* 0x0000010000077882 */ /* 0x000fe20000000000 */
[----:B------:R-:W-:Y:S01]  /*01f0*/  VOTEU.ANY UP1, P0 ;  /* 0x00000000003f7886 */ /* 0x000fe20000020100 */
[----:B------:R-:W1:Y:S01]  /*0200*/  @UP0 S2UR UR8, SR_CgaCtaId ;  /* 0x00000000000809c3 */ /* 0x000e620000008800 */
[----:B------:R-:W-:Y:S01]  /*0210*/  @UP0 UMOV UR6, 0x400 ;  /* 0x0000040000060882 */ /* 0x000fe20000000000 */
[----:B------:R-:W-:-:S04]  /*0220*/  @UP0 UIADD3 UR4, -UR4, 0x100000, URZ ;  /* 0x0010000004040890 */ /* 0x000fc8000fffe13f */
[----:B------:R-:W-:Y:S02]  /*0230*/  @UP0 USHF.L.U32 UR5, UR4, 0xb, URZ ;  /* 0x0000000b04050899 */ /* 0x000fe4000800063f */
[----:B------:R-:W-:Y:S01]  /*0240*/  @UP0 USHF.L.U32 UR4, UR4, 0x1, URZ ;  /* 0x0000000104040899 */ /* 0x000fe2000800063f */
[----:B0-----:R-:W-:Y:S02]  /*0250*/  ISETP.NE.AND P1, PT, R2, RZ, PT ;  /* 0x000000ff0200720c */ /* 0x001fe40003f25270 */
[----:B------:R-:W-:Y:S01]  /*0260*/  SHF.R.U32.HI R2, RZ, 0x7, R3 ;  /* 0x00000007ff027819 */ /* 0x000fe20000011603 */
[----:B-1----:R-:W-:Y:S02]  /*0270*/  @UP0 ULEA UR8, UR8, UR6, 0x18 ;  /* 0x0000000608080291 */ /* 0x002fe4000f8ec03f */
[----:B------:R-:W-:-:S04]  /*0280*/  @UP0 UIADD3 UR6, -UR7, 0x100000, URZ ;  /* 0x0010000007060890 */ /* 0x000fc8000fffe13f */
[----:B------:R-:W-:Y:S02]  /*0290*/  @UP0 USHF.L.U32 UR7, UR6, 0xb, URZ ;  /* 0x0000000b06070899 */ /* 0x000fe4000800063f */
[----:B------:R-:W-:Y:S01]  /*02a0*/  @UP0 USHF.L.U32 UR6, UR6, 0x1, URZ ;  /* 0x0000000106060899 */ /* 0x000fe2000800063f */
[----:B------:R-:W-:Y:S01]  /*02b0*/  VOTEU.ANY UP0, P0 ;  /* 0x00000000003f7886 */ /* 0x000fe20000000100 */
[----:B------:R-:W0:Y:S04]  /*02c0*/  SHFL.IDX PT, R2, R2, RZ, 0x1f ;  /* 0x00001fff02027589 */ /* 0x000e2800000e0000 */
[----:B------:R-:W1:Y:S02]  /*02d0*/  FENCE.VIEW.ASYNC.S ;  /* 0x00000000000073c6 */ /* 0x000e640000000000 */
[----:B-1----:R1:W2:Y:S04]  /*02e0*/  @UP0 SYNCS.EXCH.64 URZ, [UR8+0x34800], UR4 ;  /* 0x03480004083f05b2 */ /* 0x0022a80008000100 */
        /* <DEDUP_REMOVED lines=16> */
[----:B------:R4:W0:Y:S01]  /*03f0*/  SYNCS.EXCH.64 URZ, [UR8+0x34840], UR4 ;  /* 0x03484004083f75b2 */ /* 0x0008220008000100 */
[----:B------:R4:W0:Y:S01]  /*0400*/  SYNCS.EXCH.64 URZ, [UR8+0x34838], UR6 ;  /* 0x03483806083f75b2 */ /* 0x0008220008000100 */
[----:B------:R4:W0:Y:S02]  /*0410*/  SYNCS.EXCH.64 URZ, [UR8+0x34848], UR4 ;  /* 0x03484804083f75b2 */ /* 0x0008240008000100 */
[----:B----4-:R-:W-:Y:S01]  /*0420*/  NOP ;  /* 0x0000000000007918 */ /* 0x010fe20000000000 */
.L_x_440:
[----:B------:R-:W4:Y:S01]  /*0430*/  SHFL.IDX PT, R4, R0, RZ, 0x1f ;  /* 0x00001fff00047589 */ /* 0x000f2200000e0000 */
[----:B------:R-:W-:Y:S01]  /*0440*/  NOP ;  /* 0x0000000000007918 */ /* 0x000fe20000000000 */
[----:B----4-:R-:W-:-:S13]  /*0450*/  ISETP.NE.AND P0, PT, R4, RZ, PT ;  /* 0x000000ff0400720c */ /* 0x010fda0003f05270 */
        /* <DEDUP_REMOVED lines=19> */
.L_x_441:
[----:B------:R-:W4:Y:S01]  /*0590*/  SHFL.IDX PT, R4, R0, RZ, 0x1f ;  /* 0x00001fff00047589 */ /* 0x000f2200000e0000 */
[----:B------:R-:W-:Y:S01]  /*05a0*/  NOP ;  /* 0x0000000000007918 */ /* 0x000fe20000000000 */
[----:B----4-:R-:W-:-:S13]  /*05b0*/  ISETP.NE.AND P0, PT, R4, RZ, PT ;  /* 0x000000ff0400720c */ /* 0x010fda0003f05270 */
[----:B------:R-:W-:Y:S05]  /*05c0*/  @P0 BRA `(.L_x_442) ;  /* 0x0000000000380947 */ /* 0x000fea0003800000 */
[----:B-1----:R-:W1:Y:S01]  /*05d0*/  S2UR UR5, SR_CgaCtaId ;  /* 0x00000000000579c3 */ /* 0x002e620000008800 */
[----:B------:R-:W-:Y:S01]  /*05e0*/  UMOV UR4, 0x400 ;  /* 0x0000040000047882 */ /* 0x000fe20000000000 */
[----:B------:R-:W-:Y:S01]  /*05f0*/  UMOV UR7, 0x1 ;  /* 0x0000000100077882 */ /* 0x000fe20000000000 */
[----:B------:R-:W-:Y:S01]  /*0600*/  ELECT P0, URZ, PT ;  /* 0x00000000003f782f */ /* 0x000fe20003800000 */
[----:B-1----:R-:W-:Y:S02]  /*0610*/  ULEA UR6, UR5, UR4, 0x18 ;  /* 0x0000000405067291 */ /* 0x002fe4000f8ec03f */
[----:B------:R-:W-:-:S04]  /*0620*/  UIADD3 UR4, -UR7, 0x100000, URZ ;  /* 0x0010000007047890 */ /* 0x000fc8000fffe13f */
[----:B------:R-:W-:Y:S02]  /*0630*/  USHF.L.U32 UR5, UR4, 0xb, URZ ;  /* 0x0000000b04057899 */ /* 0x000fe4000800063f */
[----:B------:R-:W-:Y:S01]  /*0640*/  USHF.L.U32 UR4, UR4, 0x1, URZ ;  /* 0x0000000104047899 */ /* 0x000fe2000800063f */
[----:B------:R-:W1:Y:S11]  /*0650*/  FENCE.VIEW.ASYNC.S ;  /* 0x00000000000073c6 */ /* 0x000e760000000000 */
[----:B-1----:R4:W1:Y:S01]  /*0660*/  SYNCS.EXCH.64 URZ, [UR6+0x34870], UR4 ;  /* 0x03487004063f75b2 */ /* 0x0028620008000100 */
[----:B------:R4:W0:Y:S01]  /*0670*/  SYNCS.EXCH.64 URZ, [UR6+0x34880], UR4 ;  /* 0x03488004063f75b2 */ /* 0x0008220008000100 */
[----:B------:R4:W0:Y:S01]  /*0680*/  SYNCS.EXCH.64 URZ, [UR6+0x34878], UR4 ;  /* 0x03487804063f75b2 */ /* 0x0008220008000100 */
[----:B------:R4:W0:Y:S02]  /*0690*/  SYNCS.EXCH.64 URZ, [UR6+0x34888], UR4 ;  /* 0x03488804063f75b2 */ /* 0x0008240008000100 */
[----:B----4-:R-:W-:Y:S01]  /*06a0*/  NOP ;  /* 0x0000000000007918 */ /* 0x010fe20000000000 */
.L_x_442:
        /* <DEDUP_REMOVED lines=22> */
.L_x_443:
        /* <DEDUP_REMOVED lines=22> */
.L_x_444:
[----:B0-----:R-:W-:Y:S01]  /*0970*/  ISETP.NE.AND P0, PT, R2, RZ, PT ;  /* 0x000000ff0200720c */ /* 0x001fe20003f05270 */
[----:B------:R-:W-:Y:S01]  /*0980*/  IMAD.MOV.U32 R2, RZ, RZ, 0x1 ;  /* 0x00000001ff027424 */ /* 0x000fe200078e00ff */
[----:B------:R-:W-:Y:S01]  /*0990*/  NOP ;  /* 0x0000000000007918 */ /* 0x000fe20000000000 */
[----:B------:R-:W-:Y:S01]  /*09a0*/  ULDC.64 UR36, c[0x0][0x208] ;  /* 0x0000820000247ab9 */ /* 0x000fe20000000a00 */
[----:B------:R-:W-:Y:S02]  /*09b0*/  BSSY B7, `(.L_x_445) ;  /* 0x0001d4d000077945 */ /* 0x000fe40003800000 */
[----:B------:R-:W-:-:S05]  /*09c0*/  SEL R2, R2, 0x2, !P0 ;  /* 0x0000000202027807 */ /* 0x000fca0004000000 */
[----:B------:R0:W-:Y:S01]  /*09d0*/  STL [R1+0x3c], R2 ;  /* 0x00003c0201007387 */ /* 0x0001e20000100800 */
[----:B-123--:R-:W-:Y:S06]  /*09e0*/  BAR.SYNC.DEFER_BLOCKING 0x0 ;  /* 0x0000000000007b1d */ /* 0x00efec0000010000 */
[----:B------:R-:W-:Y:S05]  /*09f0*/  @!P0 BRA `(.L_x_446) ;  /* 0x0000017800248947 */ /* 0x000fea0003800000 */
.L_x_447:
        /* <DEDUP_REMOVED lines=8> */
[----:B-1----:R-:W-:-:S06]  /*0a80*/  ULEA UR4, UR5, UR4, 0x18 ;  /* 0x0000000405047291 */ /* 0x002fcc000f8ec03f */
[----:B0-----:R-:W-:Y:S01]  /*0a90*/  IMAD.U32 R2, RZ, RZ, UR4 ;  /* 0x00000004ff027e24 */ /* 0x001fe2000f8e00ff */
[----:B------:R-:W-:-:S04]  /*0aa0*/  ULDC UR4, c[0x0][0xc14] ;  /* 0x0003050000047ab9 */ /* 0x000fc80000000800 */
[----:B------:R-:W0:Y:S01]  /*0ab0*/  LDS.128 R148, [R2+0x348d0] ;  /* 0x0348d00002947984 */ /* 0x000e220000000c00 */
[----:B------:R-:W-:Y:S06]  /*0ac0*/  BAR.ARV 0x4, 0x120 ;  /* 0x0104800000007b1d */ /* 0x000fec0000002000 */
[----:B0-----:R-:W-:-:S13]  /*0ad0*/  ISETP.GE.AND P0, PT, R151, UR4, PT ;  /* 0x0000000497007c0c */ /* 0x001fda000bf06270 */
[----:B------:R-:W-:Y:S05]  /*0ae0*/  @P0 BRA `(.L_x_448) ;  /* 0x000001d000e40947 */ /* 0x000fea0003800000 */
[----:B------:R-:W2:Y:S01]  /*0af0*/  LDL.LU R12, [R1+0x3c] ;  /* 0x00003c00010c7983 */ /* 0x000ea20000300800 */
[----:B------:R-:W-:Y:S02]  /*0b00*/  VIADD R224, R3, 0xffffff80 ;  /* 0xffffff8003e07836 */ /* 0x000fe40000000000 */
[----:B------:R-:W-:Y:S02]  /*0b10*/  VIADD R209, R2, 0x10400 ;  /* 0x0001040002d17836 */ /* 0x000fe40000000000 */
[----:B------:R-:W-:Y:S01]  /*0b20*/  IMAD.MOV.U32 R205, RZ, RZ, RZ ;  /* 0x000000ffffcd7224 */ /* 0x000fe200078e00ff */
[----:B------:R-:W-:Y:S01]  /*0b30*/  SHF.R.S32.HI R3, RZ, 0x1f, R224 ;  /* 0x0000001fff037819 */ /* 0x000fe200000114e0 */
[----:B------:R-:W-:Y:S02]  /*0b40*/  IMAD.MOV.U32 R186, RZ, RZ, RZ ;  /* 0x000000ffffba7224 */ /* 0x000fe400078e00ff */
[----:B------:R-:W-:Y:S01]  /*0b50*/  IMAD.MOV.U32 R18, RZ, RZ, RZ ;  /* 0x000000ffff127224 */ /* 0x000fe200078e00ff */
[CC--:B------:R-:W-:Y:S01]  /*0b60*/  LEA.HI R5, R3.reuse, R224.reuse, RZ, 0x7 ;  /* 0x000000e003057211 */ /* 0x0c0fe200078f38ff */
[----:B------:R-:W-:Y:S01]  /*0b70*/  IMAD.MOV.U32 R194, RZ, RZ, RZ ;  /* 0x000000ffffc27224 */ /* 0x000fe200078e00ff */
[----:B------:R-:W-:Y:S01]  /*0b80*/  LEA.HI R0, R3, R224, RZ, 0x4 ;  /* 0x000000e003007211 */ /* 0x000fe200078f20ff */
[----:B------:R-:W-:Y:S01]  /*0b90*/  IMAD.MOV.U32 R192, RZ, RZ, RZ ;  /* 0x000000ffffc07224 */ /* 0x000fe200078e00ff */
[----:B------:R-:W-:-:S02]  /*0ba0*/  LOP3.LUT R7, R5, 0xffffff80, RZ, 0xc0, !PT ;  /* 0xffffff8005077812 */ /* 0x000fc400078ec0ff */
[----:B------:R-:W-:Y:S02]  /*0bb0*/  SHF.R.S32.HI R9, RZ, 0x4, R0 ;  /* 0x00000004ff097819 */ /* 0x000fe40000011400 */
[----:B------:R-:W-:Y:S01]  /*0bc0*/  LEA.HI R190, R3, R224, RZ, 0x5 ;  /* 0x000000e003be7211 */ /* 0x000fe200078f28ff */
[----:B------:R-:W-:Y:S01]  /*0bd0*/  IMAD.IADD R212, R224, 0x1, -R7 ;  /* 0x00000001e0d47824 */ /* 0x000fe200078e0a07 */
[C---:B------:R-:W-:Y:S02]  /*0be0*/  LEA.HI R4, R0.reuse, R9, RZ, 0x1 ;  /* 0x0000000900047211 */ /* 0x040fe400078f08ff */
[----:B------:R-:W-:Y:S02]  /*0bf0*/  LOP3.LUT R7, R0, 0x3fffff0, RZ, 0xc0, !PT ;  /* 0x03fffff000077812 */ /* 0x000fe400078ec0ff */
[----:B------:R-:W-:Y:S02]  /*0c00*/  SHF.R.S32.HI R11, RZ, 0x1f, R212 ;  /* 0x0000001fff0b7819 */ /* 0x000fe400000114d4 */
[----:B------:R-:W-:Y:S01]  /*0c10*/  LOP3.LUT R4, R4, 0x1ffffffe, RZ, 0xc0, !PT ;  /* 0x1ffffffe04047812 */ /* 0x000fe200078ec0ff */
[----:B------:R-:W-:Y:S01]  /*0c20*/  IMAD.IADD R7, R224, 0x1, -R7 ;  /* 0x00000001e0077824 */ /* 0x000fe200078e0a07 */
[----:B------:R-:W-:-:S02]  /*0c30*/  LEA.HI R0, R11, R212, RZ, 0x2 ;  /* 0x000000d40b007211 */ /* 0x000fc400078f10ff */
[----:B------:R-:W-:Y:S01]  /*0c40*/  SHF.R.S32.HI R190, RZ, 0x5, R190 ;  /* 0x00000005ffbe7819 */ /* 0x000fe200000114be */
[----:B------:R-:W-:Y:S01]  /*0c50*/  IMAD.IADD R4, R9, 0x1, -R4 ;  /* 0x0000000109047824 */ /* 0x000fe200078e0a04 */
[----:B------:R-:W-:Y:S02]  /*0c60*/  LOP3.LUT R13, R0, 0x7ffffffc, RZ, 0xc0, !PT ;  /* 0x7ffffffc000d7812 */ /* 0x000fe400078ec0ff */
[--C-:B------:R-:W-:Y:S01]  /*0c70*/  SHF.R.S32.HI R6, RZ, 0x2, R0.reuse ;  /* 0x00000002ff067819 */ /* 0x100fe20000011400 */
[----:B------:R-:W-:Y:S01]  /*0c80*/  IMAD R7, R190, 0x10, R7 ;  /* 0x00000010be077824 */ /* 0x000fe200078e0207 */
[----:B------:R-:W-:Y:S01]  /*0c90*/  SHF.R.S32.HI R9, RZ, 0x1f, R0 ;  /* 0x0000001fff097819 */ /* 0x000fe20000011400 */
[----:B------:R-:W-:Y:S01]  /*0ca0*/  IMAD.MOV.U32 R0, RZ, RZ, -0x2 ;  /* 0xfffffffeff007424 */ /* 0x000fe200078e00ff */
[----:B------:R-:W-:Y:S01]  /*0cb0*/  SHF.R.S32.HI R220, RZ, 0x7, R5 ;  /* 0x00000007ffdc7819 */ /* 0x000fe20000011405 */
[----:B------:R-:W-:Y:S01]  /*0cc0*/  IMAD.IADD R13, R212, 0x1, -R13 ;  /* 0x00000001d40d7824 */ /* 0x000fe200078e0a0d */
[----:B------:R-:W-:Y:S01]  /*0cd0*/  LEA.HI R9, R9, R6, RZ, 0x3 ;  /* 0x0000000609097211 */ /* 0x000fe200078f18ff */
[----:B------:R-:W-:Y:S01]  /*0ce0*/  IMAD R223, R7, 0x8, R4 ;  /* 0x0000000807df7824 */ /* 0x000fe200078e0204 */
[----:B------:R-:W-:Y:S01]  /*0cf0*/  LEA.HI R11, R11, R212, RZ, 0x5 ;  /* 0x000000d40b0b7211 */ /* 0x000fe200078f28ff */
[----:B------:R-:W-:Y:S01]  /*0d00*/  IMAD R221, R13, R0, 0x80 ;  /* 0x000000800ddd7424 */ /* 0x000fe200078e0200 */
[----:B------:R-:W-:Y:S01]  /*0d10*/  LEA.HI R0, R3, R224, RZ, 0x2 ;  /* 0x000000e003007211 */ /* 0x000fe200078f10ff */
[----:B------:R-:W-:Y:S01]  /*0d20*/  IMAD.SHL.U32 R223, R223, 0x8, RZ ;  /* 0x00000008dfdf7824 */ /* 0x000fe200078e00ff */
[----:B------:R-:W-:-:S02]  /*0d30*/  LOP3.LUT R9, R9, 0xfffffff8, RZ, 0xc0, !PT ;  /* 0xfffffff809097812 */ /* 0x000fc400078ec0ff */
[----:B------:R-:W-:Y:S02]  /*0d40*/  LOP3.LUT R7, R0, 0xfffffffc, RZ, 0xc0, !PT ;  /* 0xfffffffc00077812 */ /* 0x000fe400078ec0ff */
[--C-:B------:R-:W-:Y:S01]  /*0d50*/  SHF.R.S32.HI R19, RZ, 0x2, R0.reuse ;  /* 0x00000002ff137819 */ /* 0x100fe20000011400 */
[----:B------:R-:W-:Y:S01]  /*0d60*/  IMAD.IADD R6, R6, 0x1, -R9 ;  /* 0x0000000106067824 */ /* 0x000fe200078e0a09 */
[----:B------:R-:W-:Y:S01]  /*0d70*/  SHF.R.S32.HI R4, RZ, 0x1f, R0 ;  /* 0x0000001fff047819 */ /* 0x000fe20000011400 */
[----:B------:R-:W-:Y:S01]  /*0d80*/  IMAD.IADD R208, R224, 0x1, -R7 ;  /* 0x00000001e0d07824 */ /* 0x000fe200078e0a07 */
[----:B------:R-:W-:Y:S01]  /*0d90*/  LEA.HI R5, R5, R220, RZ, 0x1 ;  /* 0x000000dc05057211 */ /* 0x000fe200078f08ff */
[----:B------:R-:W-:Y:S01]  /*0da0*/  VIADD R204, R19, 0x40 ;  /* 0x0000004013cc7836 */ /* 0x000fe20000000000 */
[----:B------:R-:W-:Y:S01]  /*0db0*/  LEA.HI R4, R4, R19, RZ, 0x3 ;  /* 0x0000001304047211 */ /* 0x000fe200078f18ff */
[----:B------:R-:W-:Y:S01]  /*0dc0*/  IMAD.SHL.U32 R22, R208, 0x8, RZ ;  /* 0x00000008d0167824 */ /* 0x000fe200078e00ff */
[----:B------:R-:W-:Y:S01]  /*0dd0*/  SHF.R.S32.HI R11, RZ, 0x5, R11 ;  /* 0x00000005ff0b7819 */ /* 0x000fe2000001140b */
[----:B------:R-:W-:Y:S01]  /*0de0*/  IMAD.SHL.U32 R187, R204, 0x40, RZ ;  /* 0x00000040ccbb7824 */ /* 0x000fe200078e00ff */
[----:B------:R-:W-:Y:S01]  /*0df0*/  SHF.R.S32.HI R7, RZ, 0x1f, R204 ;  /* 0x0000001fff077819 */ /* 0x000fe200000114cc */
[----:B------:R-:W-:Y:S01]  /*0e00*/  VIADD R185, R22, 0x40 ;  /* 0x0000004016b97836 */ /* 0x000fe20000000000 */
[----:B------:R-:W-:Y:S01]  /*0e10*/  LOP3.LUT R4, R4, 0xfffffff8, RZ, 0xc0, !PT ;  /* 0xfffffff804047812 */ /* 0x000fe200078ec0ff */
[----:B------:R-:W-:Y:S01]  /*0e20*/  VIADD R184, R22, 0x20 ;  /* 0x0000002016b87836 */ /* 0x000fe20000000000 */
[----:B------:R-:W-:Y:S01]  /*0e30*/  LEA.HI R7, R7, R204, RZ, 0x3 ;  /* 0x000000cc07077211 */ /* 0x000fe200078f18ff */
[----:B------:R-:W-:Y:S01]  /*0e40*/  IMAD R6, R11, 0x10, R6 ;  /* 0x000000100b067824 */ /* 0x000fe200078e0206 */
[----:B------:R-:W-:Y:S01]  /*0e50*/  SHF.R.S32.HI R0, RZ, 0x1f, R185 ;  /* 0x0000001fff007819 */ /* 0x000fe200000114b9 */
[----:B------:R-:W-:Y:S01]  /*0e60*/  IMAD.IADD R211, R19, 0x1, -R4 ;  /* 0x0000000113d37824 */ /* 0x000fe200078e0a04 */
[----:B------:R-:W-:Y:S01]  /*0e70*/  SHF.R.S32.HI R9, RZ, 0x1f, R184 ;  /* 0x0000001fff097819 */ /* 0x000fe200000114b8 */
[----:B------:R-:W-:Y:S01]  /*0e80*/  IMAD.SHL.U32 R7, R7, 0x40, RZ ;  /* 0x0000004007077824 */ /* 0x000fe200078e00ff */
[----:B------:R-:W-:Y:S01]  /*0e90*/  LEA.HI R4, R0, R185, RZ, 0x6 ;  /* 0x000000b900047211 */ /* 0x000fe200078f30ff */
[----:B------:R-:W-:Y:S01]  /*0ea0*/  IMAD.SHL.U32 R189, R211, 0x40, RZ ;  /* 0x00000040d3bd7824 */ /* 0x000fe200078e00ff */
[-C--:B------:R-:W-:Y:S01]  /*0eb0*/  LEA.HI R210, R9, R184.reuse, RZ, 0x3 ;  /* 0x000000b809d27211 */ /* 0x080fe200078f18ff */
[----:B------:R-:W-:Y:S01]  /*0ec0*/  IMAD.SHL.U32 R16, R208, 0x4, RZ ;  /* 0x00000004d0107824 */ /* 0x000fe200078e00ff */
[----:B------:R-:W-:Y:S01]  /*0ed0*/  LOP3.LUT R193, R7, 0xfffffe00, RZ, 0xc0, !PT ;  /* 0xfffffe0007c17812 */ /* 0x000fe200078ec0ff */
[----:B------:R-:W-:Y:S01]  /*0ee0*/  IMAD.SHL.U32 R7, R4, 0x80, RZ ;  /* 0x0000008004077824 */ /* 0x000fe200078e00ff */
[----:B------:R-:W-:-:S02]  /*0ef0*/  LEA.HI R9, R9, R184, RZ, 0x6 ;  /* 0x000000b809097211 */ /* 0x000fc400078f30ff */
[----:B------:R-:W-:Y:S02]  /*0f00*/  LOP3.LUT R189, R189, 0x1c0, RZ, 0xc0, !PT ;  /* 0x000001c0bdbd7812 */ /* 0x000fe400078ec0ff */
[----:B------:R-:W-:Y:S01]  /*0f10*/  LEA.HI R216, R0, R185, RZ, 0x3 ;  /* 0x000000b900d87211 */ /* 0x000fe200078f18ff */
[----:B------:R-:W-:Y:S01]  /*0f20*/  IMAD.SHL.U32 R9, R9, 0x80, RZ ;  /* 0x0000008009097824 */ /* 0x000fe200078e00ff */
[----:B------:R-:W-:Y:S02]  /*0f30*/  LOP3.LUT R187, R187, 0x1c0, RZ, 0xc0, !PT ;  /* 0x000001c0bbbb7812 */ /* 0x000fe400078ec0ff */
[----:B------:R-:W-:Y:S02]  /*0f40*/  LOP3.LUT R5, R5, 0x3fffffe, RZ, 0xc0, !PT ;  /* 0x03fffffe05057812 */ /* 0x000fe400078ec0ff */
[----:B------:R-:W-:Y:S02]  /*0f50*/  SHF.R.U32.HI R191, RZ, 0x3, R189 ;  /* 0x00000003ffbf7819 */ /* 0x000fe400000116bd */
[----:B------:R-:W-:Y:S01]  /*0f60*/  LOP3.LUT R4, R189, 0x38, R216, 0xf8, !PT ;  /* 0x00000038bd047812 */ /* 0x000fe200078ef8d8 */
[----:B------:R-:W-:Y:S01]  /*0f70*/  IMAD.IADD R5, R220, 0x1, -R5 ;  /* 0x00000001dc057824 */ /* 0x000fe200078e0a05 */
[----:B------:R-:W-:-:S02]  /*0f80*/  LOP3.LUT R7, R7, 0xffffe000, RZ, 0xc0, !PT ;  /* 0xffffe00007077812 */ /* 0x000fc400078ec0ff */
[----:B------:R-:W-:Y:S01]  /*0f90*/  SHF.R.U32.HI R219, RZ, 0x3, R187 ;  /* 0x00000003ffdb7819 */ /* 0x000fe200000116bb */
[----:B------:R-:W-:Y:S01]  /*0fa0*/  IMAD R222, R5, 0x40, R6 ;  /* 0x0000004005de7824 */ /* 0x000fe200078e0206 */
[--C-:B------:R-:W-:Y:S02]  /*0fb0*/  LOP3.LUT R8, R187, 0x38, R210.reuse, 0xf8, !PT ;  /* 0x00000038bb087812 */ /* 0x100fe400078ef8d2 */
[----:B------:R-:W-:Y:S01]  /*0fc0*/  LOP3.LUT R11, R4, R191, RZ, 0x3c, !PT ;  /* 0x000000bf040b7212 */ /* 0x000fe200078e3cff */
[----:B------:R-:W-:Y:S01]  /*0fd0*/  IMAD R4, R190, 0x200, R7 ;  /* 0x00000200be047824 */ /* 0x000fe200078e0207 */
[----:B------:R-:W-:Y:S02]  /*0fe0*/  LOP3.LUT R0, R189, 0x38, R210, 0xf8, !PT ;  /* 0x00000038bd007812 */ /* 0x000fe400078ef8d2 */
[----:B------:R-:W-:Y:S01]  /*0ff0*/  LOP3.LUT R10, R187, 0x38, R216, 0xf8, !PT ;  /* 0x00000038bb0a7812 */ /* 0x000fe200078ef8d8 */
[----:B------:R-:W-:Y:S01]  /*1000*/  IMAD.IADD R6, R4, 0x1, R11 ;  /* 0x0000000104067824 */ /* 0x000fe200078e020b */
[----:B------:R-:W-:-:S02]  /*1010*/  LOP3.LUT R9, R9, 0xffffe000, RZ, 0xc0, !PT ;  /* 0xffffe00009097812 */ /* 0x000fc400078ec0ff */
[----:B------:R-:W-:Y:S01]  /*1020*/  LOP3.LUT R8, R8, R219, RZ, 0x3c, !PT ;  /* 0x000000db08087212 */ /* 0x000fe200078e3cff */
[----:B------:R-:W-:Y:S01]  /*1030*/  IMAD R215, R6, 0x2, R209 ;  /* 0x0000000206d77824 */ /* 0x000fe200078e02d1 */
[----:B------:R-:W-:Y:S02]  /*1040*/  LEA.HI R3, R3, R224, RZ, 0x3 ;  /* 0x000000e003037211 */ /* 0x000fe400078f18ff */
[----:B------:R-:W-:Y:S02]  /*1050*/  LOP3.LUT R0, R0, R191, RZ, 0x3c, !PT ;  /* 0x000000bf00007212 */ /* 0x000fe400078e3cff */
[----:B------:R-:W-:Y:S02]  /*1060*/  LOP3.LUT R10, R10, R219, RZ, 0x3c, !PT ;  /* 0x000000db0a0a7212 */ /* 0x000fe400078e3cff */
[----:B------:R-:W-:Y:S01]  /*1070*/  IADD3 R8, R8, R9, R193 ;  /* 0x0000000908087210 */ /* 0x000fe20007ffe0c1 */
[----:B------:R-:W-:Y:S01]  /*1080*/  IMAD R9, R190, 0x200, R9 ;  /* 0x00000200be097824 */ /* 0x000fe200078e0209 */
[----:B------:R-:W-:-:S02]  /*1090*/  LOP3.LUT R5, R3, 0x1ffffff8, RZ, 0xc0, !PT ;  /* 0x1ffffff803057812 */ /* 0x000fc400078ec0ff */
[----:B------:R-:W-:Y:S01]  /*10a0*/  LOP3.LUT R4, R187, 0x38, R22, 0xf8, !PT ;  /* 0x00000038bb047812 */ /* 0x000fe200078ef816 */
[----:B------:R-:W-:Y:S01]  /*10b0*/  IMAD.IADD R0, R9, 0x1, R0 ;  /* 0x0000000109007824 */ /* 0x000fe200078e0200 */
[----:B------:R-:W-:Y:S01]  /*10c0*/  IADD3 R10, R10, R7, R193 ;  /* 0x000000070a0a7210 */ /* 0x000fe20007ffe0c1 */
[----:B------:R-:W-:Y:S01]  /*10d0*/  IMAD.IADD R5, R224, 0x1, -R5 ;  /* 0x00000001e0057824 */ /* 0x000fe200078e0a05 */
[----:B------:R-:W-:Y:S01]  /*10e0*/  LOP3.LUT R4, R193, R4, R219, 0xf6, !PT ;  /* 0x00000004c1047212 */ /* 0x000fe200078ef6db */
[----:B------:R-:W-:Y:S01]  /*10f0*/  IMAD R214, R8, 0x2, R209 ;  /* 0x0000000208d67824 */ /* 0x000fe200078e02d1 */
[----:B------:R-:W-:Y:S01]  /*1100*/  SHF.R.S32.HI R196, RZ, 0x3, R3 ;  /* 0x00000003ffc47819 */ /* 0x000fe20000011403 */
[----:B------:R-:W-:Y:S01]  /*1110*/  IMAD.SHL.U32 R195, R5, 0x8, RZ ;  /* 0x0000000805c37824 */ /* 0x000fe200078e00ff */
[----:B------:R-:W-:Y:S01]  /*1120*/  SHF.R.S32.HI R210, RZ, 0x3, R210 ;  /* 0x00000003ffd27819 */ /* 0x000fe200000114d2 */
[--C-:B------:R-:W-:Y:S01]  /*1130*/  IMAD R217, R4, 0x2, R209.reuse ;  /* 0x0000000204d97824 */ /* 0x100fe200078e02d1 */
[----:B------:R-:W-:Y:S01]  /*1140*/  SHF.R.S32.HI R216, RZ, 0x3, R216 ;  /* 0x00000003ffd87819 */ /* 0x000fe200000114d8 */
[----:B------:R-:W-:-:S02]  /*1150*/  IMAD R213, R10, 0x2, R209 ;  /* 0x000000020ad57824 */ /* 0x000fc400078e02d1 */
[----:B------:R-:W-:Y:S01]  /*1160*/  IMAD R218, R0, 0x2, R209 ;  /* 0x0000000200da7824 */ /* 0x000fe200078e02d1 */
[----:B--2---:R-:W-:-:S07]  /*1170*/  LOP3.LUT R188, R12, 0x1, RZ, 0xfc, !PT ;  /* 0x000000010cbc7812 */ /* 0x004fce00078efcff */
.L_x_659:
[----:B0-2--5:R-:W0:Y:S01]  /*1180*/  LDC.64 R4, c[0x0][0xc60] ;  /* 0x00031800ff047b82 */ /* 0x025e220000000a00 */
[----:B------:R-:W-:Y:S01]  /*1190*/  ULDC.64 UR4, c[0x0][0xa28] ;  /* 0x00028a0000047ab9 */ /* 0x000fe20000000a00 */
[----:B------:R-:W-:Y:S01]  /*11a0*/  ULDC.64 UR8, c[0x0][0xa18] ;  /* 0x0002860000087ab9 */ /* 0x000fe20000000a00 */
[----:B------:R-:W-:Y:S01]  /*11b0*/  ULDC.64 UR6, c[0x0][0xa08] ;  /* 0x0002820000067ab9 */ /* 0x000fe20000000a00 */
[----:B0-----:R-:W-:-:S05]  /*11c0*/  IMAD.WIDE R4, R151, 0x4, R4 ;  /* 0x0000000497047825 */ /* 0x001fca00078e0204 */
[----:B------:R-:W2:Y:S01]  /*11d0*/  LDG.E R201, desc[UR36][R4.64] ;  /* 0x0000002404c97981 */ /* 0x000ea2000c1e1900 */
[----:B------:R-:W-:Y:S01]  /*11e0*/  ISETP.NE.U32.AND P2, PT, RZ, UR4, PT ;  /* 0x00000004ff007c0c */ /* 0x000fe2000bf45070 */
[----:B------:R-:W-:Y:S01]  /*11f0*/  IMAD.MOV.U32 R3, RZ, RZ, RZ ;  /* 0x000000ffff037224 */ /* 0x000fe200078e00ff */
[----:B------:R-:W-:Y:S01]  /*1200*/  ISETP.NE.U32.AND P1, PT, RZ, UR8, PT ;  /* 0x00000008ff007c0c */ /* 0x000fe2000bf25070 */
[----:B------:R-:W-:Y:S01]  /*1210*/  IMAD.MOV.U32 R31, RZ, RZ, RZ ;  /* 0x000000ffff1f7224 */ /* 0x000fe200078e00ff */
[----:B------:R-:W-:Y:S02]  /*1220*/  ISETP.NE.AND.EX P2, PT, RZ, UR5, PT, P2 ;  /* 0x00000005ff007c0c */ /* 0x000fe4000bf45320 */
[----:B------:R-:W-:Y:S02]  /*1230*/  ISETP.NE.AND.EX P1, PT, RZ, UR9, PT, P1 ;  /* 0x00000009ff007c0c */ /* 0x000fe4000bf25310 */
[----:B------:R-:W-:-:S04]  /*1240*/  ISETP.NE.U32.AND P0, PT, RZ, UR6, PT ;  /* 0x00000006ff007c0c */ /* 0x000fc8000bf05070 */
[----:B------:R-:W-:Y:S02]  /*1250*/  ISETP.NE.AND.EX P0, PT, RZ, UR7, PT, P0 ;  /* 0x00000007ff007c0c */ /* 0x000fe4000bf05300 */
[----:B--2---:R-:W-:Y:S01]  /*1260*/  SHF.R.S32.HI R207, RZ, 0x1f, R201 ;  /* 0x0000001fffcf7819 */ /* 0x004fe200000114c9 */
[C---:B------:R-:W-:Y:S02]  /*1270*/  IMAD.SHL.U32 R199, R201.reuse, 0x4, RZ ;  /* 0x00000004c9c77824 */ /* 0x040fe400078e00ff */
[C---:B------:R-:W-:Y:S02]  /*1280*/  @P2 LEA R4, P3, R201.reuse, UR4, 0x2 ;  /* 0x00000004c9042c11 */ /* 0x040fe4000f8610ff */
[C-C-:B------:R-:W-:Y:S02]  /*1290*/  SHF.L.U64.HI R200, R201.reuse, 0x2, R207.reuse ;  /* 0x00000002c9c87819 */ /* 0x140fe400000102cf */
[----:B------:R-:W-:Y:S01]  /*12a0*/  @P2 LEA.HI.X R5, R201, UR5, R207, 0x2, P3 ;  /* 0x00000005c9052c11 */ /* 0x000fe200098f14cf */
[----:B------:R-:W-:Y:S01]  /*12b0*/  ULDC UR4, c[0x0][0x288] ;  /* 0x0000a20000047ab9 */ /* 0x000fe20000000800 */
[----:B---3--:R-:W-:-:S03]  /*12c0*/  IADD3 R8, P4, R199, UR6, RZ ;  /* 0x00000006c7087c10 */ /* 0x008fc6000ff9e0ff */
[----:B------:R0:W5:Y:S01]  /*12d0*/  @P2 LDG.E R3, desc[UR36][R4.64] ;  /* 0x0000002404032981 */ /* 0x000162000c1e1900 */
[----:B----4-:R-:W-:Y:S01]  /*12e0*/  @P1 IADD3 R6, P2, R199, UR8, RZ ;  /* 0x00000008c7061c10 */ /* 0x010fe2000ff5e0ff */
[----:B------:R-:W-:Y:S01]  /*12f0*/  IMAD.U32 R154, RZ, RZ, UR4 ;  /* 0x00000004ff9a7e24 */ /* 0x000fe2000f8e00ff */
[C---:B------:R-:W-:Y:S01]  /*1300*/  IADD3.X R9, R200.reuse, UR7, RZ, P4, !PT ;  /* 0x00000007c8097c10 */ /* 0x040fe2000a7fe4ff */
[----:B------:R-:W-:Y:S01]  /*1310*/  ULDC.64 UR4, c[0x0][0x3f8] ;  /* 0x0000fe0000047ab9 */ /* 0x000fe20000000a00 */
[----:B------:R-:W-:-:S03]  /*1320*/  @P1 IADD3.X R7, R200, UR9, RZ, P2, !PT ;  /* 0x00000009c8071c10 */ /* 0x000fc600097fe4ff */
[----:B------:R0:W5:Y:S01]  /*1330*/  @P0 LDG.E R31, desc[UR36][R8.64] ;  /* 0x00000024081f0981 */ /* 0x000162000c1e1900 */
[----:B------:R-:W-:Y:S01]  /*1340*/  UISETP.NE.U32.AND UP0, UPT, UR4, URZ, UPT ;  /* 0x0000003f0400728c */ /* 0x000fe2000bf05070 */
[----:B------:R-:W-:Y:S02]  /*1350*/  ULDC.64 UR8, c[0x0][0xa20] ;  /* 0x0002880000087ab9 */ /* 0x000fe40000000a00 */
[----:B------:R0:W5:Y:S01]  /*1360*/  @P1 LDG.E R154, desc[UR36][R6.64] ;  /* 0x00000024069a1981 */ /* 0x000162000c1e1900 */
[----:B------:R-:W-:Y:S01]  /*1370*/  UISETP.NE.AND.EX UP0, UPT, UR5, URZ, UPT, UP0 ;  /* 0x0000003f0500728c */ /* 0x000fe2000bf05300 */
[----:B------:R-:W-:Y:S01]  /*1380*/  ULDC UR4, c[0x0][0x404] ;  /* 0x0001010000047ab9 */ /* 0x000fe20000000800 */
[----:B------:R-:W-:Y:S02]  /*1390*/  ISETP.NE.U32.AND P2, PT, RZ, UR8, PT ;  /* 0x00000008ff007c0c */ /* 0x000fe4000bf45070 */
[----:B------:R-:W-:Y:S01]  /*13a0*/  USEL UR4, UR4, 0x1, UP0 ;  /* 0x0000000104047887 */ /* 0x000fe20008000000 */
[----:B------:R-:W-:Y:S01]  /*13b0*/  ULDC UR5, c[0x0][0x2e0] ;  /* 0x0000b80000057ab9 */ /* 0x000fe20000000800 */
[----:B------:R-:W-:-:S02]  /*13c0*/  ISETP.NE.AND.EX P2, PT, RZ, UR9, PT, P2 ;  /* 0x00000009ff007c0c */ /* 0x000fc4000bf45320 */
[----:B------:R-:W-:-:S03]  /*13d0*/  UIMAD UR4, UR4, UR5, URZ ;  /* 0x00000005040472a4 */ /* 0x000fc6000f8e023f */
[----:B------:R-:W-:Y:S01]  /*13e0*/  ULDC UR5, c[0x0][0x338] ;  /* 0x0000ce0000057ab9 */ /* 0x000fe20000000800 */
[----:B------:R-:W-:Y:S02]  /*13f0*/  IMAD.MOV.U32 R206, RZ, RZ, R149 ;  /* 0x000000ffffce7224 */ /* 0x000fe400078e0095 */
[----:B------:R-:W-:Y:S02]  /*1400*/  IMAD.MOV.U32 R198, RZ, RZ, R150 ;  /* 0x000000ffffc67224 */ /* 0x000fe400078e0096 */
[----:B------:R-:W-:Y:S01]  /*1410*/  IMAD.MOV.U32 R29, RZ, RZ, R201 ;  /* 0x000000ffff1d7224 */ /* 0x000fe200078e00c9 */
[----:B0-----:R-:W-:Y:S06]  /*1420*/  @P1 BRA `(.L_x_449) ;  /* 0x0000000000241947 */ /* 0x001fec0003800000 */
[----:B------:R-:W-:Y:S02]  /*1430*/  ULDC.64 UR6, c[0x0][0xa00] ;  /* 0x0002800000067ab9 */ /* 0x000fe40000000a00 */
[----:B------:R-:W-:-:S04]  /*1440*/  ISETP.NE.U32.AND P1, PT, RZ, UR6, PT ;  /* 0x00000006ff007c0c */ /* 0x000fc8000bf25070 */
[----:B------:R-:W-:-:S13]  /*1450*/  ISETP.NE.AND.EX P1, PT, RZ, UR7, PT, P1 ;  /* 0x00000007ff007c0c */ /* 0x000fda000bf25310 */
[----:B------:R-:W-:Y:S05]  /*1460*/  @!P1 BRA `(.L_x_449) ;  /* 0x0000000000149947 */ /* 0x000fea0003800000 */
[----:B------:R-:W0:Y:S02]  /*1470*/  LDC.64 R4, c[0x0][0xa00] ;  /* 0x00028000ff047b82 */ /* 0x000e240000000a00 */
[----:B0-----:R-:W-:-:S05]  /*1480*/  IMAD.WIDE R4, R29, 0x4, R4 ;  /* 0x000000041d047825 */ /* 0x001fca00078e0204 */
[----:B-----5:R-:W2:Y:S04]  /*1490*/  LDG.E R154, desc[UR36][R4.64] ;  /* 0x00000024049a7981 */ /* 0x020ea8000c1e1900 */
[----:B------:R-:W2:Y:S02]  /*14a0*/  LDG.E R7, desc[UR36][R4.64+0x4] ;  /* 0x0000042404077981 */ /* 0x000ea4000c1e1900 */
[----:B--2---:R-:W-:-:S07]  /*14b0*/  IMAD.IADD R154, R7, 0x1, -R154 ;  /* 0x00000001079a7824 */ /* 0x004fce00078e0a9a */
.L_x_449:
[----:B------:R-:W-:Y:S02]  /*14c0*/  IMAD.U32 R27, RZ, RZ, UR5 ;  /* 0x00000005ff1b7e24 */ /* 0x000fe4000f8e00ff */
[----:B------:R-:W-:Y:S01]  /*14d0*/  IMAD.U32 R28, RZ, RZ, UR4 ;  /* 0x00000004ff1c7e24 */ /* 0x000fe2000f8e00ff */
[----:B------:R-:W-:Y:S06]  /*14e0*/  @!P2 BRA `(.L_x_450) ;  /* 0x000000000010a947 */ /* 0x000fec0003800000 */
[----:B------:R-:W-:-:S04]  /*14f0*/  IADD3 R4, P0, R199, UR8, RZ ;  /* 0x00000008c7047c10 */ /* 0x000fc8000ff1e0ff */
[----:B------:R-:W-:-:S05]  /*1500*/  IADD3.X R5, R200, UR9, RZ, P0, !PT ;  /* 0x00000009c8057c10 */ /* 0x000fca00087fe4ff */
[----:B------:R0:W5:Y:S01]  /*1510*/  LDG.E R28, desc[UR36][R4.64] ;  /* 0x00000024041c7981 */ /* 0x000162000c1e1900 */
[----:B------:R-:W-:Y:S05]  /*1520*/  BRA `(.L_x_451) ;  /* 0x0000000000107947 */ /* 0x000fea0003800000 */
.L_x_450:
[----:B------:R-:W-:Y:S05]  /*1530*/  @!P0 BRA `(.L_x_451) ;  /* 0x00000000000c8947 */ /* 0x000fea0003800000 */
[----:B------:R-:W2:Y:S04]  /*1540*/  LDG.E R5, desc[UR36][R8.64] ;  /* 0x0000002408057981 */ /* 0x000ea8000c1e1900 */
[----:B------:R-:W2:Y:S02]  /*1550*/  LDG.E R28, desc[UR36][R8.64+0x4] ;  /* 0x00000424081c7981 */ /* 0x000ea4000c1e1900 */
[----:B--2---:R-:W-:-:S07]  /*1560*/  IMAD.IADD R28, R28, 0x1, -R5 ;  /* 0x000000011c1c7824 */ /* 0x004fce00078e0a05 */
.L_x_451:
[----:B------:R-:W-:Y:S02]  /*1570*/  ULDC.64 UR4, c[0x0][0xa10] ;  /* 0x0002840000047ab9 */ /* 0x000fe40000000a00 */
[----:B------:R-:W-:-:S04]  /*1580*/  ISETP.NE.U32.AND P0, PT, RZ, UR4, PT ;  /* 0x00000004ff007c0c */ /* 0x000fc8000bf05070 */
[----:B------:R-:W-:Y:S01]  /*1590*/  ISETP.NE.AND.EX P0, PT, RZ, UR5, PT, P0 ;  /* 0x00000005ff007c0c */ /* 0x000fe2000bf05300 */
[----:B-----5:R-:W-:Y:S01]  /*15a0*/  IMAD.IADD R8, R28, 0x1, -R3 ;  /* 0x000000011c087824 */ /* 0x020fe200078e0a03 */
[----:B------:R-:W-:-:S11]  /*15b0*/  ULDC.64 UR4, c[0x0][0xa30] ;  /* 0x00028c0000047ab9 */ /* 0x000fd60000000a00 */
[----:B0-----:R-:W0:Y:S02]  /*15c0*/  @P0 LDC.64 R4, c[0x0][0xa10] ;  /* 0x00028400ff040b82 */ /* 0x001e240000000a00 */
[----:B0-----:R-:W-:-:S05]  /*15d0*/  @P0 IMAD.WIDE R4, R29, 0x4, R4 ;  /* 0x000000041d040825 */ /* 0x001fca00078e0204 */
[----:B------:R-:W2:Y:S04]  /*15e0*/  @P0 LDG.E R0, desc[UR36][R4.64] ;  /* 0x0000002404000981 */ /* 0x000ea8000c1e1900 */
[----:B------:R-:W2:Y:S01]  /*15f0*/  @P0 LDG.E R9, desc[UR36][R4.64+0x4] ;  /* 0x0000042404090981 */ /* 0x000ea2000c1e1900 */
[----:B------:R-:W-:Y:S01]  /*1600*/  IMAD.MOV R123, RZ, RZ, -R8 ;  /* 0x000000ffff7b7224 */ /* 0x000fe200078e0a08 */
[----:B------:R-:W-:Y:S01]  /*1610*/  ISETP.NE.U32.AND P1, PT, RZ, UR4, PT ;  /* 0x00000004ff007c0c */ /* 0x000fe2000bf25070 */
[----:B------:R-:W-:-:S03]  /*1620*/  IMAD.MOV.U32 R147, RZ, RZ, R28 ;  /* 0x000000ffff937224 */ /* 0x000fc600078e001c */
[----:B------:R-:W-:Y:S02]  /*1630*/  VIMNMX R123, RZ, R123, !PT ;  /* 0x0000007bff7b7248 */ /* 0x000fe40007fe0100 */
[----:B------:R-:W-:-:S13]  /*1640*/  ISETP.NE.AND.EX P1, PT, RZ, UR5, PT, P1 ;  /* 0x00000005ff007c0c */ /* 0x000fda000bf25310 */
[----:B------:R-:W-:-:S04]  /*1650*/  @P1 IADD3 R6, P2, R199, UR4, RZ ;  /* 0x00000004c7061c10 */ /* 0x000fc8000ff5e0ff */
[----:B------:R-:W-:-:S05]  /*1660*/  @P1 IADD3.X R7, R200, UR5, RZ, P2, !PT ;  /* 0x00000005c8071c10 */ /* 0x000fca00097fe4ff */
[----:B------:R0:W5:Y:S01]  /*1670*/  @P1 LDG.E R147, desc[UR36][R6.64] ;  /* 0x0000002406931981 */ /* 0x000162000c1e1900 */
[----:B--2---:R-:W-:-:S04]  /*1680*/  @P0 IMAD.IADD R27, R9, 0x1, -R0 ;  /* 0x00000001091b0824 */ /* 0x004fc800078e0a00 */
[----:B------:R-:W-:-:S04]  /*1690*/  IMAD.IADD R152, R8, 0x1, R27 ;  /* 0x0000000108987824 */ /* 0x000fc800078e021b */
[----:B------:R-:W-:-:S05]  /*16a0*/  VIADD R0, R152, 0x7f ;  /* 0x0000007f98007836 */ /* 0x000fca0000000000 */
[----:B------:R-:W-:-:S04]  /*16b0*/  SHF.R.S32.HI R3, RZ, 0x1f, R0 ;  /* 0x0000001fff037819 */ /* 0x000fc80000011400 */
[----:B------:R-:W-:-:S04]  /*16c0*/  LEA.HI R3, R3, R0, RZ, 0x7 ;  /* 0x0000000003037211 */ /* 0x000fc800078f38ff */
[----:B------:R-:W-:Y:S02]  /*16d0*/  LOP3.LUT R0, R3, 0xffffff80, RZ, 0xc0, !PT ;  /* 0xffffff8003007812 */ /* 0x000fe400078ec0ff */
[----:B------:R-:W-:Y:S02]  /*16e0*/  SHF.R.S32.HI R202, RZ, 0x7, R3 ;  /* 0x00000007ffca7819 */ /* 0x000fe40000011403 */
[----:B------:R-:W-:-:S04]  /*16f0*/  VIADDMNMX R0, R0, -R8, R27, PT ;  /* 0x8000000800007246 */ /* 0x000fc8000380011b */
[----:B------:R-:W-:Y:S02]  /*1700*/  ISETP.GT.AND P0, PT, R0, R123, PT ;  /* 0x0000007b0000720c */ /* 0x000fe40003f04270 */
[----:B------:R-:W-:-:S05]  /*1710*/  SHF.R.U32.HI R123, RZ, 0x7, R123 ;  /* 0x00000007ff7b7819 */ /* 0x000fca000001167b */
[----:B------:R-:W-:-:S06]  /*1720*/  IMAD.MOV.U32 R26, RZ, RZ, R123 ;  /* 0x000000ffff1a7224 */ /* 0x000fcc00078e007b */
[----:B------:R-:W-:-:S05]  /*1730*/  @P0 VIADD R0, R0, 0x7f ;  /* 0x0000007f00000836 */ /* 0x000fca0000000000 */
[----:B------:R-:W-:-:S04]  /*1740*/  @P0 SHF.R.S32.HI R5, RZ, 0x1f, R0 ;  /* 0x0000001fff050819 */ /* 0x000fc80000011400 */
[----:B------:R-:W-:-:S04]  /*1750*/  @P0 LEA.HI R5, R5, R0, RZ, 0x7 ;  /* 0x0000000005050211 */ /* 0x000fc800078f38ff */
[----:B------:R-:W-:Y:S02]  /*1760*/  @P0 SHF.R.S32.HI R26, RZ, 0x7, R5 ;  /* 0x00000007ff1a0819 */ /* 0x000fe40000011405 */
[----:B------:R-:W-:Y:S02]  /*1770*/  PLOP3.LUT P0, PT, PT, PT, PT, 0x80, 0x0 ;  /* 0x000000000000781c */ /* 0x000fe40003f0f070 */
[----:B------:R-:W-:-:S13]  /*1780*/  ISETP.GT.AND P1, PT, R26, R123, PT ;  /* 0x0000007b1a00720c */ /* 0x000fda0003f24270 */
[----:B0-----:R-:W-:Y:S05]  /*1790*/  @!P1 BRA `(.L_x_452) ;  /* 0x00000090003c9947 */ /* 0x001fea0003800000 */
[----:B------:R-:W-:Y:S01]  /*17a0*/  VIADD R25, R2, 0x1c400 ;  /* 0x0001c40002197836 */ /* 0x000fe20000000000 */
[----:B------:R-:W-:Y:S04]  /*17b0*/  BSSY B6, `(.L_x_453) ;  /* 0x0000013000067945 */ /* 0x000fe80003800000 */
[----:B------:R-:W-:-:S13]  /*17c0*/  LOP3.LUT P0, RZ, R25, 0x3ff, RZ, 0xc0, !PT ;  /* 0x000003ff19ff7812 */ /* 0x000fda000780c0ff */
[----:B------:R-:W-:Y:S05]  /*17d0*/  @!P0 BRA `(.L_x_454) ;  /* 0x0000000000408947 */ /* 0x000fea0003800000 */
        /* <DEDUP_REMOVED lines=15> */
[----:B-1---5:R-:W-:Y:S05]  /*18d0*/  CALL.ABS.NOINC R14 ;  /* 0x000000000e007343 */ /* 0x022fea0003c00000 */
.L_x_454:
[----:B------:R-:W-:Y:S05]  /*18e0*/  BSYNC B6 ;  /* 0x0000000000067941 */ /* 0x000fea0003800000 */
.L_x_453:
        /* <DEDUP_REMOVED lines=20> */
.L_x_456:
[----:B------:R-:W-:Y:S05]  /*1a30*/  BSYNC B6 ;  /* 0x0000000000067941 */ /* 0x000fea0003800000 */
.L_x_455:
[----:B------:R-:W-:Y:S01]  /*1a40*/  ULDC.64 UR4, c[0x0][0x9f8] ;  /* 0x00027e0000047ab9 */ /* 0x000fe20000000a00 */
[----:B------:R-:W0:Y:S01]  /*1a50*/  LDC R0, c[0x0][0x428] ;  /* 0x00010a00ff007b82 */ /* 0x000e220000000800 */
[----:B------:R-:W-:-:S07]  /*1a60*/  ISETP.NE.U32.AND P0, PT, RZ, UR4, PT ;  /* 0x00000004ff007c0c */ /* 0x000fce000bf05070 */
[----:B------:R-:W1:Y:S01]  /*1a70*/  LDC.64 R4, c[0x0][0x2f0] ;  /* 0x0000bc00ff047b82 */ /* 0x000e620000000a00 */
[----:B------:R-:W-:Y:S01]  /*1a80*/  ISETP.NE.AND.EX P0, PT, RZ, UR5, PT, P0 ;  /* 0x00000005ff007c0c */ /* 0x000fe2000bf05300 */
[C---:B------:R-:W-:Y:S02]  /*1a90*/  VIADD R3, R22.reuse, 0xa0 ;  /* 0x000000a016037836 */ /* 0x040fe40000000000 */
[----:B------:R-:W-:Y:S02]  /*1aa0*/  VIADD R102, R22, 0x60 ;  /* 0x0000006016667836 */ /* 0x000fe40000000000 */
[----:B------:R-:W-:Y:S01]  /*1ab0*/  IMAD.IADD R116, R31, 0x1, R28 ;  /* 0x000000011f747824 */ /* 0x000fe200078e021c */
[----:B------:R-:W-:Y:S01]  /*1ac0*/  SHF.R.S32.HI R23, RZ, 0x1f, R22 ;  /* 0x0000001fff177819 */ /* 0x000fe20000011416 */
[----:B------:R-:W-:Y:S01]  /*1ad0*/  ULDC.64 UR6, c[0x0][0xa08] ;  /* 0x0002820000067ab9 */ /* 0x000fe20000000a00 */
[----:B------:R-:W2:Y:S05]  /*1ae0*/  LDC.64 R36, c[0x0][0x3d8] ;  /* 0x0000f600ff247b82 */ /* 0x000eaa0000000a00 */
[----:B------:R-:W-:Y:S01]  /*1af0*/  @P0 IADD3 R6, P1, R199, UR4, RZ ;  /* 0x00000004c7060c10 */ /* 0x000fe2000ff3e0ff */
[----:B------:R-:W-:-:S02]  /*1b00*/  ULDC UR4, c[0x0][0x2e4] ;  /* 0x0000b90000047ab9 */ /* 0x000fc40000000800 */
[----:B------:R-:W3:Y:S01]  /*1b10*/  LDC R119, c[0x0][0x3d4] ;  /* 0x0000f500ff777b82 */ /* 0x000ee20000000800 */
[----:B------:R-:W-:-:S05]  /*1b20*/  @P0 IADD3.X R7, R200, UR5, RZ, P1, !PT ;  /* 0x00000005c8070c10 */ /* 0x000fca0008ffe4ff */
[----:B------:R4:W3:Y:S01]  /*1b30*/  @P0 LDG.E R29, desc[UR36][R6.64] ;  /* 0x00000024061d0981 */ /* 0x0008e2000c1e1900 */
[----:B0-----:R-:W-:Y:S01]  /*1b40*/  ISETP.NE.AND P0, PT, R0, 0x1, PT ;  /* 0x000000010000780c */ /* 0x001fe20003f05270 */
[----:B------:R-:W-:Y:S01]  /*1b50*/  VIADD R0, R22, 0x80 ;  /* 0x0000008016007836 */ /* 0x000fe20000000000 */
[----:B------:R-:W-:Y:S01]  /*1b60*/  ISETP.GE.AND P3, PT, R184, UR4, PT ;  /* 0x00000004b8007c0c */ /* 0x000fe2000bf66270 */
[----:B------:R-:W0:Y:S01]  /*1b70*/  S2R R155, SR_TID.X ;  /* 0x00000000009b7919 */ /* 0x000e220000002100 */
[----:B------:R-:W-:Y:S01]  /*1b80*/  ISETP.GE.AND P2, PT, R22, UR4, PT ;  /* 0x0000000416007c0c */ /* 0x000fe2000bf46270 */
[----:B------:R-:W-:Y:S01]  /*1b90*/  IMAD.MOV.U32 R124, RZ, RZ, 0x20 ;  /* 0x00000020ff7c7424 */ /* 0x000fe200078e00ff */
[----:B------:R-:W-:Y:S01]  /*1ba0*/  ISETP.GE.AND P4, PT, R0, UR4, PT ;  /* 0x0000000400007c0c */ /* 0x000fe2000bf86270 */
[----:B-1----:R-:W-:Y:S01]  /*1bb0*/  IMAD.SHL.U32 R42, R4, 0x80, RZ ;  /* 0x00000080042a7824 */ /* 0x002fe200078e00ff */
[----:B------:R-:W-:Y:S01]  /*1bc0*/  ISETP.GE.AND P1, PT, R3, UR4, PT ;  /* 0x0000000403007c0c */ /* 0x000fe2000bf26270 */
[----:B--2---:R-:W-:Y:S01]  /*1bd0*/  IMAD.WIDE.U32 R114, R19, R36, R22 ;  /* 0x0000002413727225 */ /* 0x004fe200078e0016 */
[----:B----4-:R-:W-:-:S02]  /*1be0*/  SEL R6, RZ, 0xffffffff, P3 ;  /* 0xffffffffff067807 */ /* 0x010fc40001800000 */
[----:B------:R-:W-:Y:S01]  /*1bf0*/  SEL R3, RZ, 0x1, P2 ;  /* 0x00000001ff037807 */ /* 0x000fe20001000000 */
[----:B------:R-:W1:Y:S01]  /*1c00*/  @P0 LDC R9, c[0x0][0x42c] ;  /* 0x00010b00ff090b82 */ /* 0x000e620000000800 */
[----:B------:R-:W-:Y:S01]  /*1c10*/  ISETP.GE.AND P2, PT, R185, UR4, PT ;  /* 0x00000004b9007c0c */ /* 0x000fe2000bf46270 */
[----:B------:R-:W-:Y:S01]  /*1c20*/  IMAD.SHL.U32 R6, R6, 0x2, RZ ;  /* 0x0000000206067824 */ /* 0x000fe200078e00ff */
[----:B------:R-:W-:Y:S01]  /*1c30*/  ISETP.GE.AND P3, PT, R102, UR4, PT ;  /* 0x0000000466007c0c */ /* 0x000fe2000bf66270 */
[----:B------:R-:W-:Y:S01]  /*1c40*/  ULDC.64 UR4, c[0x0][0x320] ;  /* 0x0000c80000047ab9 */ /* 0x000fe20000000a00 */
[----:B------:R-:W-:Y:S01]  /*1c50*/  SHF.R.S32.HI R21, RZ, 0x1f, R116 ;  /* 0x0000001fff157819 */ /* 0x000fe20000011474 */
[----:B------:R-:W-:Y:S01]  /*1c60*/  IMAD.SHL.U32 R129, R4, 0x40, RZ ;  /* 0x0000004004817824 */ /* 0x000fe200078e00ff */
[----:B------:R-:W-:Y:S01]  /*1c70*/  LOP3.LUT R3, R6, 0x2, R3, 0xe2, !PT ;  /* 0x0000000206037812 */ /* 0x000fe200078ee203 */
[----:B------:R-:W2:Y:S01]  /*1c80*/  @P0 LDC R11, c[0x0][0x430] ;  /* 0x00010c00ff0b0b82 */ /* 0x000ea20000000800 */
[----:B------:R-:W-:-:S02]  /*1c90*/  SEL R6, RZ, 0x8, P3 ;  /* 0x00000008ff067807 */ /* 0x000fc40001800000 */
[----:B------:R-:W-:Y:S02]  /*1ca0*/  SHF.R.S32.HI R148, RZ, 0x1f, R19 ;  /* 0x0000001fff947819 */ /* 0x000fe40000011413 */
[--C-:B------:R-:W-:Y:S02]  /*1cb0*/  SHF.R.S32.HI R17, RZ, 0x1f, R16.reuse ;  /* 0x0000001fff117819 */ /* 0x100fe40000011410 */
[-C--:B---3--:R-:W-:Y:S02]  /*1cc0*/  ISETP.GE.AND P3, PT, R22, R119.reuse, PT ;  /* 0x000000771600720c */ /* 0x088fe40003f66270 */
[----:B------:R-:W-:Y:S01]  /*1cd0*/  ISETP.GE.AND P5, PT, R185, R119, PT ;  /* 0x00000077b900720c */ /* 0x000fe20003fa6270 */
[----:B------:R-:W-:Y:S01]  /*1ce0*/  IMAD.WIDE.U32 R112, R19, R36, R16 ;  /* 0x0000002413707225 */ /* 0x000fe200078e0010 */
[C-C-:B------:R-:W-:Y:S02]  /*1cf0*/  SHF.L.U64.HI R126, R36.reuse, 0x7, R37.reuse ;  /* 0x00000007247e7819 */ /* 0x140fe40000010225 */
[----:B------:R-:W-:-:S02]  /*1d00*/  SHF.L.U64.HI R38, R36, 0x6, R37 ;  /* 0x0000000624267819 */ /* 0x000fc40000010225 */
[--C-:B------:R-:W-:Y:S01]  /*1d10*/  SHF.L.U64.HI R125, R4, 0x7, R5.reuse ;  /* 0x00000007047d7819 */ /* 0x100fe20000010205 */
[----:B-1----:R-:W-:Y:S01]  /*1d20*/  @P0 IMAD.HI.U32 R0, R150, R9, RZ ;  /* 0x0000000996000227 */ /* 0x002fe200078e00ff */
[----:B------:R-:W-:Y:S02]  /*1d30*/  SHF.L.U64.HI R128, R4, 0x6, R5 ;  /* 0x0000000604807819 */ /* 0x000fe40000010205 */
[----:B------:R-:W-:Y:S01]  /*1d40*/  P2R R103, PR, RZ, 0x20 ;  /* 0x00000020ff677803 */ /* 0x000fe20000000000 */
[----:B------:R-:W-:Y:S01]  /*1d50*/  IMAD.WIDE.U32 R8, R116, R4, RZ ;  /* 0x0000000474087225 */ /* 0x000fe200078e00ff */
[----:B0-----:R-:W-:Y:S02]  /*1d60*/  LEA.HI R155, R155, 0x8, RZ, 0x19 ;  /* 0x000000089b9b7811 */ /* 0x001fe400078fc8ff */
[----:B--2---:R-:W-:Y:S02]  /*1d70*/  @P0 SHF.R.U32.HI R150, RZ, R11, R0 ;  /* 0x0000000bff960219 */ /* 0x004fe40000011600 */
[----:B------:R-:W-:-:S02]  /*1d80*/  SEL R0, RZ, 0x4, P2 ;  /* 0x00000004ff007807 */ /* 0x000fc40001000000 */
[----:B------:R-:W-:Y:S01]  /*1d90*/  SHF.R.S32.HI R12, RZ, 0x1f, R150 ;  /* 0x0000001fff0c7819 */ /* 0x000fe20000011496 */
[----:B------:R-:W-:Y:S01]  /*1da0*/  IMAD.WIDE.U32 R10, R150, UR4, R22 ;  /* 0x00000004960a7c25 */ /* 0x000fe2000f8e0016 */
[----:B------:R-:W-:Y:S02]  /*1db0*/  LOP3.LUT R0, R6, R3, R0, 0xfe, !PT ;  /* 0x0000000306007212 */ /* 0x000fe400078efe00 */
[----:B------:R-:W-:Y:S01]  /*1dc0*/  ISETP.NE.U32.AND P0, PT, RZ, UR6, PT ;  /* 0x00000006ff007c0c */ /* 0x000fe2000bf05070 */
[----:B------:R-:W-:Y:S01]  /*1dd0*/  IMAD R6, R21, R4, RZ ;  /* 0x0000000415067224 */ /* 0x000fe200078e02ff */
[----:B------:R-:W-:Y:S01]  /*1de0*/  ISETP.GE.AND P2, PT, R184, R119, PT ;  /* 0x00000077b800720c */ /* 0x000fe20003f46270 */
[----:B------:R-:W-:Y:S01]  /*1df0*/  IMAD R3, R12, UR4, RZ ;  /* 0x000000040c037c24 */ /* 0x000fe2000f8e02ff */
[----:B------:R-:W-:Y:S01]  /*1e00*/  ISETP.NE.AND.EX P0, PT, RZ, UR7, PT, P0 ;  /* 0x00000007ff007c0c */ /* 0x000fe2000bf05300 */
[----:B------:R-:W-:Y:S02]  /*1e10*/  IMAD R13, R116, R5, R6 ;  /* 0x00000005740d7224 */ /* 0x000fe400078e0206 */
[----:B------:R-:W-:Y:S01]  /*1e20*/  IMAD R15, R150, UR5, R3 ;  /* 0x00000005960f7c24 */ /* 0x000fe2000f8e0203 */
[----:B------:R-:W-:Y:S01]  /*1e30*/  ULDC.64 UR4, c[0x0][0x2f8] ;  /* 0x0000be0000047ab9 */ /* 0x000fe20000000a00 */
[----:B------:R-:W-:Y:S01]  /*1e40*/  IMAD.IADD R9, R9, 0x1, R13 ;  /* 0x0000000109097824 */ /* 0x000fe200078e020d */
[----:B------:R-:W-:Y:S01]  /*1e50*/  SEL R3, RZ, 0x10, P4 ;  /* 0x00000010ff037807 */ /* 0x000fe20002000000 */
[----:B------:R-:W-:Y:S01]  /*1e60*/  IMAD R13, R12, UR4, RZ ;  /* 0x000000040c0d7c24 */ /* 0x000fe2000f8e02ff */
[----:B------:R-:W0:Y:S01]  /*1e70*/  LDC.64 R6, c[0x0][0x3e8] ;  /* 0x0000fa00ff067b82 */ /* 0x000e220000000a00 */
[----:B------:R-:W-:Y:S01]  /*1e80*/  IMAD.WIDE.U32 R8, R150, UR4, R8 ;  /* 0x0000000496087c25 */ /* 0x000fe2000f8e0008 */
[----:B------:R-:W-:-:S02]  /*1e90*/  LOP3.LUT R3, R0, R3, RZ, 0xfc, !PT ;  /* 0x0000000300037212 */ /* 0x000fc400078efcff */
[----:B------:R-:W-:Y:S01]  /*1ea0*/  IADD3 R116, P4, R19, R116, RZ ;  /* 0x0000007413747210 */ /* 0x000fe20007f9e0ff */
[----:B------:R-:W-:Y:S01]  /*1eb0*/  IMAD R13, R150, UR5, R13 ;  /* 0x00000005960d7c24 */ /* 0x000fe2000f8e020d */
[----:B------:R-:W-:Y:S01]  /*1ec0*/  ULDC.64 UR4, c[0x0][0x300] ;  /* 0x0000c00000047ab9 */ /* 0x000fe20000000a00 */
[----:B------:R-:W-:Y:S01]  /*1ed0*/  IMAD.IADD R11, R11, 0x1, R15 ;  /* 0x000000010b0b7824 */ /* 0x000fe200078e020f */
[----:B------:R-:W-:Y:S01]  /*1ee0*/  SHF.R.S32.HI R150, RZ, 0x1f, R204 ;  /* 0x0000001fff967819 */ /* 0x000fe200000114cc */
[----:B------:R-:W-:Y:S02]  /*1ef0*/  IMAD.IADD R9, R9, 0x1, R13 ;  /* 0x0000000109097824 */ /* 0x000fe400078e020d */
[----:B------:R-:W-:Y:S02]  /*1f00*/  IMAD.X R117, R21, 0x1, R148, P4 ;  /* 0x0000000115757824 */ /* 0x000fe400020e0694 */
[-C--:B0-----:R-:W-:Y:S01]  /*1f10*/  IMAD R12, R148, R6.reuse, RZ ;  /* 0x00000006940c7224 */ /* 0x081fe200078e02ff */
[C---:B------:R-:W-:Y:S01]  /*1f20*/  SHF.L.U64.HI R127, R6.reuse, 0x7, R7 ;  /* 0x00000007067f7819 */ /* 0x040fe20000010207 */
[----:B------:R-:W-:Y:S01]  /*1f30*/  IMAD.WIDE.U32 R108, R19, R6, R16 ;  /* 0x00000006136c7225 */ /* 0x000fe200078e0010 */
[----:B------:R-:W-:-:S03]  /*1f40*/  SHF.L.U64.HI R41, R6, 0x6, R7 ;  /* 0x0000000606297819 */ /* 0x000fc60000010207 */
[C---:B------:R-:W-:Y:S02]  /*1f50*/  IMAD R15, R19.reuse, R7, R12 ;  /* 0x00000007130f7224 */ /* 0x040fe400078e020c */
[----:B------:R-:W-:-:S04]  /*1f60*/  IMAD.WIDE.U32 R110, R19, R6, R22 ;  /* 0x00000006136e7225 */ /* 0x000fc800078e0016 */
[----:B------:R-:W-:Y:S02]  /*1f70*/  IMAD.IADD R109, R109, 0x1, R15 ;  /* 0x000000016d6d7824 */ /* 0x000fe400078e020f */
[----:B------:R-:W-:Y:S02]  /*1f80*/  IMAD.IADD R111, R15, 0x1, R111 ;  /* 0x000000010f6f7824 */ /* 0x000fe400078e026f */
[----:B-----5:R-:W-:-:S04]  /*1f90*/  IMAD.WIDE.U32 R108, R147, R6, R108 ;  /* 0x00000006936c7225 */ /* 0x020fc800078e006c */
[----:B------:R-:W-:-:S04]  /*1fa0*/  IMAD.WIDE.U32 R110, R147, R6, R110 ;  /* 0x00000006936e7225 */ /* 0x000fc800078e006e */
[C---:B------:R-:W-:Y:S02]  /*1fb0*/  IMAD.SHL.U32 R40, R6.reuse, 0x80, RZ ;  /* 0x0000008006287824 */ /* 0x040fe400078e00ff */
[----:B------:R-:W-:Y:S01]  /*1fc0*/  IMAD.SHL.U32 R39, R6, 0x40, RZ ;  /* 0x0000004006277824 */ /* 0x000fe200078e00ff */
[----:B------:R-:W-:Y:S02]  /*1fd0*/  SHF.R.S32.HI R0, RZ, 0x1f, R29 ;  /* 0x0000001fff007819 */ /* 0x000fe4000001141d */
[----:B------:R-:W-:Y:S02]  /*1fe0*/  SEL R13, R29, RZ, !P0 ;  /* 0x000000ff1d0d7207 */ /* 0x000fe40004000000 */
[----:B------:R-:W-:-:S03]  /*1ff0*/  SEL R0, R0, RZ, !P0 ;  /* 0x000000ff00007207 */ /* 0x000fc60004000000 */
[----:B------:R-:W-:-:S04]  /*2000*/  IMAD.WIDE.U32 R104, R13, UR4, R8 ;  /* 0x000000040d687c25 */ /* 0x000fc8000f8e0008 */
[----:B------:R-:W-:Y:S02]  /*2010*/  IMAD R14, R0, UR4, RZ ;  /* 0x00000004000e7c24 */ /* 0x000fe4000f8e02ff */
[-C--:B------:R-:W-:Y:S02]  /*2020*/  IMAD R8, R148, R4.reuse, RZ ;  /* 0x0000000494087224 */ /* 0x080fe400078e02ff */
[----:B------:R-:W-:Y:S01]  /*2030*/  IMAD R101, R13, UR5, R14 ;  /* 0x000000050d657c24 */ /* 0x000fe2000f8e020e */
[----:B------:R-:W-:Y:S01]  /*2040*/  ULDC.64 UR4, c[0x0][0x328] ;  /* 0x0000ca0000047ab9 */ /* 0x000fe20000000a00 */
[C---:B------:R-:W-:Y:S02]  /*2050*/  IMAD R43, R19.reuse, R5, R8 ;  /* 0x00000005132b7224 */ /* 0x040fe400078e0208 */
[----:B------:R-:W-:-:S04]  /*2060*/  IMAD.WIDE.U32 R8, R19, R4, R22 ;  /* 0x0000000413087225 */ /* 0x000fc800078e0016 */
[----:B------:R-:W-:Y:S01]  /*2070*/  IMAD R0, R0, UR4, RZ ;  /* 0x0000000400007c24 */ /* 0x000fe2000f8e02ff */
[----:B------:R-:W-:Y:S01]  /*2080*/  IADD3 R100, P0, R104, R8, RZ ;  /* 0x0000000868647210 */ /* 0x000fe20007f1e0ff */
[----:B------:R-:W-:Y:S02]  /*2090*/  IMAD.IADD R101, R105, 0x1, R101 ;  /* 0x0000000169657824 */ /* 0x000fe400078e0265 */
[----:B------:R-:W-:Y:S02]  /*20a0*/  IMAD R45, R13, UR5, R0 ;  /* 0x000000050d2d7c24 */ /* 0x000fe4000f8e0200 */
[----:B------:R-:W-:Y:S01]  /*20b0*/  IMAD R0, R148, R36, RZ ;  /* 0x0000002494007224 */ /* 0x000fe200078e02ff */
[----:B------:R-:W-:Y:S01]  /*20c0*/  IADD3.X R43, R101, R9, R43, P0, !PT ;  /* 0x00000009652b7210 */ /* 0x000fe200007fe42b */
[----:B------:R-:W-:Y:S01]  /*20d0*/  IMAD.WIDE.U32 R106, R13, UR4, R10 ;  /* 0x000000040d6a7c25 */ /* 0x000fe2000f8e000a */
[C---:B------:R-:W-:Y:S02]  /*20e0*/  SEL R9, R119.reuse, RZ, P3 ;  /* 0x000000ff77097207 */ /* 0x040fe40001800000 */
[----:B------:R-:W-:Y:S01]  /*20f0*/  SEL R11, R119, RZ, P2 ;  /* 0x000000ff770b7207 */ /* 0x000fe20001000000 */
[----:B------:R-:W-:Y:S01]  /*2100*/  IMAD R13, R19, R37, R0 ;  /* 0x00000025130d7224 */ /* 0x000fe200078e0200 */
[----:B------:R-:W-:Y:S01]  /*2110*/  SEL R0, R119, RZ, P5 ;  /* 0x000000ff77007207 */ /* 0x000fe20002800000 */
[----:B------:R-:W-:Y:S01]  /*2120*/  IMAD.IADD R9, R22, 0x1, R9 ;  /* 0x0000000116097824 */ /* 0x000fe200078e0209 */
[----:B------:R-:W-:Y:S01]  /*2130*/  LOP3.LUT P0, RZ, R211, 0x4, RZ, 0xc0, !PT ;  /* 0x00000004d3ff7812 */ /* 0x000fe2000780c0ff */
[----:B------:R-:W-:-:S02]  /*2140*/  IMAD.IADD R113, R113, 0x1, R13 ;  /* 0x0000000171717824 */ /* 0x000fc400078e020d */
[----:B------:R-:W-:Y:S01]  /*2150*/  IMAD.IADD R115, R13, 0x1, R115 ;  /* 0x000000010d737824 */ /* 0x000fe200078e0273 */
[----:B------:R-:W-:Y:S01]  /*2160*/  SEL R124, R124, 0xffffffe0, !P0 ;  /* 0xffffffe07c7c7807 */ /* 0x000fe20004000000 */
[----:B------:R-:W-:Y:S01]  /*2170*/  IMAD.IADD R13, R185, 0x1, R0 ;  /* 0x00000001b90d7824 */ /* 0x000fe200078e0200 */
[----:B------:R-:W-:Y:S01]  /*2180*/  SHF.R.S32.HI R0, RZ, 0x1f, R9 ;  /* 0x0000001fff007819 */ /* 0x000fe20000011409 */
[----:B------:R-:W-:Y:S02]  /*2190*/  IMAD.IADD R11, R184, 0x1, R11 ;  /* 0x00000001b80b7824 */ /* 0x000fe400078e020b */
[CC--:B------:R-:W-:Y:S01]  /*21a0*/  IMAD.WIDE.U32 R112, R147.reuse, R36.reuse, R112 ;  /* 0x0000002493707225 */ /* 0x0c0fe200078e0070 */
[----:B------:R-:W-:Y:S02]  /*21b0*/  SHF.R.S32.HI R14, RZ, 0x1f, R13 ;  /* 0x0000001fff0e7819 */ /* 0x000fe4000001140d */
[CC--:B------:R-:W-:Y:S01]  /*21c0*/  LEA.HI R8, R0.reuse, R9.reuse, RZ, 0x3 ;  /* 0x0000000900087211 */ /* 0x0c0fe200078f18ff */
[----:B------:R-:W-:Y:S01]  /*21d0*/  IMAD.WIDE.U32 R114, R147, R36, R114 ;  /* 0x0000002493727225 */ /* 0x000fe200078e0072 */
[----:B------:R-:W-:-:S02]  /*21e0*/  LEA.HI R0, R0, R9, RZ, 0x6 ;  /* 0x0000000900007211 */ /* 0x000fc400078f30ff */
[CC--:B------:R-:W-:Y:S01]  /*21f0*/  LEA.HI R44, R14.reuse, R13.reuse, RZ, 0x3 ;  /* 0x0000000d0e2c7211 */ /* 0x0c0fe200078f18ff */
[----:B------:R-:W-:Y:S01]  /*2200*/  IMAD.SHL.U32 R119, R119, 0x2, RZ ;  /* 0x0000000277777824 */ /* 0x000fe200078e00ff */
[----:B------:R-:W-:Y:S01]  /*2210*/  LEA.HI R14, R14, R13, RZ, 0x6 ;  /* 0x0000000d0e0e7211 */ /* 0x000fe200078f30ff */
[----:B------:R-:W-:Y:S01]  /*2220*/  IMAD.SHL.U32 R9, R0, 0x80, RZ ;  /* 0x0000008000097824 */ /* 0x000fe200078e00ff */
[----:B------:R-:W-:Y:S01]  /*2230*/  SHF.R.S32.HI R10, RZ, 0x1f, R11 ;  /* 0x0000001fff0a7819 */ /* 0x000fe2000001140b */
[----:B------:R-:W-:Y:S01]  /*2240*/  IMAD.IADD R5, R107, 0x1, R45 ;  /* 0x000000016b057824 */ /* 0x000fe200078e022d */
[--C-:B------:R-:W-:Y:S01]  /*2250*/  LOP3.LUT R0, R189, 0x38, R8.reuse, 0xf8, !PT ;  /* 0x00000038bd007812 */ /* 0x100fe200078ef808 */
[----:B------:R-:W-:Y:S01]  /*2260*/  IMAD.SHL.U32 R15, R14, 0x80, RZ ;  /* 0x000000800e0f7824 */ /* 0x000fe200078e00ff */
[----:B------:R-:W-:Y:S02]  /*2270*/  LOP3.LUT R14, R187, 0x38, R8, 0xf8, !PT ;  /* 0x00000038bb0e7812 */ /* 0x000fe400078ef808 */
[----:B------:R-:W-:-:S02]  /*2280*/  LOP3.LUT R9, R9, 0xffffe000, RZ, 0xc0, !PT ;  /* 0xffffe00009097812 */ /* 0x000fc400078ec0ff */
[----:B------:R-:W-:Y:S02]  /*2290*/  LOP3.LUT R14, R14, R219, RZ, 0x3c, !PT ;  /* 0x000000db0e0e7212 */ /* 0x000fe400078e3cff */
[----:B------:R-:W-:Y:S01]  /*22a0*/  LEA.HI R12, R10, R11, RZ, 0x3 ;  /* 0x0000000b0a0c7211 */ /* 0x000fe200078f18ff */
[----:B------:R-:W-:Y:S01]  /*22b0*/  IMAD R146, R190, 0x200, R9 ;  /* 0x00000200be927824 */ /* 0x000fe200078e0209 */
[----:B------:R-:W-:Y:S02]  /*22c0*/  IADD3 R144, R14, R9, R193 ;  /* 0x000000090e907210 */ /* 0x000fe40007ffe0c1 */
[----:B------:R-:W-:Y:S02]  /*22d0*/  SHF.R.S32.HI R9, RZ, 0x1f, R147 ;  /* 0x0000001fff097819 */ /* 0x000fe40000011493 */
[----:B------:R-:W-:Y:S02]  /*22e0*/  LEA.HI R10, R10, R11, RZ, 0x6 ;  /* 0x0000000b0a0a7211 */ /* 0x000fe400078f30ff */
[----:B------:R-:W-:Y:S01]  /*22f0*/  LOP3.LUT R11, R0, R191, RZ, 0x3c, !PT ;  /* 0x000000bf000b7212 */ /* 0x000fe200078e3cff */
[----:B------:R-:W-:Y:S01]  /*2300*/  IMAD R0, R9, R6, RZ ;  /* 0x0000000609007224 */ /* 0x000fe200078e02ff */
[----:B------:R-:W-:Y:S01]  /*2310*/  LOP3.LUT R30, R187, 0x38, R44, 0xf8, !PT ;  /* 0x00000038bb1e7812 */ /* 0x000fe200078ef82c */
[----:B------:R-:W-:Y:S01]  /*2320*/  IMAD.SHL.U32 R13, R10, 0x80, RZ ;  /* 0x000000800a0d7824 */ /* 0x000fe200078e00ff */
[----:B------:R-:W-:Y:S01]  /*2330*/  LOP3.LUT R10, R189, 0x38, R12, 0xf8, !PT ;  /* 0x00000038bd0a7812 */ /* 0x000fe200078ef80c */
[----:B------:R-:W-:Y:S01]  /*2340*/  IMAD R33, R147, R7, R0 ;  /* 0x0000000793217224 */ /* 0x000fe200078e0200 */
[----:B------:R-:W-:Y:S01]  /*2350*/  LOP3.LUT R28, R187, 0x38, R12, 0xf8, !PT ;  /* 0x00000038bb1c7812 */ /* 0x000fe200078ef80c */
[----:B------:R-:W-:Y:S01]  /*2360*/  IMAD R0, R9, R36, RZ ;  /* 0x0000002409007224 */ /* 0x000fe200078e02ff */
[----:B------:R-:W-:Y:S01]  /*2370*/  LOP3.LUT R20, R189, 0x38, R44, 0xf8, !PT ;  /* 0x00000038bd147812 */ /* 0x000fe200078ef82c */
[----:B------:R-:W-:Y:S01]  /*2380*/  IMAD.IADD R146, R146, 0x1, R11 ;  /* 0x0000000192927824 */ /* 0x000fe200078e020b */
[----:B------:R-:W-:Y:S01]  /*2390*/  LOP3.LUT R13, R13, 0xffffe000, RZ, 0xc0, !PT ;  /* 0xffffe0000d0d7812 */ /* 0x000fe200078ec0ff */
[----:B------:R-:W-:Y:S01]  /*23a0*/  IMAD R31, R147, R37, R0 ;  /* 0x00000025931f7224 */ /* 0x000fe200078e0200 */
[----:B------:R-:W-:Y:S01]  /*23b0*/  LOP3.LUT R0, R189, 0x18, R22, 0xf8, !PT ;  /* 0x00000018bd007812 */ /* 0x000fe200078ef816 */
[----:B------:R-:W-:Y:S01]  /*23c0*/  IMAD.SHL.U32 R37, R36, 0x80, RZ ;  /* 0x0000008024257824 */ /* 0x000fe200078e00ff */
[----:B------:R-:W-:Y:S01]  /*23d0*/  LOP3.LUT R15, R15, 0xffffe000, RZ, 0xc0, !PT ;  /* 0xffffe0000f0f7812 */ /* 0x000fe200078ec0ff */
[----:B------:R-:W-:Y:S01]  /*23e0*/  IMAD R145, R190, 0x200, R13 ;  /* 0x00000200be917824 */ /* 0x000fe200078e020d */
[----:B------:R-:W-:Y:S01]  /*23f0*/  LOP3.LUT R30, R30, R219, RZ, 0x3c, !PT ;  /* 0x000000db1e1e7212 */ /* 0x000fe200078e3cff */
[----:B------:R-:W-:Y:S01]  /*2400*/  IMAD.IADD R34, R109, 0x1, R33 ;  /* 0x000000016d227824 */ /* 0x000fe200078e0221 */
[-C--:B------:R-:W-:Y:S01]  /*2410*/  LOP3.LUT R35, R0, R191.reuse, RZ, 0x3c, !PT ;  /* 0x000000bf00237212 */ /* 0x080fe200078e3cff */
[----:B------:R-:W-:Y:S01]  /*2420*/  IMAD R139, R190, 0x200, R15 ;  /* 0x00000200be8b7824 */ /* 0x000fe200078e020f */
[----:B------:R-:W-:Y:S01]  /*2430*/  SEL R0, RZ, 0x20, P1 ;  /* 0x00000020ff007807 */ /* 0x000fe20000800000 */
[----:B------:R-:W-:Y:S01]  /*2440*/  IMAD.IADD R32, R113, 0x1, R31 ;  /* 0x0000000171207824 */ /* 0x000fe200078e021f */
[----:B------:R-:W-:Y:S01]  /*2450*/  LOP3.LUT R10, R10, R191, RZ, 0x3c, !PT ;  /* 0x000000bf0a0a7212 */ /* 0x000fe200078e3cff */
[----:B------:R-:W-:Y:S01]  /*2460*/  IMAD R35, R190, 0x200, R35 ;  /* 0x00000200be237824 */ /* 0x000fe200078e0223 */
[----:B------:R-:W-:Y:S01]  /*2470*/  LOP3.LUT R28, R28, R219, RZ, 0x3c, !PT ;  /* 0x000000db1c1c7212 */ /* 0x000fe200078e3cff */
[----:B------:R-:W-:Y:S01]  /*2480*/  IMAD.SHL.U32 R36, R36, 0x40, RZ ;  /* 0x0000004024247824 */ /* 0x000fe200078e00ff */
[----:B------:R-:W-:Y:S01]  /*2490*/  LOP3.LUT R20, R20, R191, RZ, 0x3c, !PT ;  /* 0x000000bf14147212 */ /* 0x000fe200078e3cff */
[----:B------:R-:W-:Y:S01]  /*24a0*/  IMAD.IADD R145, R145, 0x1, R10 ;  /* 0x0000000191917824 */ /* 0x000fe200078e020a */
[----:B------:R-:W-:Y:S01]  /*24b0*/  IADD3 R135, R30, R15, R193 ;  /* 0x0000000f1e877210 */ /* 0x000fe20007ffe0c1 */
[----:B------:R-:W-:Y:S01]  /*24c0*/  IMAD.IADD R134, R124, 0x1, R35 ;  /* 0x000000017c867824 */ /* 0x000fe200078e0223 */
[----:B------:R-:W-:Y:S01]  /*24d0*/  LOP3.LUT R29, R8, 0xfffffff8, RZ, 0xc0, !PT ;  /* 0xfffffff8081d7812 */ /* 0x000fe200078ec0ff */
[----:B------:R-:W-:Y:S01]  /*24e0*/  IMAD.IADD R139, R139, 0x1, R20 ;  /* 0x000000018b8b7824 */ /* 0x000fe200078e0214 */
[----:B------:R-:W-:Y:S01]  /*24f0*/  LOP3.LUT R21, R12, 0xfffffff8, RZ, 0xc0, !PT ;  /* 0xfffffff80c157812 */ /* 0x000fe200078ec0ff */
[----:B------:R-:W-:Y:S01]  /*2500*/  IMAD.IADD R33, R33, 0x1, R111 ;  /* 0x0000000121217824 */ /* 0x000fe200078e026f */
[----:B------:R-:W-:Y:S01]  /*2510*/  LOP3.LUT R15, R44, 0xfffffff8, RZ, 0xc0, !PT ;  /* 0xfffffff82c0f7812 */ /* 0x000fe200078ec0ff */
[----:B------:R-:W-:Y:S01]  /*2520*/  IMAD.IADD R31, R31, 0x1, R115 ;  /* 0x000000011f1f7824 */ /* 0x000fe200078e0273 */
[----:B------:R-:W-:-:S02]  /*2530*/  LOP3.LUT R0, R3, R0, RZ, 0xfc, !PT ;  /* 0x0000000003007212 */ /* 0x000fc400078efcff */
[----:B------:R-:W-:Y:S02]  /*2540*/  IADD3 R138, R28, R13, R193 ;  /* 0x0000000d1c8a7210 */ /* 0x000fe40007ffe0c1 */
[----:B------:R-:W-:Y:S02]  /*2550*/  SHF.R.S32.HI R30, RZ, 0x3, R8 ;  /* 0x00000003ff1e7819 */ /* 0x000fe40000011408 */
[----:B------:R-:W-:Y:S02]  /*2560*/  SHF.R.S32.HI R28, RZ, 0x3, R12 ;  /* 0x00000003ff1c7819 */ /* 0x000fe4000001140c */
[----:B------:R-:W-:Y:S02]  /*2570*/  SHF.R.S32.HI R20, RZ, 0x3, R44 ;  /* 0x00000003ff147819 */ /* 0x000fe4000001142c */
[----:B------:R-:W-:Y:S02]  /*2580*/  LOP3.LUT R14, R3, 0x1, RZ, 0xc0, !PT ;  /* 0x00000001030e7812 */ /* 0x000fe400078ec0ff */
[----:B------:R-:W-:-:S02]  /*2590*/  SHF.R.S32.HI R13, RZ, 0x1f, R29 ;  /* 0x0000001fff0d7819 */ /* 0x000fc4000001141d */
[----:B------:R-:W-:Y:S02]  /*25a0*/  SHF.R.S32.HI R12, RZ, 0x1f, R21 ;  /* 0x0000001fff0c7819 */ /* 0x000fe40000011415 */
[----:B------:R-:W-:Y:S02]  /*25b0*/  SHF.R.S32.HI R11, RZ, 0x1f, R15 ;  /* 0x0000001fff0b7819 */ /* 0x000fe4000001140f */
[C---:B------:R-:W-:Y:S02]  /*25c0*/  LOP3.LUT R10, R0.reuse, 0x2, RZ, 0xc0, !PT ;  /* 0x00000002000a7812 */ /* 0x040fe400078ec0ff */
[C---:B------:R-:W-:Y:S02]  /*25d0*/  LOP3.LUT R9, R0.reuse, 0x4, RZ, 0xc0, !PT ;  /* 0x0000000400097812 */ /* 0x040fe400078ec0ff */
[C---:B------:R-:W-:Y:S02]  /*25e0*/  LOP3.LUT R8, R0.reuse, 0x8, RZ, 0xc0, !PT ;  /* 0x0000000800087812 */ /* 0x040fe400078ec0ff */
[----:B------:R-:W-:-:S02]  /*25f0*/  LOP3.LUT R7, R0, 0x10, RZ, 0xc0, !PT ;  /* 0x0000001000077812 */ /* 0x000fc400078ec0ff */
[----:B------:R-:W-:-:S07]  /*2600*/  LOP3.LUT R6, R0, 0x20, RZ, 0xc0, !PT ;  /* 0x0000002000067812 */ /* 0x000fce00078ec0ff */
.L_x_556:
[----:B0-----:R-:W0:Y:S01]  /*2610*/  LDC.64 R120, c[0x0][0x2d8] ;  /* 0x0000b600ff787b82 */ /* 0x001e220000000a00 */
[----:B-12---:R-:W-:Y:S01]  /*2620*/  VIADD R44, R26, 0xffffffff ;  /* 0xffffffff1a2c7836 */ /* 0x006fe20000000000 */
[----:B------:R-:W-:Y:S05]  /*2630*/  YIELD ;  /* 0x0000000000007946 */ /* 0x000fea0003800000 */
[----:B------:R-:W-:Y:S01]  /*2640*/  SHF.R.S32.HI R46, RZ, 0x1f, R44 ;  /* 0x0000001fff2e7819 */ /* 0x000fe2000001142c */
[----:B------:R-:W1:Y:S01]  /*2650*/  LDC R122, c[0x0][0x3d4] ;  /* 0x0000f500ff7a7b82 */ /* 0x000e620000000800 */
[-C--:B------:R-:W-:Y:S01]  /*2660*/  IMAD R3, R125, R44.reuse, RZ ;  /* 0x0000002c7d037224 */ /* 0x080fe200078e02ff */
[----:B------:R-:W-:Y:S01]  /*2670*/  BSSY B0, `(.L_x_457) ;  /* 0x00007bf000007945 */ /* 0x000fe20003800000 */
[----:B------:R-:W-:-:S04]  /*2680*/  IMAD.WIDE.U32 R132, R42, R44, RZ ;  /* 0x0000002c2a847225 */ /* 0x000fc800078e00ff */
[----:B------:R-:W-:Y:S01]  /*2690*/  IMAD R3, R46, R42, R3 ;  /* 0x0000002a2e037224 */ /* 0x000fe200078e0203 */
[-C--:B------:R-:W-:Y:S01]  /*26a0*/  IADD3 R4, P5, R100, R132.reuse, RZ ;  /* 0x0000008464047210 */ /* 0x080fe20007fbe0ff */
[----:B------:R-:W-:Y:S01]  /*26b0*/  IMAD R54, R18, 0x6000, R134 ;  /* 0x0000600012367824 */ /* 0x000fe200078e0286 */
[----:B------:R-:W-:Y:S01]  /*26c0*/  IADD3 R0, P1, P4, R100, R132, R129 ;  /* 0x0000008464007210 */ /* 0x000fe20007c3e081 */
[----:B------:R-:W-:Y:S02]  /*26d0*/  IMAD.IADD R96, R133, 0x1, R3 ;  /* 0x0000000185607824 */ /* 0x000fe400078e0203 */
[----:B------:R-:W-:Y:S02]  /*26e0*/  IMAD R54, R54, 0x2, R25 ;  /* 0x0000000236367824 */ /* 0x000fe400078e0219 */
[----:B------:R-:W-:Y:S01]  /*26f0*/  IMAD.X R26, R96, 0x1, R43, P5 ;  /* 0x00000001601a7824 */ /* 0x000fe200028e062b */
[-C--:B0-----:R-:W-:Y:S02]  /*2700*/  LEA R56, P0, R4, R120.reuse, 0x1 ;  /* 0x0000007804387211 */ /* 0x081fe400078008ff */
[----:B------:R-:W-:-:S02]  /*2710*/  LEA R52, P5, R0, R120, 0x1 ;  /* 0x0000007800347211 */ /* 0x000fc400078a08ff */
[-C--:B------:R-:W-:Y:S01]  /*2720*/  LEA.HI.X R57, R4, R121.reuse, R26, 0x1, P0 ;  /* 0x0000007904397211 */ /* 0x080fe200000f0c1a */
[----:B------:R-:W-:Y:S01]  /*2730*/  IMAD.MOV.U32 R26, RZ, RZ, R44 ;  /* 0x000000ffff1a7224 */ /* 0x000fe200078e002c */
[----:B------:R-:W-:Y:S02]  /*2740*/  IADD3.X R3, R43, R96, R128, P1, P4 ;  /* 0x000000602b037210 */ /* 0x000fe40000fe8480 */
[----:B-1----:R-:W-:Y:S02]  /*2750*/  ISETP.GE.AND P0, PT, R122, 0x1, PT ;  /* 0x000000017a00780c */ /* 0x002fe40003f06270 */
[----:B------:R-:W-:Y:S01]  /*2760*/  LEA.HI.X R53, R0, R121, R3, 0x1, P5 ;  /* 0x0000007900357211 */ /* 0x000fe200028f0c03 */
[----:B------:R-:W-:Y:S01]  /*2770*/  IMAD R0, R18, 0x6000, R35 ;  /* 0x0000600012007824 */ /* 0x000fe200078e0223 */
[----:B------:R-:W-:-:S03]  /*2780*/  ISETP.GT.AND P1, PT, R44, R123, PT ;  /* 0x0000007b2c00720c */ /* 0x000fc60003f24270 */
[----:B------:R-:W-:Y:S01]  /*2790*/  IMAD R55, R0, 0x2, R25 ;  /* 0x0000000200377824 */ /* 0x000fe200078e0219 */
[----:B------:R-:W-:-:S05]  /*27a0*/  P2R R118, PR, RZ, 0x2 ;  /* 0x00000002ff767803 */ /* 0x000fca0000000000 */
[----:B------:R-:W-:Y:S05]  /*27b0*/  @!P0 BRA `(.L_x_458) ;  /* 0x0000007400d48947 */ /* 0x000fea0003800000 */
[----:B------:R-:W-:Y:S01]  /*27c0*/  ULDC.U8 UR4, c[0x0][0x3f0] ;  /* 0x0000fc0000047ab9 */ /* 0x000fe20000000000 */
[-C--:B------:R-:W-:Y:S01]  /*27d0*/  IMAD R0, R126, R44.reuse, RZ ;  /* 0x0000002c7e007224 */ /* 0x080fe200078e02ff */
[----:B------:R-:W-:Y:S01]  /*27e0*/  ISETP.NE.AND P0, PT, RZ, UR4, PT ;  /* 0x00000004ff007c0c */ /* 0x000fe2000bf05270 */
[-C--:B------:R-:W-:Y:S02]  /*27f0*/  IMAD R45, R127, R44.reuse, RZ ;  /* 0x0000002c7f2d7224 */ /* 0x080fe400078e02ff */
[----:B------:R-:W-:Y:S02]  /*2800*/  IMAD R3, R46, R37, R0 ;  /* 0x000000252e037224 */ /* 0x000fe400078e0200 */
[----:B------:R-:W-:Y:S02]  /*2810*/  IMAD R4, R26, -0x80, R27 ;  /* 0xffffff801a047824 */ /* 0x000fe400078e021b */
[----:B------:R-:W-:-:S03]  /*2820*/  IMAD.WIDE.U32 R94, R37, R44, RZ ;  /* 0x0000002c255e7225 */ /* 0x000fc600078e00ff */
[----:B------:R-:W-:Y:S01]  /*2830*/  VIMNMX R4, R4, 0x80, PT ;  /* 0x0000008004047848 */ /* 0x000fe20003fe0100 */
[----:B------:R-:W-:Y:S02]  /*2840*/  IMAD R45, R46, R40, R45 ;  /* 0x000000282e2d7224 */ /* 0x000fe400078e022d */
[----:B------:R-:W-:-:S04]  /*2850*/  IMAD.WIDE.U32 R92, R40, R44, RZ ;  /* 0x0000002c285c7225 */ /* 0x000fc800078e00ff */
[----:B------:R-:W-:Y:S02]  /*2860*/  IMAD.IADD R0, R95, 0x1, R3 ;  /* 0x000000015f007824 */ /* 0x000fe400078e0203 */
[----:B------:R-:W-:Y:S01]  /*2870*/  IMAD.IADD R3, R93, 0x1, R45 ;  /* 0x000000015d037824 */ /* 0x000fe200078e022d */
[----:B------:R-:W-:Y:S06]  /*2880*/  @!P0 BRA `(.L_x_459) ;  /* 0x0000003800248947 */ /* 0x000fec0003800000 */
[----:B------:R-:W-:Y:S01]  /*2890*/  ISETP.GE.AND P0, PT, R19, R4, PT ;  /* 0x000000041300720c */ /* 0x000fe20003f06270 */
[----:B------:R-:W-:Y:S01]  /*28a0*/  BSSY B1, `(.L_x_460) ;  /* 0x000003c000017945 */ /* 0x000fe20003800000 */
        /* <DEDUP_REMOVED lines=13> */
[----:B------:R-:W-:Y:S06]  /*2980*/  @P0 BRA `(.L_x_461) ;  /* 0x0000000000b40947 */ /* 0x000fec0003800000 */
[----:B------:R-:W-:Y:S01]  /*2990*/  IADD3 R45, P4, R112, R94, RZ ;  /* 0x0000005e702d7210 */ /* 0x000fe20007f9e0ff */
[----:B------:R-:W-:Y:S01]  /*29a0*/  ULDC.64 UR4, c[0x0][0x3c8] ;  /* 0x0000f20000047ab9 */ /* 0x000fe20000000a00 */
[----:B------:R-:W-:Y:S01]  /*29b0*/  IADD3 R47, P1, R108, R92, RZ ;  /* 0x0000005c6c2f7210 */ /* 0x000fe20007f3e0ff */
[----:B------:R-:W-:Y:S01]  /*29c0*/  ULDC.64 UR6, c[0x0][0x3e0] ;  /* 0x0000f80000067ab9 */ /* 0x000fe20000000a00 */
[----:B------:R-:W-:Y:S01]  /*29d0*/  VIADD R51, R16, 0x10 ;  /* 0x0000001010337836 */ /* 0x000fe20000000000 */
[----:B------:R-:W-:Y:S01]  /*29e0*/  CS2R R130, SRZ ;  /* 0x0000000000827805 */ /* 0x000fe2000001ff00 */
[----:B------:R-:W-:Y:S01]  /*29f0*/  IMAD.X R46, R0, 0x1, R32, P4 ;  /* 0x00000001002e7824 */ /* 0x000fe200020e0620 */
[----:B------:R-:W-:Y:S01]  /*2a00*/  LEA R44, P4, R45, UR4, 0x1 ;  /* 0x000000042d2c7c11 */ /* 0x000fe2000f8808ff */
[----:B------:R-:W-:Y:S01]  /*2a10*/  IMAD.X R50, R3, 0x1, R34, P1 ;  /* 0x0000000103327824 */ /* 0x000fe200008e0622 */
[----:B------:R-:W-:Y:S02]  /*2a20*/  ISETP.GE.AND P1, PT, R16, R122, PT ;  /* 0x0000007a1000720c */ /* 0x000fe40003f26270 */
[----:B------:R-:W-:-:S02]  /*2a30*/  CS2R R98, SRZ ;  /* 0x0000000000627805 */ /* 0x000fc4000001ff00 */
[----:B------:R-:W-:Y:S02]  /*2a40*/  LEA.HI.X R45, R45, UR5, R46, 0x1, P4 ;  /* 0x000000052d2d7c11 */ /* 0x000fe4000a0f0c2e */
[----:B------:R-:W-:Y:S02]  /*2a50*/  CS2R R132, SRZ ;  /* 0x0000000000847805 */ /* 0x000fe4000001ff00 */
[C---:B------:R-:W-:Y:S02]  /*2a60*/  LEA R46, P4, R47.reuse, UR6, 0x1 ;  /* 0x000000062f2e7c11 */ /* 0x040fe4000f8808ff */
[----:B------:R-:W-:Y:S01]  /*2a70*/  CS2R R120, SRZ ;  /* 0x0000000000787805 */ /* 0x000fe2000001ff00 */
[C---:B------:R-:W-:Y:S01]  /*2a80*/  VIADD R59, R16.reuse, 0x30 ;  /* 0x00000030103b7836 */ /* 0x040fe20000000000 */
[----:B------:R-:W-:Y:S02]  /*2a90*/  LEA.HI.X R47, R47, UR7, R50, 0x1, P4 ;  /* 0x000000072f2f7c11 */ /* 0x000fe4000a0f0c32 */
[-C--:B------:R-:W-:Y:S01]  /*2aa0*/  ISETP.GE.AND P4, PT, R51, R122.reuse, PT ;  /* 0x0000007a3300720c */ /* 0x080fe20003f86270 */
[----:B------:R-:W-:Y:S01]  /*2ab0*/  VIADD R51, R16, 0x20 ;  /* 0x0000002010337836 */ /* 0x000fe20000000000 */
[----:B------:R0:W5:Y:S04]  /*2ac0*/  @!P1 LDG.E.64 R130, desc[UR36][R44.64] ;  /* 0x000000242c829981 */ /* 0x000168000c1e1b00 */
[----:B------:R0:W5:Y:S01]  /*2ad0*/  @!P1 LDG.E.64 R132, desc[UR36][R46.64] ;  /* 0x000000242e849981 */ /* 0x000162000c1e1b00 */
[----:B------:R-:W-:-:S06]  /*2ae0*/  ISETP.GE.AND P1, PT, R51, R122, PT ;  /* 0x0000007a3300720c */ /* 0x000fcc0003f26270 */
[----:B------:R0:W5:Y:S04]  /*2af0*/  @!P4 LDG.E.64 R98, desc[UR36][R44.64+0x20] ;  /* 0x000020242c62c981 */ /* 0x000168000c1e1b00 */
[----:B------:R0:W5:Y:S01]  /*2b00*/  @!P4 LDG.E.64 R120, desc[UR36][R46.64+0x20] ;  /* 0x000020242e78c981 */ /* 0x000162000c1e1b00 */
[----:B------:R-:W-:Y:S02]  /*2b10*/  ISETP.GE.AND P4, PT, R59, R122, PT ;  /* 0x0000007a3b00720c */ /* 0x000fe40003f86270 */
[----:B------:R-:W-:Y:S02]  /*2b20*/  CS2R R90, SRZ ;  /* 0x00000000005a7805 */ /* 0x000fe4000001ff00 */
[----:B------:R-:W-:Y:S02]  /*2b30*/  CS2R R96, SRZ ;  /* 0x0000000000607805 */ /* 0x000fe4000001ff00 */
[----:B------:R-:W-:-:S02]  /*2b40*/  CS2R R86, SRZ ;  /* 0x0000000000567805 */ /* 0x000fc4000001ff00 */
[----:B------:R-:W-:Y:S01]  /*2b50*/  CS2R R88, SRZ ;  /* 0x0000000000587805 */ /* 0x000fe2000001ff00 */
[C---:B------:R-:W-:Y:S02]  /*2b60*/  VIADD R51, R16.reuse, 0x40 ;  /* 0x0000004010337836 */ /* 0x040fe40000000000 */
[----:B------:R-:W-:Y:S01]  /*2b70*/  VIADD R59, R16, 0x50 ;  /* 0x00000050103b7836 */ /* 0x000fe20000000000 */
[----:B------:R0:W5:Y:S04]  /*2b80*/  @!P1 LDG.E.64 R90, desc[UR36][R44.64+0x40] ;  /* 0x000040242c5a9981 */ /* 0x000168000c1e1b00 */
[----:B------:R0:W5:Y:S01]  /*2b90*/  @!P1 LDG.E.64 R96, desc[UR36][R46.64+0x40] ;  /* 0x000040242e609981 */ /* 0x000162000c1e1b00 */
[----:B------:R-:W-:-:S03]  /*2ba0*/  ISETP.GE.AND P1, PT, R51, R122, PT ;  /* 0x0000007a3300720c */ /* 0x000fc60003f26270 */
[----:B------:R0:W5:Y:S04]  /*2bb0*/  @!P4 LDG.E.64 R86, desc[UR36][R44.64+0x60] ;  /* 0x000060242c56c981 */ /* 0x000168000c1e1b00 */
[----:B------:R0:W5:Y:S01]  /*2bc0*/  @!P4 LDG.E.64 R88, desc[UR36][R46.64+0x60] ;  /* 0x000060242e58c981 */ /* 0x000162000c1e1b00 */
[----:B------:R-:W-:Y:S02]  /*2bd0*/  ISETP.GE.AND P4, PT, R59, R122, PT ;  /* 0x0000007a3b00720c */ /* 0x000fe40003f86270 */
[----:B------:R-:W-:Y:S02]  /*2be0*/  CS2R R82, SRZ ;  /* 0x0000000000527805 */ /* 0x000fe4000001ff00 */
[----:B------:R-:W-:Y:S02]  /*2bf0*/  CS2R R78, SRZ ;  /* 0x00000000004e7805 */ /* 0x000fe4000001ff00 */
[----:B------:R-:W-:-:S02]  /*2c00*/  CS2R R84, SRZ ;  /* 0x0000000000547805 */ /* 0x000fc4000001ff00 */
[----:B------:R-:W-:Y:S01]  /*2c10*/  CS2R R80, SRZ ;  /* 0x0000000000507805 */ /* 0x000fe2000001ff00 */
[----:B------:R0:W5:Y:S04]  /*2c20*/  @!P1 LDG.E.64 R82, desc[UR36][R44.64+0x80] ;  /* 0x000080242c529981 */ /* 0x000168000c1e1b00 */
[----:B------:R0:W5:Y:S04]  /*2c30*/  @!P1 LDG.E.64 R84, desc[UR36][R46.64+0x80] ;  /* 0x000080242e549981 */ /* 0x000168000c1e1b00 */
[----:B------:R0:W5:Y:S04]  /*2c40*/  @!P4 LDG.E.64 R78, desc[UR36][R44.64+0xa0] ;  /* 0x0000a0242c4ec981 */ /* 0x000168000c1e1b00 */
[----:B------:R0:W5:Y:S02]  /*2c50*/  @!P4 LDG.E.64 R80, desc[UR36][R46.64+0xa0] ;  /* 0x0000a0242e50c981 */ /* 0x000164000c1e1b00 */
.L_x_461:
[----:B------:R-:W-:Y:S05]  /*2c60*/  BSYNC B1 ;  /* 0x0000000000017941 */ /* 0x000fea0003800000 */
.L_x_460:
        /* <DEDUP_REMOVED lines=11> */
[----:B------:R-:W-:Y:S01]  /*2d20*/  CS2R R72, SRZ ;  /* 0x0000000000487805 */ /* 0x000fe2000001ff00 */
[----:B-----5:R-:W-:Y:S01]  /*2d30*/  IMAD.MOV.U32 R136, RZ, RZ, R78 ;  /* 0x000000ffff887224 */ /* 0x020fe200078e004e */
[----:B------:R-:W-:Y:S01]  /*2d40*/  CS2R R76, SRZ ;  /* 0x00000000004c7805 */ /* 0x000fe2000001ff00 */
[----:B------:R-:W-:Y:S01]  /*2d50*/  IMAD.MOV.U32 R137, RZ, RZ, R79 ;  /* 0x000000ffff897224 */ /* 0x000fe200078e004f */
[----:B------:R-:W-:Y:S06]  /*2d60*/  @P4 BRA `(.L_x_463) ;  /* 0x0000000000b44947 */ /* 0x000fec0003800000 */
[----:B------:R-:W-:Y:S01]  /*2d70*/  IADD3 R94, P1, P5, R112, R94, R36 ;  /* 0x0000005e705e7210 */ /* 0x000fe20007d3e024 */
[----:B------:R-:W-:Y:S01]  /*2d80*/  ULDC.64 UR4, c[0x0][0x3c8] ;  /* 0x0000f20000047ab9 */ /* 0x000fe20000000a00 */
[----:B------:R-:W-:Y:S01]  /*2d90*/  ULDC.64 UR6, c[0x0][0x3e0] ;  /* 0x0000f80000067ab9 */ /* 0x000fe20000000a00 */
[----:B------:R-:W-:Y:S02]  /*2da0*/  CS2R R74, SRZ ;  /* 0x00000000004a7805 */ /* 0x000fe4000001ff00 */
[----:B0-----:R-:W-:Y:S02]  /*2db0*/  IADD3.X R45, R32, R0, R38, P1, P5 ;  /* 0x00000000202d7210 */ /* 0x001fe40000fea426 */
[----:B------:R-:W-:Y:S02]  /*2dc0*/  CS2R R76, SRZ ;  /* 0x00000000004c7805 */ /* 0x000fe4000001ff00 */
[----:B------:R-:W-:-:S04]  /*2dd0*/  IADD3 R92, P1, P5, R108, R92, R39 ;  /* 0x0000005c6c5c7210 */ /* 0x000fc80007d3e027 */
[----:B------:R-:W-:Y:S02]  /*2de0*/  IADD3.X R3, R34, R3, R41, P1, P5 ;  /* 0x0000000322037210 */ /* 0x000fe40000fea429 */
[----:B------:R-:W-:-:S04]  /*2df0*/  LEA R44, P1, R94, UR4, 0x1 ;  /* 0x000000045e2c7c11 */ /* 0x000fc8000f8208ff */
[----:B------:R-:W-:Y:S02]  /*2e00*/  LEA.HI.X R45, R94, UR5, R45, 0x1, P1 ;  /* 0x000000055e2d7c11 */ /* 0x000fe400088f0c2d */
[----:B------:R-:W-:-:S04]  /*2e10*/  LEA R46, P1, R92, UR6, 0x1 ;  /* 0x000000065c2e7c11 */ /* 0x000fc8000f8208ff */
[----:B------:R-:W-:Y:S01]  /*2e20*/  LEA.HI.X R47, R92, UR7, R3, 0x1, P1 ;  /* 0x000000075c2f7c11 */ /* 0x000fe200088f0c03 */
[C---:B------:R-:W-:Y:S01]  /*2e30*/  VIADD R3, R16.reuse, 0x10 ;  /* 0x0000001010037836 */ /* 0x040fe20000000000 */
[----:B------:R-:W-:Y:S02]  /*2e40*/  ISETP.GE.AND P1, PT, R16, R122, PT ;  /* 0x0000007a1000720c */ /* 0x000fe40003f26270 */
[----:B------:R-:W-:Y:S02]  /*2e50*/  CS2R R70, SRZ ;  /* 0x0000000000467805 */ /* 0x000fe4000001ff00 */
[----:B------:R-:W-:-:S09]  /*2e60*/  CS2R R72, SRZ ;  /* 0x0000000000487805 */ /* 0x000fd2000001ff00 */
[----:B------:R1:W5:Y:S04]  /*2e70*/  @!P1 LDG.E.64 R74, desc[UR36][R44.64] ;  /* 0x000000242c4a9981 */ /* 0x000368000c1e1b00 */
[----:B------:R1:W5:Y:S01]  /*2e80*/  @!P1 LDG.E.64 R76, desc[UR36][R46.64] ;  /* 0x000000242e4c9981 */ /* 0x000362000c1e1b00 */
[----:B------:R-:W-:Y:S01]  /*2e90*/  ISETP.GE.AND P1, PT, R3, R122, PT ;  /* 0x0000007a0300720c */ /* 0x000fe20003f26270 */
[----:B------:R-:W-:Y:S01]  /*2ea0*/  VIADD R3, R16, 0x20 ;  /* 0x0000002010037836 */ /* 0x000fe20000000000 */
        /* <DEDUP_REMOVED lines=16> */
[----:B------:R-:W-:Y:S02]  /*2fb0*/  ISETP.GE.AND P1, PT, R3, R122, PT ;  /* 0x0000007a0300720c */ /* 0x000fe40003f26270 */
[----:B------:R-:W-:Y:S02]  /*2fc0*/  IADD3 R3, R16, 0x50, RZ ;  /* 0x0000005010037810 */ /* 0x000fe40007ffe0ff */
[----:B------:R-:W-:Y:S02]  /*2fd0*/  CS2R R48, SRZ ;  /* 0x0000000000307805 */ /* 0x000fe4000001ff00 */
[----:B------:R-:W-:-:S07]  /*2fe0*/  CS2R R50, SRZ ;  /* 0x0000000000327805 */ /* 0x000fce000001ff00 */
[----:B------:R1:W5:Y:S04]  /*2ff0*/  @!P1 LDG.E.64 R58, desc[UR36][R44.64+0x80] ;  /* 0x000080242c3a9981 */ /* 0x000368000c1e1b00 */
[----:B------:R1:W5:Y:S01]  /*3000*/  @!P1 LDG.E.64 R60, desc[UR36][R46.64+0x80] ;  /* 0x000080242e3c9981 */ /* 0x000362000c1e1b00 */
[----:B------:R-:W-:-:S13]  /*3010*/  ISETP.GE.AND P1, PT, R3, R122, PT ;  /* 0x0000007a0300720c */ /* 0x000fda0003f26270 */
[----:B------:R1:W5:Y:S04]  /*3020*/  @!P1 LDG.E.64 R48, desc[UR36][R44.64+0xa0] ;  /* 0x0000a0242c309981 */ /* 0x000368000c1e1b00 */
[----:B------:R1:W5:Y:S02]  /*3030*/  @!P1 LDG.E.64 R50, desc[UR36][R46.64+0xa0] ;  /* 0x0000a0242e329981 */ /* 0x000364000c1e1b00 */
.L_x_463:
[----:B------:R-:W-:Y:S05]  /*3040*/  BSYNC B1 ;  /* 0x0000000000017941 */ /* 0x000fea0003800000 */
.L_x_462:
[----:B------:R-:W-:Y:S01]  /*3050*/  IMAD.MOV.U32 R0, RZ, RZ, R82 ;  /* 0x000000ffff007224 */ /* 0x000fe200078e0052 */
[----:B------:R-:W-:Y:S01]  /*3060*/  PRMT R168, R136, 0x7610, R168 ;  /* 0x0000761088a87816 */ /* 0x000fe200000000a8 */
[----:B------:R-:W-:Y:S01]  /*3070*/  IMAD.MOV.U32 R3, RZ, RZ, R83 ;  /* 0x000000ffff037224 */ /* 0x000fe200078e0053 */
[----:B------:R-:W-:Y:S01]  /*3080*/  PRMT R169, R137, 0x7610, R169 ;  /* 0x0000761089a97816 */ /* 0x000fe200000000a9 */
[----:B01----:R-:W-:Y:S01]  /*3090*/  IMAD.MOV.U32 R44, RZ, RZ, R90 ;  /* 0x000000ffff2c7224 */ /* 0x003fe200078e005a */
[----:B------:R-:W-:Y:S01]  /*30a0*/  PRMT R172, R0, 0x7610, R172 ;  /* 0x0000761000ac7816 */ /* 0x000fe200000000ac */
[----:B------:R-:W-:Y:S01]  /*30b0*/  IMAD.MOV.U32 R0, RZ, RZ, R86 ;  /* 0x000000ffff007224 */ /* 0x000fe200078e0056 */
        /* <DEDUP_REMOVED lines=37> */
[----:B-----5:R-:W-:Y:S01]  /*3310*/  IMAD.MOV.U32 R0, RZ, RZ, R48 ;  /* 0x000000ffff007224 */ /* 0x020fe200078e0030 */
        /* <DEDUP_REMOVED lines=28> */
[----:B------:R-:W-:Y:S01]  /*34e0*/  ISETP.NE.AND P1, PT, R188, 0x3, PT ;  /* 0x00000003bc00780c */ /* 0x000fe20003f25270 */
        /* <DEDUP_REMOVED lines=17> */
[----:B------:R-:W-:-:S02]  /*3600*/  PRMT R163, R44, 0x7610, R163 ;  /* 0x000076102ca37816 */ /* 0x000fc400000000a3 */
[----:B------:R-:W-:Y:S02]  /*3610*/  PRMT R162, R45, 0x7610, R162 ;  /* 0x000076102da27816 */ /* 0x000fe400000000a2 */
[----:B------:R-:W-:Y:S02]  /*3620*/  PRMT R166, R3, 0x7610, R166 ;  /* 0x0000761003a67816 */ /* 0x000fe400000000a6 */
[----:B------:R-:W-:Y:S01]  /*3630*/  PRMT R167, R0, 0x7610, R167 ;  /* 0x0000761000a77816 */ /* 0x000fe200000000a7 */
[----:B------:R-:W-:Y:S06]  /*3640*/  @!P1 BRA `(.L_x_464) ;  /* 0x0000000000049947 */ /* 0x000fec0003800000 */
[----:B------:R-:W-:Y:S01]  /*3650*/  BPT.TRAP 0x1 ;  /* 0x000000040000795c */ /* 0x000fe20000300000 */
.L_x_464:
[----:B------:R-:W-:Y:S01]  /*3660*/  IMAD R3, R18, 0x8, R2 ;  /* 0x0000000812037824 */ /* 0x000fe200078e0202 */
[----:B------:R-:W-:Y:S01]  /*3670*/  SHF.L.U32 R0, R186, 0x1f, RZ ;  /* 0x0000001fba007819 */ /* 0x000fe200000006ff */
[----:B------:R-:W-:Y:S03]  /*3680*/  BSSY B1, `(.L_x_465) ;  /* 0x0000003000017945 */ /* 0x000fe60003800000 */
[----:B------:R-:W0:Y:S02]  /*3690*/  SYNCS.PHASECHK.TRANS64.TRYWAIT P5, [R3+URZ+0x34890], R0 ;  /* 0x03489000030075a7 */ /* 0x000e2400080a017f */
[----:B0-----:R-:W-:Y:S05]  /*36a0*/  @!P5 BRA `(.L_x_466) ;  /* 0x000001a400fcd947 */ /* 0x001fea0003800000 */
.L_x_762:
[----:B------:R-:W-:Y:S05]  /*36b0*/  BSYNC B1 ;  /* 0x0000000000017941 */ /* 0x000fea0003800000 */
.L_x_465:
[----:B------:R-:W-:Y:S04]  /*36c0*/  BSSY B1, `(.L_x_467) ;  /* 0x0000150000017945 */ /* 0x000fe80003800000 */
[----:B------:R-:W-:Y:S05]  /*36d0*/  @P0 BRA `(.L_x_468) ;  /* 0x0000001400380947 */ /* 0x000fea0003800000 */
[----:B------:R-:W-:Y:S01]  /*36e0*/  ISETP.NE.AND P0, PT, R14, RZ, PT ;  /* 0x000000ff0e00720c */ /* 0x000fe20003f05270 */
[----:B------:R-:W-:-:S12]  /*36f0*/  BSSY B2, `(.L_x_469) ;  /* 0x0000035000027945 */ /* 0x000fd80003800000 */
[----:B------:R-:W-:Y:S05]  /*3700*/  @!P0 BRA `(.L_x_470) ;  /* 0x0000000000cc8947 */ /* 0x000fea0003800000 */
[----:B------:R1:W2:Y:S01]  /*3710*/  LDS.128 R44, [R55] ;  /* 0x00000000372c7984 */ /* 0x0002a20000000c00 */
[----:B------:R-:W-:Y:S01]  /*3720*/  ISETP.GE.AND P0, PT, R16, R122, PT ;  /* 0x0000007a1000720c */ /* 0x000fe20003f06270 */
[----:B------:R-:W-:-:S12]  /*3730*/  BSSY B3, `(.L_x_471) ;  /* 0x000002f000037945 */ /* 0x000fd80003800000 */
[----:B-1----:R-:W-:Y:S05]  /*3740*/  @P0 BRA `(.L_x_472) ;  /* 0x0000000000b40947 */ /* 0x002fea0003800000 */
[--C-:B------:R-:W-:Y:S01]  /*3750*/  SHF.R.U64 R173, R132, 0x10, R133.reuse ;  /* 0x0000001084ad7819 */ /* 0x100fe20000001285 */
[----:B--2---:R-:W-:Y:S01]  /*3760*/  IMAD.U32 R175, R47, 0x10000, RZ ;  /* 0x000100002faf7824 */ /* 0x004fe200078e00ff */
[----:B------:R-:W-:Y:S02]  /*3770*/  SHF.R.U32.HI R133, RZ, 0x10, R133 ;  /* 0x00000010ff857819 */ /* 0x000fe40000011685 */
[--C-:B------:R-:W-:Y:S02]  /*3780*/  SHF.R.U64 R174, R130, 0x10, R131.reuse ;  /* 0x0000001082ae7819 */ /* 0x100fe40000001283 */
[----:B------:R-:W-:Y:S01]  /*3790*/  SHF.R.U32.HI R176, RZ, 0x10, R131 ;  /* 0x00000010ffb07819 */ /* 0x000fe20000011683 */
[----:B------:R-:W-:Y:S01]  /*37a0*/  IMAD.U32 R131, R46, 0x10000, RZ ;  /* 0x000100002e837824 */ /* 0x000fe200078e00ff */
[----:B------:R-:W-:Y:S02]  /*37b0*/  PRMT R173, R177, 0x5410, R173 ;  /* 0x00005410b1ad7816 */ /* 0x000fe400000000ad */
[----:B------:R-:W-:-:S02]  /*37c0*/  PRMT R133, R178, 0x5410, R133 ;  /* 0x00005410b2857816 */ /* 0x000fc40000000085 */
[----:B------:R-:W-:Y:S02]  /*37d0*/  PRMT R174, R94, 0x5432, R174 ;  /* 0x000054325eae7816 */ /* 0x000fe400000000ae */
[----:B------:R-:W-:Y:S01]  /*37e0*/  PRMT R132, R93, 0x5432, R176 ;  /* 0x000054325d847816 */ /* 0x000fe200000000b0 */
[----:B------:R-:W-:Y:S01]  /*37f0*/  IMAD.U32 R177, R133, 0x10000, RZ ;  /* 0x0001000085b17824 */ /* 0x000fe200078e00ff */
[----:B------:R-:W-:Y:S02]  /*3800*/  LOP3.LUT R46, R46, 0xffff0000, RZ, 0xc0, !PT ;  /* 0xffff00002e2e7812 */ /* 0x000fe400078ec0ff */
[----:B------:R-:W-:Y:S01]  /*3810*/  LOP3.LUT R181, R45, 0xffff0000, RZ, 0xc0, !PT ;  /* 0xffff00002db57812 */ /* 0x000fe200078ec0ff */
[----:B------:R-:W-:Y:S01]  /*3820*/  IMAD.U32 R179, R132, 0x10000, RZ ;  /* 0x0001000084b37824 */ /* 0x000fe200078e00ff */
[----:B------:R-:W-:Y:S01]  /*3830*/  LOP3.LUT R176, R173, 0xffff0000, RZ, 0xc0, !PT ;  /* 0xffff0000adb07812 */ /* 0x000fe200078ec0ff */
[----:B------:R-:W-:Y:S01]  /*3840*/  FMUL.FTZ R182, R46, R177 ;  /* 0x000000b12eb67220 */ /* 0x000fe20000410000 */
[----:B------:R-:W-:Y:S01]  /*3850*/  LOP3.LUT R178, R174, 0xffff0000, RZ, 0xc0, !PT ;  /* 0xffff0000aeb27812 */ /* 0x000fe200078ec0ff */
[----:B------:R-:W-:Y:S01]  /*3860*/  FMUL.FTZ R46, R46, R179 ;  /* 0x000000b32e2e7220 */ /* 0x000fe20000410000 */
[----:B------:R-:W-:Y:S01]  /*3870*/  LOP3.LUT R130, R47, 0xffff0000, RZ, 0xc0, !PT ;  /* 0xffff00002f827812 */ /* 0x000fe200078ec0ff */
[----:B------:R-:W-:-:S02]  /*3880*/  IMAD.U32 R47, R45, 0x10000, RZ ;  /* 0x000100002d2f7824 */ /* 0x000fc400078e00ff */
[C---:B------:R-:W-:Y:S01]  /*3890*/  FMUL.FTZ R180, R181.reuse, R176 ;  /* 0x000000b0b5b47220 */ /* 0x040fe20000410000 */
[----:B------:R-:W-:Y:S02]  /*38a0*/  IMAD.U32 R45, R44, 0x10000, RZ ;  /* 0x000100002c2d7824 */ /* 0x000fe400078e00ff */
[----:B------:R-:W-:Y:S01]  /*38b0*/  FMUL.FTZ R181, R181, R178 ;  /* 0x000000b2b5b57220 */ /* 0x000fe20000410000 */
[----:B------:R-:W-:Y:S01]  /*38c0*/  LOP3.LUT R133, R133, 0xffff0000, RZ, 0xc0, !PT ;  /* 0xffff000085857812 */ /* 0x000fe200078ec0ff */
[----:B------:R-:W-:Y:S01]  /*38d0*/  IMAD.U32 R173, R173, 0x10000, RZ ;  /* 0x00010000adad7824 */ /* 0x000fe200078e00ff */
[----:B------:R-:W-:Y:S01]  /*38e0*/  LOP3.LUT R132, R132, 0xffff0000, RZ, 0xc0, !PT ;  /* 0xffff000084847812 */ /* 0x000fe200078ec0ff */
[----:B------:R-:W-:Y:S01]  /*38f0*/  FFMA.FTZ R182, R131, R179, -R182 ;  /* 0x000000b383b67223 */ /* 0x000fe200000108b6 */
[----:B------:R-:W-:Y:S01]  /*3900*/  LOP3.LUT R44, R44, 0xffff0000, RZ, 0xc0, !PT ;  /* 0xffff00002c2c7812 */ /* 0x000fe200078ec0ff */
[----:B------:R-:W-:Y:S02]  /*3910*/  IMAD.U32 R174, R174, 0x10000, RZ ;  /* 0x00010000aeae7824 */ /* 0x000fe400078e00ff */
[----:B------:R-:W-:Y:S01]  /*3920*/  FFMA.FTZ R181, R47, R176, R181 ;  /* 0x000000b02fb57223 */ /* 0x000fe200000100b5 */
[----:B------:R-:W-:Y:S01]  /*3930*/  FFMA.FTZ R131, R131, R177, R46 ;  /* 0x000000b183837223 */ /* 0x000fe2000001002e */
[C---:B------:R-:W-:Y:S01]  /*3940*/  FMUL.FTZ R46, R130.reuse, R133 ;  /* 0x00000085822e7220 */ /* 0x040fe20000410000 */
[----:B------:R-:W-:Y:S01]  /*3950*/  FMUL.FTZ R176, R130, R132 ;  /* 0x0000008482b07220 */ /* 0x000fe20000410000 */
[C---:B------:R-:W-:Y:S01]  /*3960*/  FMUL.FTZ R130, R44.reuse, R173 ;  /* 0x000000ad2c827220 */ /* 0x040fe20000410000 */
[----:B------:R-:W-:Y:S01]  /*3970*/  FFMA.FTZ R180, R47, R178, -R180 ;  /* 0x000000b22fb47223 */ /* 0x000fe200000108b4 */
[----:B------:R-:W-:Y:S01]  /*3980*/  FMUL.FTZ R44, R44, R174 ;  /* 0x000000ae2c2c7220 */ /* 0x000fe20000410000 */
[----:B------:R-:W-:Y:S01]  /*3990*/  FFMA.FTZ R46, R175, R132, -R46 ;  /* 0x00000084af2e7223 */ /* 0x000fe2000001082e */
[----:B------:R-:W-:Y:S01]  /*39a0*/  FFMA.FTZ R130, R45, R174, -R130 ;  /* 0x000000ae2d827223 */ /* 0x000fe20000010882 */
[----:B------:R-:W-:Y:S01]  /*39b0*/  FFMA.FTZ R133, R175, R133, R176 ;  /* 0x00000085af857223 */ /* 0x000fe200000100b0 */
[----:B------:R-:W-:Y:S01]  /*39c0*/  FFMA.FTZ R45, R45, R173, R44 ;  /* 0x000000ad2d2d7223 */ /* 0x000fe2000001002c */
[----:B------:R-:W-:-:S03]  /*39d0*/  F2FP.BF16.F32.PACK_AB R180, R181, R180 ;  /* 0x000000b4b5b4723e */ /* 0x000fc600000010ff */
[----:B------:R-:W-:Y:S02]  /*39e0*/  F2FP.BF16.F32.PACK_AB R47, R133, R46 ;  /* 0x0000002e852f723e */ /* 0x000fe400000010ff */
[----:B------:R-:W-:Y:S01]  /*39f0*/  F2FP.BF16.F32.PACK_AB R44, R45, R130 ;  /* 0x000000822d2c723e */ /* 0x000fe200000010ff */
[----:B------:R-:W-:Y:S01]  /*3a00*/  IMAD.MOV.U32 R45, RZ, RZ, R180 ;  /* 0x000000ffff2d7224 */ /* 0x000fe200078e00b4 */
[----:B------:R-:W-:-:S07]  /*3a10*/  F2FP.BF16.F32.PACK_AB R46, R131, R182 ;  /* 0x000000b6832e723e */ /* 0x000fce00000010ff */
.L_x_472:
[----:B------:R-:W-:Y:S05]  /*3a20*/  BSYNC B3 ;  /* 0x0000000000037941 */ /* 0x000fea0003800000 */
.L_x_471:
[----:B--2---:R1:W-:Y:S02]  /*3a30*/  STG.E.128 desc[UR36][R56.64], R44 ;  /* 0x0000002c38007986 */ /* 0x0043e4000c101d24 */
.L_x_470:
[----:B------:R-:W-:Y:S05]  /*3a40*/  BSYNC B2 ;  /* 0x0000000000027941 */ /* 0x000fea0003800000 */
.L_x_469:
[----:B------:R-:W-:Y:S01]  /*3a50*/  ISETP.NE.AND P0, PT, R10, RZ, PT ;  /* 0x000000ff0a00720c */ /* 0x000fe20003f05270 */
[----:B------:R-:W-:-:S12]  /*3a60*/  BSSY B2, `(.L_x_473) ;  /* 0x0000036000027945 */ /* 0x000fd80003800000 */
[----:B------:R-:W-:Y:S05]  /*3a70*/  @!P0 BRA `(.L_x_474) ;  /* 0x0000000000d08947 */ /* 0x000fea0003800000 */
[----:B-1----:R1:W2:Y:S01]  /*3a80*/  LDS.128 R44, [R54] ;  /* 0x00000000362c7984 */ /* 0x0022a20000000c00 */
[----:B------:R-:W-:Y:S01]  /*3a90*/  VIADD R131, R16, 0x10 ;  /* 0x0000001010837836 */ /* 0x000fe20000000000 */
[----:B------:R-:W-:Y:S04]  /*3aa0*/  BSSY B3, `(.L_x_475) ;  /* 0x0000030000037945 */ /* 0x000fe80003800000 */
[----:B------:R-:W-:-:S13]  /*3ab0*/  ISETP.GE.AND P0, PT, R131, R122, PT ;  /* 0x0000007a8300720c */ /* 0x000fda0003f06270 */
[----:B-1----:R-:W-:Y:S05]  /*3ac0*/  @P0 BRA `(.L_x_476) ;  /* 0x0000000000b40947 */ /* 0x002fea0003800000 */
[----:B------:R-:W-:Y:S01]  /*3ad0*/  SHF.R.U64 R130, R120, 0x10, R121 ;  /* 0x0000001078827819 */ /* 0x000fe20000001279 */
[----:B--2---:R-:W-:Y:S01]  /*3ae0*/  IMAD.U32 R132, R47, 0x10000, RZ ;  /* 0x000100002f847824 */ /* 0x004fe200078e00ff */
[----:B------:R-:W-:Y:S02]  /*3af0*/  SHF.R.U64 R131, R98, 0x10, R99 ;  /* 0x0000001062837819 */ /* 0x000fe40000001263 */
[----:B------:R-:W-:Y:S02]  /*3b00*/  SHF.R.U32.HI R121, RZ, 0x10, R121 ;  /* 0x00000010ff797819 */ /* 0x000fe40000011679 */
[----:B------:R-:W-:Y:S02]  /*3b10*/  PRMT R130, R92, 0x5432, R130 ;  /* 0x000054325c827816 */ /* 0x000fe40000000082 */
[----:B------:R-:W-:Y:S01]  /*3b20*/  SHF.R.U32.HI R133, RZ, 0x10, R99 ;  /* 0x00000010ff857819 */ /* 0x000fe20000011663 */
[----:B------:R-:W-:Y:S01]  /*3b30*/  IMAD.U32 R99, R46, 0x10000, RZ ;  /* 0x000100002e637824 */ /* 0x000fe200078e00ff */
[----:B------:R-:W-:-:S02]  /*3b40*/  PRMT R131, R230, 0x5410, R131 ;  /* 0x00005410e6837816 */ /* 0x000fc40000000083 */
[----:B------:R-:W-:Y:S02]  /*3b50*/  PRMT R121, R236, 0x5410, R121 ;  /* 0x00005410ec797816 */ /* 0x000fe40000000079 */
[----:B------:R-:W-:Y:S02]  /*3b60*/  LOP3.LUT R175, R45, 0xffff0000, RZ, 0xc0, !PT ;  /* 0xffff00002daf7812 */ /* 0x000fe400078ec0ff */
[C---:B------:R-:W-:Y:S01]  /*3b70*/  LOP3.LUT R174, R130.reuse, 0xffff0000, RZ, 0xc0, !PT ;  /* 0xffff000082ae7812 */ /* 0x040fe200078ec0ff */
[----:B------:R-:W-:Y:S01]  /*3b80*/  IMAD.U32 R130, R130, 0x10000, RZ ;  /* 0x0001000082827824 */ /* 0x000fe200078e00ff */
[----:B------:R-:W-:Y:S01]  /*3b90*/  PRMT R120, R231, 0x5410, R133 ;  /* 0x00005410e7787816 */ /* 0x000fe20000000085 */
[----:B------:R-:W-:Y:S01]  /*3ba0*/  IMAD.U32 R133, R121, 0x10000, RZ ;  /* 0x0001000079857824 */ /* 0x000fe200078e00ff */
[----:B------:R-:W-:Y:S01]  /*3bb0*/  LOP3.LUT R176, R131, 0xffff0000, RZ, 0xc0, !PT ;  /* 0xffff000083b07812 */ /* 0x000fe200078ec0ff */
[----:B------:R-:W-:Y:S01]  /*3bc0*/  FMUL.FTZ R178, R175, R174 ;  /* 0x000000aeafb27220 */ /* 0x000fe20000410000 */
[----:B------:R-:W-:Y:S01]  /*3bd0*/  LOP3.LUT R46, R46, 0xffff0000, RZ, 0xc0, !PT ;  /* 0xffff00002e2e7812 */ /* 0x000fe200078ec0ff */
[----:B------:R-:W-:Y:S01]  /*3be0*/  IMAD.U32 R173, R120, 0x10000, RZ ;  /* 0x0001000078ad7824 */ /* 0x000fe200078e00ff */
[----:B------:R-:W-:Y:S01]  /*3bf0*/  LOP3.LUT R98, R47, 0xffff0000, RZ, 0xc0, !PT ;  /* 0xffff00002f627812 */ /* 0x000fe200078ec0ff */
[----:B------:R-:W-:-:S02]  /*3c00*/  IMAD.U32 R47, R45, 0x10000, RZ ;  /* 0x000100002d2f7824 */ /* 0x000fc400078e00ff */
[-C--:B------:R-:W-:Y:S01]  /*3c10*/  FMUL.FTZ R175, R175, R176.reuse ;  /* 0x000000b0afaf7220 */ /* 0x080fe20000410000 */
[----:B------:R-:W-:Y:S02]  /*3c20*/  IMAD.U32 R45, R44, 0x10000, RZ ;  /* 0x000100002c2d7824 */ /* 0x000fe400078e00ff */
[----:B------:R-:W-:Y:S01]  /*3c30*/  FMUL.FTZ R180, R46, R133 ;  /* 0x000000852eb47220 */ /* 0x000fe20000410000 */
[----:B------:R-:W-:Y:S01]  /*3c40*/  LOP3.LUT R44, R44, 0xffff0000, RZ, 0xc0, !PT ;  /* 0xffff00002c2c7812 */ /* 0x000fe200078ec0ff */
[C---:B------:R-:W-:Y:S01]  /*3c50*/  FFMA.FTZ R178, R47.reuse, R176, -R178 ;  /* 0x000000b02fb27223 */ /* 0x040fe200000108b2 */
[----:B------:R-:W-:Y:S01]  /*3c60*/  FFMA.FTZ R175, R47, R174, R175 ;  /* 0x000000ae2faf7223 */ /* 0x000fe200000100af */
[-C--:B------:R-:W-:Y:S01]  /*3c70*/  FMUL.FTZ R46, R46, R173.reuse ;  /* 0x000000ad2e2e7220 */ /* 0x080fe20000410000 */
[----:B------:R-:W-:Y:S01]  /*3c80*/  LOP3.LUT R121, R121, 0xffff0000, RZ, 0xc0, !PT ;  /* 0xffff000079797812 */ /* 0x000fe200078ec0ff */
[----:B------:R-:W-:Y:S01]  /*3c90*/  IMAD.U32 R131, R131, 0x10000, RZ ;  /* 0x0001000083837824 */ /* 0x000fe200078e00ff */
[----:B------:R-:W-:Y:S01]  /*3ca0*/  LOP3.LUT R47, R120, 0xffff0000, RZ, 0xc0, !PT ;  /* 0xffff0000782f7812 */ /* 0x000fe200078ec0ff */
[C---:B------:R-:W-:Y:S01]  /*3cb0*/  FFMA.FTZ R180, R99.reuse, R173, -R180 ;  /* 0x000000ad63b47223 */ /* 0x040fe200000108b4 */
[----:B------:R-:W-:Y:S01]  /*3cc0*/  FFMA.FTZ R99, R99, R133, R46 ;  /* 0x0000008563637223 */ /* 0x000fe2000001002e */
[----:B------:R-:W-:Y:S01]  /*3cd0*/  FMUL.FTZ R133, R98, R121 ;  /* 0x0000007962857220 */ /* 0x000fe20000410000 */
[CC--:B------:R-:W-:Y:S01]  /*3ce0*/  FMUL.FTZ R46, R44.reuse, R130.reuse ;  /* 0x000000822c2e7220 */ /* 0x0c0fe20000410000 */
[----:B------:R-:W-:Y:S01]  /*3cf0*/  FMUL.FTZ R173, R44, R131 ;  /* 0x000000832cad7220 */ /* 0x000fe20000410000 */
[-C--:B------:R-:W-:Y:S01]  /*3d00*/  FMUL.FTZ R98, R98, R47.reuse ;  /* 0x0000002f62627220 */ /* 0x080fe20000410000 */
[C---:B------:R-:W-:Y:S01]  /*3d10*/  FFMA.FTZ R133, R132.reuse, R47, -R133 ;  /* 0x0000002f84857223 */ /* 0x040fe20000010885 */
[C---:B------:R-:W-:Y:S01]  /*3d20*/  FFMA.FTZ R46, R45.reuse, R131, -R46 ;  /* 0x000000832d2e7223 */ /* 0x040fe2000001082e */
[----:B------:R-:W-:Y:S01]  /*3d30*/  FFMA.FTZ R173, R45, R130, R173 ;  /* 0x000000822dad7223 */ /* 0x000fe200000100ad */
[----:B------:R-:W-:Y:S01]  /*3d40*/  FFMA.FTZ R98, R132, R121, R98 ;  /* 0x0000007984627223 */ /* 0x000fe20000010062 */
[----:B------:R-:W-:-:S02]  /*3d50*/  F2FP.BF16.F32.PACK_AB R180, R99, R180 ;  /* 0x000000b463b4723e */ /* 0x000fc400000010ff */
[----:B------:R-:W-:Y:S02]  /*3d60*/  F2FP.BF16.F32.PACK_AB R45, R175, R178 ;  /* 0x000000b2af2d723e */ /* 0x000fe400000010ff */
[----:B------:R-:W-:Y:S01]  /*3d70*/  F2FP.BF16.F32.PACK_AB R44, R173, R46 ;  /* 0x0000002ead2c723e */ /* 0x000fe200000010ff */
[----:B------:R-:W-:Y:S01]  /*3d80*/  IMAD.MOV.U32 R46, RZ, RZ, R180 ;  /* 0x000000ffff2e7224 */ /* 0x000fe200078e00b4 */
[----:B------:R-:W-:-:S07]  /*3d90*/  F2FP.BF16.F32.PACK_AB R47, R98, R133 ;  /* 0x00000085622f723e */ /* 0x000fce00000010ff */
.L_x_476:
[----:B------:R-:W-:Y:S05]  /*3da0*/  BSYNC B3 ;  /* 0x0000000000037941 */ /* 0x000fea0003800000 */
.L_x_475:
[----:B--2---:R2:W-:Y:S02]  /*3db0*/  STG.E.128 desc[UR36][R56.64+0x40], R44 ;  /* 0x0000402c38007986 */ /* 0x0045e4000c101d24 */
.L_x_474:
[----:B------:R-:W-:Y:S05]  /*3dc0*/  BSYNC B2 ;  /* 0x0000000000027941 */ /* 0x000fea0003800000 */
.L_x_473:
[----:B------:R-:W-:Y:S01]  /*3dd0*/  ISETP.NE.AND P0, PT, R9, RZ, PT ;  /* 0x000000ff0900720c */ /* 0x000fe20003f05270 */
[----:B------:R-:W-:-:S12]  /*3de0*/  BSSY B2, `(.L_x_477) ;  /* 0x0000035000027945 */ /* 0x000fd80003800000 */
[----:B------:R-:W-:Y:S05]  /*3df0*/  @!P0 BRA `(.L_x_478) ;  /* 0x0000000000cc8947 */ /* 0x000fea0003800000 */
[----:B-12---:R1:W2:Y:S01]  /*3e00*/  LDS.128 R44, [R55+0x4000] ;  /* 0x00400000372c7984 */ /* 0x0062a20000000c00 */
        /* <DEDUP_REMOVED lines=8> */
[----:B------:R-:W-:Y:S01]  /*3e90*/  SHF.R.U32.HI R98, RZ, 0x10, R91 ;  /* 0x00000010ff627819 */ /* 0x000fe2000001165b */
[----:B------:R-:W-:Y:S01]  /*3ea0*/  IMAD.U32 R91, R46, 0x10000, RZ ;  /* 0x000100002e5b7824 */ /* 0x000fe200078e00ff */
[----:B------:R-:W-:Y:S02]  /*3eb0*/  PRMT R234, R234, 0x5410, R121 ;  /* 0x00005410eaea7816 */ /* 0x000fe40000000079 */
[----:B------:R-:W-:-:S02]  /*3ec0*/  PRMT R228, R228, 0x5410, R99 ;  /* 0x00005410e4e47816 */ /* 0x000fc40000000063 */
[----:B------:R-:W-:Y:S01]  /*3ed0*/  PRMT R235, R235, 0x5410, R96 ;  /* 0x00005410ebeb7816 */ /* 0x000fe20000000060 */
[----:B------:R-:W-:Y:S01]  /*3ee0*/  IMAD.U32 R96, R44, 0x10000, RZ ;  /* 0x000100002c607824 */ /* 0x000fe200078e00ff */
[----:B------:R-:W-:Y:S02]  /*3ef0*/  PRMT R229, R229, 0x5410, R98 ;  /* 0x00005410e5e57816 */ /* 0x000fe40000000062 */
[----:B------:R-:W-:Y:S01]  /*3f00*/  LOP3.LUT R45, R45, 0xffff0000, RZ, 0xc0, !PT ;  /* 0xffff00002d2d7812 */ /* 0x000fe200078ec0ff */
[----:B------:R-:W-:Y:S01]  /*3f10*/  IMAD.U32 R97, R235, 0x10000, RZ ;  /* 0x00010000eb617824 */ /* 0x000fe200078e00ff */
[----:B------:R-:W-:Y:S01]  /*3f20*/  LOP3.LUT R130, R234, 0xffff0000, RZ, 0xc0, !PT ;  /* 0xffff0000ea827812 */ /* 0x000fe200078ec0ff */
[----:B------:R-:W-:Y:S01]  /*3f30*/  IMAD.U32 R98, R229, 0x10000, RZ ;  /* 0x00010000e5627824 */ /* 0x000fe200078e00ff */
[----:B------:R-:W-:Y:S02]  /*3f40*/  LOP3.LUT R99, R228, 0xffff0000, RZ, 0xc0, !PT ;  /* 0xffff0000e4637812 */ /* 0x000fe400078ec0ff */
[----:B------:R-:W-:Y:S01]  /*3f50*/  LOP3.LUT R46, R46, 0xffff0000, RZ, 0xc0, !PT ;  /* 0xffff00002e2e7812 */ /* 0x000fe200078ec0ff */
[----:B------:R-:W-:Y:S01]  /*3f60*/  FMUL.FTZ R121, R45, R130 ;  /* 0x000000822d797220 */ /* 0x000fe20000410000 */
[----:B------:R-:W-:Y:S01]  /*3f70*/  LOP3.LUT R90, R47, 0xffff0000, RZ, 0xc0, !PT ;  /* 0xffff00002f5a7812 */ /* 0x000fe200078ec0ff */
[----:B------:R-:W-:Y:S01]  /*3f80*/  FMUL.FTZ R45, R45, R99 ;  /* 0x000000632d2d7220 */ /* 0x000fe20000410000 */
[----:B------:R-:W-:Y:S01]  /*3f90*/  LOP3.LUT R235, R235, 0xffff0000, RZ, 0xc0, !PT ;  /* 0xffff0000ebeb7812 */ /* 0x000fe200078ec0ff */
[----:B------:R-:W-:Y:S01]  /*3fa0*/  FMUL.FTZ R132, R46, R97 ;  /* 0x000000612e847220 */ /* 0x000fe20000410000 */
[----:B------:R-:W-:Y:S01]  /*3fb0*/  FFMA.FTZ R121, R120, R99, -R121 ;  /* 0x0000006378797223 */ /* 0x000fe20000010879 */
[----:B------:R-:W-:Y:S01]  /*3fc0*/  FMUL.FTZ R46, R46, R98 ;  /* 0x000000622e2e7220 */ /* 0x000fe20000410000 */
[----:B------:R-:W-:Y:S01]  /*3fd0*/  LOP3.LUT R44, R44, 0xffff0000, RZ, 0xc0, !PT ;  /* 0xffff00002c2c7812 */ /* 0x000fe200078ec0ff */
[----:B------:R-:W-:Y:S01]  /*3fe0*/  FFMA.FTZ R120, R120, R130, R45 ;  /* 0x0000008278787223 */ /* 0x000fe2000001002d */
[----:B------:R-:W-:Y:S01]  /*3ff0*/  LOP3.LUT R229, R229, 0xffff0000, RZ, 0xc0, !PT ;  /* 0xffff0000e5e57812 */ /* 0x000fe200078ec0ff */
[----:B------:R-:W-:-:S02]  /*4000*/  IMAD.U32 R45, R234, 0x10000, RZ ;  /* 0x00010000ea2d7824 */ /* 0x000fc400078e00ff */
[C---:B------:R-:W-:Y:S01]  /*4010*/  FFMA.FTZ R132, R91.reuse, R98, -R132 ;  /* 0x000000625b847223 */ /* 0x040fe20000010884 */
[----:B------:R-:W-:Y:S02]  /*4020*/  IMAD.U32 R99, R228, 0x10000, RZ ;  /* 0x00010000e4637824 */ /* 0x000fe400078e00ff */
[----:B------:R-:W-:Y:S01]  /*4030*/  FFMA.FTZ R91, R91, R97, R46 ;  /* 0x000000615b5b7223 */ /* 0x000fe2000001002e */
[----:B------:R-:W-:Y:S02]  /*4040*/  IMAD.U32 R47, R47, 0x10000, RZ ;  /* 0x000100002f2f7824 */ /* 0x000fe400078e00ff */
[C---:B------:R-:W-:Y:S01]  /*4050*/  FMUL.FTZ R46, R90.reuse, R235 ;  /* 0x000000eb5a2e7220 */ /* 0x040fe20000410000 */
[----:B------:R-:W-:Y:S01]  /*4060*/  FMUL.FTZ R90, R90, R229 ;  /* 0x000000e55a5a7220 */ /* 0x000fe20000410000 */
[C---:B------:R-:W-:Y:S01]  /*4070*/  FMUL.FTZ R97, R44.reuse, R45 ;  /* 0x0000002d2c617220 */ /* 0x040fe20000410000 */
[----:B------:R-:W-:Y:S01]  /*4080*/  FMUL.FTZ R44, R44, R99 ;  /* 0x000000632c2c7220 */ /* 0x000fe20000410000 */
[C---:B------:R-:W-:Y:S01]  /*4090*/  FFMA.FTZ R46, R47.reuse, R229, -R46 ;  /* 0x000000e52f2e7223 */ /* 0x040fe2000001082e */
[----:B------:R-:W-:Y:S01]  /*40a0*/  FFMA.FTZ R47, R47, R235, R90 ;  /* 0x000000eb2f2f7223 */ /* 0x000fe2000001005a */
[C---:B------:R-:W-:Y:S01]  /*40b0*/  FFMA.FTZ R97, R96.reuse, R99, -R97 ;  /* 0x0000006360617223 */ /* 0x040fe20000010861 */
[----:B------:R-:W-:Y:S01]  /*40c0*/  FFMA.FTZ R44, R96, R45, R44 ;  /* 0x0000002d602c7223 */ /* 0x000fe2000001002c */
[----:B------:R-:W-:-:S02]  /*40d0*/  F2FP.BF16.F32.PACK_AB R45, R120, R121 ;  /* 0x00000079782d723e */ /* 0x000fc400000010ff */
[----:B------:R-:W-:Y:S02]  /*40e0*/  F2FP.BF16.F32.PACK_AB R47, R47, R46 ;  /* 0x0000002e2f2f723e */ /* 0x000fe400000010ff */
[----:B------:R-:W-:Y:S02]  /*40f0*/  F2FP.BF16.F32.PACK_AB R46, R91, R132 ;  /* 0x000000845b2e723e */ /* 0x000fe400000010ff */
[----:B------:R-:W-:-:S07]  /*4100*/  F2FP.BF16.F32.PACK_AB R44, R44, R97 ;  /* 0x000000612c2c723e */ /* 0x000fce00000010ff */
.L_x_480:
[----:B------:R-:W-:Y:S05]  /*4110*/  BSYNC B3 ;  /* 0x0000000000037941 */ /* 0x000fea0003800000 */
.L_x_479:
[----:B--2---:R3:W-:Y:S02]  /*4120*/  STG.E.128 desc[UR36][R56.64+0x80], R44 ;  /* 0x0000802c38007986 */ /* 0x0047e4000c101d24 */
.L_x_478:
[----:B------:R-:W-:Y:S05]  /*4130*/  BSYNC B2 ;  /* 0x0000000000027941 */ /* 0x000fea0003800000 */
.L_x_477:
[----:B------:R-:W-:Y:S01]  /*4140*/  ISETP.NE.AND P0, PT, R8, RZ, PT ;  /* 0x000000ff0800720c */ /* 0x000fe20003f05270 */
[----:B------:R-:W-:-:S12]  /*4150*/  BSSY B2, `(.L_x_481) ;  /* 0x0000036000027945 */ /* 0x000fd80003800000 */
[----:B------:R-:W-:Y:S05]  /*4160*/  @!P0 BRA `(.L_x_482) ;  /* 0x0000000000d08947 */ /* 0x000fea0003800000 */
[----:B-123--:R1:W2:Y:S01]  /*4170*/  LDS.128 R44, [R54+0x4000] ;  /* 0x00400000362c7984 */ /* 0x00e2a20000000c00 */
[----:B------:R-:W-:Y:S01]  /*4180*/  VIADD R91, R16, 0x30 ;  /* 0x00000030105b7836 */ /* 0x000fe20000000000 */
[----:B------:R-:W-:Y:S04]  /*4190*/  BSSY B3, `(.L_x_483) ;  /* 0x0000030000037945 */ /* 0x000fe80003800000 */
[----:B------:R-:W-:-:S13]  /*41a0*/  ISETP.GE.AND P0, PT, R91, R122, PT ;  /* 0x0000007a5b00720c */ /* 0x000fda0003f06270 */
[----:B-1----:R-:W-:Y:S05]  /*41b0*/  @P0 BRA `(.L_x_484) ;  /* 0x0000000000b40947 */ /* 0x002fea0003800000 */
[----:B------:R-:W-:Y:S02]  /*41c0*/  SHF.R.U64 R91, R88, 0x10, R89 ;  /* 0x00000010585b7819 */ /* 0x000fe40000001259 */
[--C-:B------:R-:W-:Y:S01]  /*41d0*/  SHF.R.U64 R97, R86, 0x10, R87.reuse ;  /* 0x0000001056617819 */ /* 0x100fe20000001257 */
[----:B--2---:R-:W-:Y:S01]  /*41e0*/  IMAD.U32 R86, R46, 0x10000, RZ ;  /* 0x000100002e567824 */ /* 0x004fe200078e00ff */
[----:B------:R-:W-:Y:S02]  /*41f0*/  SHF.R.U32.HI R90, RZ, 0x10, R87 ;  /* 0x00000010ff5a7819 */ /* 0x000fe40000011657 */
[----:B------:R-:W-:Y:S01]  /*4200*/  PRMT R232, R232, 0x5410, R91 ;  /* 0x00005410e8e87816 */ /* 0x000fe2000000005b */
[----:B------:R-:W-:Y:S01]  /*4210*/  IMAD.U32 R91, R45, 0x10000, RZ ;  /* 0x000100002d5b7824 */ /* 0x000fe200078e00ff */
[----:B------:R-:W-:Y:S02]  /*4220*/  SHF.R.U32.HI R88, RZ, 0x10, R89 ;  /* 0x00000010ff587819 */ /* 0x000fe40000011659 */
[----:B------:R-:W-:-:S02]  /*4230*/  PRMT R226, R226, 0x5410, R97 ;  /* 0x00005410e2e27816 */ /* 0x000fc40000000061 */
[----:B------:R-:W-:Y:S02]  /*4240*/  PRMT R227, R227, 0x5410, R90 ;  /* 0x00005410e3e37816 */ /* 0x000fe4000000005a */
[----:B------:R-:W-:Y:S01]  /*4250*/  LOP3.LUT R89, R45, 0xffff0000, RZ, 0xc0, !PT ;  /* 0xffff00002d597812 */ /* 0x000fe200078ec0ff */
[----:B------:R-:W-:Y:S01]  /*4260*/  IMAD.U32 R45, R44, 0x10000, RZ ;  /* 0x000100002c2d7824 */ /* 0x000fe200078e00ff */
        /* <DEDUP_REMOVED lines=9> */
[-C--:B------:R-:W-:Y:S01]  /*4300*/  FMUL.FTZ R97, R89, R90.reuse ;  /* 0x0000005a59617220 */ /* 0x080fe20000410000 */
[----:B------:R-:W-:Y:S01]  /*4310*/  LOP3.LUT R89, R44, 0xffff0000, RZ, 0xc0, !PT ;  /* 0xffff00002c597812 */ /* 0x000fe200078ec0ff */
[----:B------:R-:W-:Y:S01]  /*4320*/  FFMA.FTZ R44, R91, R90, -R120 ;  /* 0x0000005a5b2c7223 */ /* 0x000fe20000010878 */
[----:B------:R-:W-:Y:S01]  /*4330*/  FMUL.FTZ R99, R87, R88 ;  /* 0x0000005857637220 */ /* 0x000fe20000410000 */
[----:B------:R-:W-:Y:S01]  /*4340*/  FFMA.FTZ R91, R91, R98, R97 ;  /* 0x000000625b5b7223 */ /* 0x000fe20000010061 */
[-C--:B------:R-:W-:Y:S01]  /*4350*/  FMUL.FTZ R97, R87, R96.reuse ;  /* 0x0000006057617220 */ /* 0x080fe20000410000 */
[----:B------:R-:W-:Y:S01]  /*4360*/  LOP3.LUT R233, R233, 0xffff0000, RZ, 0xc0, !PT ;  /* 0xffff0000e9e97812 */ /* 0x000fe200078ec0ff */
[----:B------:R-:W-:Y:S01]  /*4370*/  FFMA.FTZ R87, R86, R96, -R99 ;  /* 0x0000006056577223 */ /* 0x000fe20000010863 */
[----:B------:R-:W-:Y:S01]  /*4380*/  LOP3.LUT R227, R227, 0xffff0000, RZ, 0xc0, !PT ;  /* 0xffff0000e3e37812 */ /* 0x000fe200078ec0ff */
[----:B------:R-:W-:-:S02]  /*4390*/  IMAD.U32 R226, R226, 0x10000, RZ ;  /* 0x00010000e2e27824 */ /* 0x000fc400078e00ff */
[----:B------:R-:W-:Y:S01]  /*43a0*/  FFMA.FTZ R86, R86, R88, R97 ;  /* 0x0000005856567223 */ /* 0x000fe20000010061 */
[C---:B------:R-:W-:Y:S01]  /*43b0*/  FMUL.FTZ R88, R46.reuse, R233 ;  /* 0x000000e92e587220 */ /* 0x040fe20000410000 */
[----:B------:R-:W-:Y:S02]  /*43c0*/  IMAD.U32 R47, R47, 0x10000, RZ ;  /* 0x000100002f2f7824 */ /* 0x000fe400078e00ff */
[-C--:B------:R-:W-:Y:S01]  /*43d0*/  FMUL.FTZ R90, R46, R227.reuse ;  /* 0x000000e32e5a7220 */ /* 0x080fe20000410000 */
[C---:B------:R-:W-:Y:S01]  /*43e0*/  FMUL.FTZ R46, R89.reuse, R232 ;  /* 0x000000e8592e7220 */ /* 0x040fe20000410000 */
[-C--:B------:R-:W-:Y:S01]  /*43f0*/  FMUL.FTZ R89, R89, R226.reuse ;  /* 0x000000e259597220 */ /* 0x080fe20000410000 */
[C---:B------:R-:W-:Y:S01]  /*4400*/  FFMA.FTZ R88, R47.reuse, R227, -R88 ;  /* 0x000000e32f587223 */ /* 0x040fe20000010858 */
[----:B------:R-:W-:Y:S01]  /*4410*/  FFMA.FTZ R47, R47, R233, R90 ;  /* 0x000000e92f2f7223 */ /* 0x000fe2000001005a */
[C---:B------:R-:W-:Y:S01]  /*4420*/  FFMA.FTZ R46, R45.reuse, R226, -R46 ;  /* 0x000000e22d2e7223 */ /* 0x040fe2000001082e */
[----:B------:R-:W-:Y:S01]  /*4430*/  FFMA.FTZ R89, R45, R232, R89 ;  /* 0x000000e82d597223 */ /* 0x000fe20000010059 */
[----:B------:R-:W-:-:S02]  /*4440*/  F2FP.BF16.F32.PACK_AB R86, R86, R87 ;  /* 0x000000575656723e */ /* 0x000fc400000010ff */
[----:B------:R-:W-:Y:S02]  /*4450*/  F2FP.BF16.F32.PACK_AB R45, R91, R44 ;  /* 0x0000002c5b2d723e */ /* 0x000fe400000010ff */
[----:B------:R-:W-:Y:S01]  /*4460*/  F2FP.BF16.F32.PACK_AB R44, R89, R46 ;  /* 0x0000002e592c723e */ /* 0x000fe200000010ff */
[----:B------:R-:W-:Y:S01]  /*4470*/  IMAD.MOV.U32 R46, RZ, RZ, R86 ;  /* 0x000000ffff2e7224 */ /* 0x000fe200078e0056 */
[----:B------:R-:W-:-:S07]  /*4480*/  F2FP.BF16.F32.PACK_AB R47, R47, R88 ;  /* 0x000000582f2f723e */ /* 0x000fce00000010ff */
.L_x_484:
[----:B------:R-:W-:Y:S05]  /*4490*/  BSYNC B3 ;  /* 0x0000000000037941 */ /* 0x000fea0003800000 */
.L_x_483:
[----:B--2---:R4:W-:Y:S02]  /*44a0*/  STG.E.128 desc[UR36][R56.64+0xc0], R44 ;  /* 0x0000c02c38007986 */ /* 0x0049e4000c101d24 */
.L_x_482:
[----:B------:R-:W-:Y:S05]  /*44b0*/  BSYNC B2 ;  /* 0x0000000000027941 */ /* 0x000fea0003800000 */
.L_x_481:
[----:B------:R-:W-:Y:S01]  /*44c0*/  ISETP.NE.AND P0, PT, R7, RZ, PT ;  /* 0x000000ff0700720c */ /* 0x000fe20003f05270 */
[----:B------:R-:W-:-:S12]  /*44d0*/  BSSY B2, `(.L_x_485) ;  /* 0x0000037000027945 */ /* 0x000fd80003800000 */
[----:B------:R-:W-:Y:S05]  /*44e0*/  @!P0 BRA `(.L_x_486) ;  /* 0x0000000000d48947 */ /* 0x000fea0003800000 */
[----:B-1234-:R1:W2:Y:S01]  /*44f0*/  LDS.128 R44, [R55+0x8000] ;  /* 0x00800000372c7984 */ /* 0x01e2a20000000c00 */
[----:B------:R-:W-:Y:S01]  /*4500*/  VIADD R87, R16, 0x40 ;  /* 0x0000004010577836 */ /* 0x000fe20000000000 */
[----:B------:R-:W-:Y:S04]  /*4510*/  BSSY B3, `(.L_x_487) ;  /* 0x0000031000037945 */ /* 0x000fe80003800000 */
[----:B------:R-:W-:-:S13]  /*4520*/  ISETP.GE.AND P0, PT, R87, R122, PT ;  /* 0x0000007a5700720c */ /* 0x000fda0003f06270 */
[----:B-1----:R-:W-:Y:S05]  /*4530*/  @P0 BRA `(.L_x_488) ;  /* 0x0000000000b80947 */ /* 0x002fea0003800000 */
[--C-:B------:R-:W-:Y:S02]  /*4540*/  SHF.R.U64 R86, R84, 0x10, R85.reuse ;  /* 0x0000001054567819 */ /* 0x100fe40000001255 */
[----:B------:R-:W-:Y:S02]  /*4550*/  SHF.R.U32.HI R84, RZ, 0x10, R85 ;  /* 0x00000010ff547819 */ /* 0x000fe40000011655 */
[--C-:B------:R-:W-:Y:S01]  /*4560*/  SHF.R.U64 R87, R82, 0x10, R83.reuse ;  /* 0x0000001052577819 */ /* 0x100fe20000001253 */
[----:B--2---:R-:W-:Y:S01]  /*4570*/  IMAD.U32 R82, R46, 0x10000, RZ ;  /* 0x000100002e527824 */ /* 0x004fe200078e00ff */
[----:B------:R-:W-:Y:S01]  /*4580*/  SHF.R.U32.HI R88, RZ, 0x10, R83 ;  /* 0x00000010ff587819 */ /* 0x000fe20000011653 */
[----:B------:R-:W-:Y:S01]  /*4590*/  IMAD.U32 R83, R45, 0x10000, RZ ;  /* 0x000100002d537824 */ /* 0x000fe200078e00ff */
[----:B------:R-:W-:Y:S02]  /*45a0*/  PRMT R203, R203, 0x5410, R86 ;  /* 0x00005410cbcb7816 */ /* 0x000fe40000000056 */
[----:B------:R-:W-:-:S02]  /*45b0*/  PRMT R225, R225, 0x5410, R84 ;  /* 0x00005410e1e17816 */ /* 0x000fc40000000054 */
[----:B------:R-:W-:Y:S02]  /*45c0*/  PRMT R172, R172, 0x5410, R87 ;  /* 0x00005410acac7816 */ /* 0x000fe40000000057 */
[----:B------:R-:W-:Y:S01]  /*45d0*/  PRMT R183, R183, 0x5410, R88 ;  /* 0x00005410b7b77816 */ /* 0x000fe20000000058 */
[----:B------:R-:W-:Y:S01]  /*45e0*/  IMAD.U32 R89, R225, 0x10000, RZ ;  /* 0x00010000e1597824 */ /* 0x000fe200078e00ff */
[----:B------:R-:W-:Y:S01]  /*45f0*/  LOP3.LUT R84, R45, 0xffff0000, RZ, 0xc0, !PT ;  /* 0xffff00002d547812 */ /* 0x000fe200078ec0ff */
[----:B------:R-:W-:Y:S01]  /*4600*/  IMAD.U32 R45, R44, 0x10000, RZ ;  /* 0x000100002c2d7824 */ /* 0x000fe200078e00ff */
[----:B------:R-:W-:Y:S01]  /*4610*/  LOP3.LUT R88, R203, 0xffff0000, RZ, 0xc0, !PT ;  /* 0xffff0000cb587812 */ /* 0x000fe200078ec0ff */
[----:B------:R-:W-:Y:S01]  /*4620*/  IMAD.U32 R87, R183, 0x10000, RZ ;  /* 0x00010000b7577824 */ /* 0x000fe200078e00ff */
[----:B------:R-:W-:Y:S01]  /*4630*/  LOP3.LUT R85, R46, 0xffff0000, RZ, 0xc0, !PT ;  /* 0xffff00002e557812 */ /* 0x000fe200078ec0ff */
[----:B------:R-:W-:Y:S01]  /*4640*/  IMAD.U32 R203, R203, 0x10000, RZ ;  /* 0x00010000cbcb7824 */ /* 0x000fe200078e00ff */
[----:B------:R-:W-:Y:S01]  /*4650*/  LOP3.LUT R86, R172, 0xffff0000, RZ, 0xc0, !PT ;  /* 0xffff0000ac567812 */ /* 0x000fe200078ec0ff */
[C---:B------:R-:W-:Y:S01]  /*4660*/  FMUL.FTZ R90, R84.reuse, R88 ;  /* 0x00000058545a7220 */ /* 0x040fe20000410000 */
[----:B------:R-:W-:Y:S01]  /*4670*/  LOP3.LUT R46, R47, 0xffff0000, RZ, 0xc0, !PT ;  /* 0xffff00002f2e7812 */ /* 0x000fe200078ec0ff */
[----:B------:R-:W-:Y:S01]  /*4680*/  FMUL.FTZ R97, R85, R89 ;  /* 0x0000005955617220 */ /* 0x000fe20000410000 */
[----:B------:R-:W-:Y:S01]  /*4690*/  LOP3.LUT R225, R225, 0xffff0000, RZ, 0xc0, !PT ;  /* 0xffff0000e1e17812 */ /* 0x000fe200078ec0ff */
[----:B------:R-:W-:Y:S01]  /*46a0*/  FMUL.FTZ R91, R84, R86 ;  /* 0x00000056545b7220 */ /* 0x000fe20000410000 */
[----:B------:R-:W-:Y:S01]  /*46b0*/  LOP3.LUT R183, R183, 0xffff0000, RZ, 0xc0, !PT ;  /* 0xffff0000b7b77812 */ /* 0x000fe200078ec0ff */
[----:B------:R-:W-:Y:S01]  /*46c0*/  FMUL.FTZ R85, R85, R87 ;  /* 0x0000005755557220 */ /* 0x000fe20000410000 */
[----:B------:R-:W-:Y:S01]  /*46d0*/  LOP3.LUT R44, R44, 0xffff0000, RZ, 0xc0, !PT ;  /* 0xffff00002c2c7812 */ /* 0x000fe200078ec0ff */
[----:B------:R-:W-:-:S02]  /*46e0*/  IMAD.U32 R172, R172, 0x10000, RZ ;  /* 0x00010000acac7824 */ /* 0x000fc400078e00ff */
[----:B------:R-:W-:Y:S01]  /*46f0*/  FFMA.FTZ R90, R83, R86, -R90 ;  /* 0x00000056535a7223 */ /* 0x000fe2000001085a */
[C---:B------:R-:W-:Y:S01]  /*4700*/  FMUL.FTZ R84, R46.reuse, R225 ;  /* 0x000000e12e547220 */ /* 0x040fe20000410000 */
[----:B------:R-:W-:Y:S01]  /*4710*/  FMUL.FTZ R86, R46, R183 ;  /* 0x000000b72e567220 */ /* 0x000fe20000410000 */
[----:B------:R-:W-:Y:S01]  /*4720*/  FFMA.FTZ R97, R82, R87, -R97 ;  /* 0x0000005752617223 */ /* 0x000fe20000010861 */
[----:B------:R-:W-:Y:S01]  /*4730*/  FMUL.FTZ R46, R44, R203 ;  /* 0x000000cb2c2e7220 */ /* 0x000fe20000410000 */
[----:B------:R-:W-:Y:S02]  /*4740*/  IMAD.U32 R47, R47, 0x10000, RZ ;  /* 0x000100002f2f7824 */ /* 0x000fe400078e00ff */
[----:B------:R-:W-:Y:S01]  /*4750*/  FFMA.FTZ R91, R83, R88, R91 ;  /* 0x00000058535b7223 */ /* 0x000fe2000001005b */
[----:B------:R-:W-:Y:S01]  /*4760*/  FFMA.FTZ R82, R82, R89, R85 ;  /* 0x0000005952527223 */ /* 0x000fe20000010055 */
[-C--:B------:R-:W-:Y:S01]  /*4770*/  FMUL.FTZ R44, R44, R172.reuse ;  /* 0x000000ac2c2c7220 */ /* 0x080fe20000410000 */
[----:B------:R-:W-:Y:S01]  /*4780*/  FFMA.FTZ R46, R45, R172, -R46 ;  /* 0x000000ac2d2e7223 */ /* 0x000fe2000001082e */
[C---:B------:R-:W-:Y:S01]  /*4790*/  FFMA.FTZ R84, R47.reuse, R183, -R84 ;  /* 0x000000b72f547223 */ /* 0x040fe20000010854 */
[----:B------:R-:W-:Y:S01]  /*47a0*/  FFMA.FTZ R47, R47, R225, R86 ;  /* 0x000000e12f2f7223 */ /* 0x000fe20000010056 */
[----:B------:R-:W-:Y:S01]  /*47b0*/  FFMA.FTZ R45, R45, R203, R44 ;  /* 0x000000cb2d2d7223 */ /* 0x000fe2000001002c */
[----:B------:R-:W-:-:S02]  /*47c0*/  F2FP.BF16.F32.PACK_AB R90, R91, R90 ;  /* 0x0000005a5b5a723e */ /* 0x000fc400000010ff */
[----:B------:R-:W-:Y:S02]  /*47d0*/  F2FP.BF16.F32.PACK_AB R82, R82, R97 ;  /* 0x000000615252723e */ /* 0x000fe400000010ff */
[----:B------:R-:W-:Y:S01]  /*47e0*/  F2FP.BF16.F32.PACK_AB R44, R45, R46 ;  /* 0x0000002e2d2c723e */ /* 0x000fe200000010ff */
[----:B------:R-:W-:Y:S01]  /*47f0*/  IMAD.MOV.U32 R45, RZ, RZ, R90 ;  /* 0x000000ffff2d7224 */ /* 0x000fe200078e005a */
[----:B------:R-:W-:Y:S01]  /*4800*/  F2FP.BF16.F32.PACK_AB R47, R47, R84 ;  /* 0x000000542f2f723e */ /* 0x000fe200000010ff */
[----:B------:R-:W-:-:S07]  /*4810*/  IMAD.MOV.U32 R46, RZ, RZ, R82 ;  /* 0x000000ffff2e7224 */ /* 0x000fce00078e0052 */
.L_x_488:
[----:B------:R-:W-:Y:S05]  /*4820*/  BSYNC B3 ;  /* 0x0000000000037941 */ /* 0x000fea0003800000 */
.L_x_487:
[----:B--2---:R1:W-:Y:S02]  /*4830*/  STG.E.128 desc[UR36][R56.64+0x100], R44 ;  /* 0x0001002c38007986 */ /* 0x0043e4000c101d24 */
.L_x_486:
[----:B------:R-:W-:Y:S05]  /*4840*/  BSYNC B2 ;  /* 0x0000000000027941 */ /* 0x000fea0003800000 */
.L_x_485:
[----:B------:R-:W-:-:S13]  /*4850*/  ISETP.NE.AND P0, PT, R6, RZ, PT ;  /* 0x000000ff0600720c */ /* 0x000fda0003f05270 */
[----:B------:R-:W-:Y:S05]  /*4860*/  @!P0 BRA `(.L_x_468) ;  /* 0x0000000000d48947 */ /* 0x000fea0003800000 */
[----:B-1234-:R1:W2:Y:S01]  /*4870*/  LDS.128 R44, [R54+0x8000] ;  /* 0x00800000362c7984 */ /* 0x01e2a20000000c00 */
[----:B------:R-:W-:Y:S01]  /*4880*/  VIADD R83, R16, 0x50 ;  /* 0x0000005010537836 */ /* 0x000fe20000000000 */
[----:B------:R-:W-:Y:S04]  /*4890*/  BSSY B2, `(.L_x_489) ;  /* 0x0000031000027945 */ /* 0x000fe80003800000 */
[----:B------:R-:W-:-:S13]  /*48a0*/  ISETP.GE.AND P0, PT, R83, R122, PT ;  /* 0x0000007a5300720c */ /* 0x000fda0003f06270 */
[----:B-1----:R-:W-:Y:S05]  /*48b0*/  @P0 BRA `(.L_x_490) ;  /* 0x0000000000b80947 */ /* 0x002fea0003800000 */
[----:B------:R-:W-:Y:S02]  /*48c0*/  SHF.R.U32.HI R82, RZ, 0x10, R81 ;  /* 0x00000010ff527819 */ /* 0x000fe40000011651 */
[----:B------:R-:W-:Y:S02]  /*48d0*/  SHF.R.U32.HI R84, RZ, 0x10, R79 ;  /* 0x00000010ff547819 */ /* 0x000fe4000001164f */
[----:B------:R-:W-:Y:S01]  /*48e0*/  SHF.R.U64 R83, R80, 0x10, R81 ;  /* 0x0000001050537819 */ /* 0x000fe20000001251 */
[----:B--2---:R-:W-:Y:S01]  /*48f0*/  IMAD.U32 R80, R47, 0x10000, RZ ;  /* 0x000100002f507824 */ /* 0x004fe200078e00ff */
[----:B------:R-:W-:Y:S01]  /*4900*/  SHF.R.U64 R85, R78, 0x10, R79 ;  /* 0x000000104e557819 */ /* 0x000fe2000000124f */
[----:B------:R-:W-:Y:S01]  /*4910*/  IMAD.U32 R78, R46, 0x10000, RZ ;  /* 0x000100002e4e7824 */ /* 0x000fe200078e00ff */
[----:B------:R-:W-:Y:S02]  /*4920*/  PRMT R171, R171, 0x5410, R82 ;  /* 0x00005410abab7816 */ /* 0x000fe40000000052 */
[----:B------:R-:W-:-:S02]  /*4930*/  PRMT R169, R169, 0x5410, R84 ;  /* 0x00005410a9a97816 */ /* 0x000fc40000000054 */
[----:B------:R-:W-:Y:S02]  /*4940*/  PRMT R170, R170, 0x5410, R83 ;  /* 0x00005410aaaa7816 */ /* 0x000fe40000000053 */
[----:B------:R-:W-:Y:S01]  /*4950*/  LOP3.LUT R79, R46, 0xffff0000, RZ, 0xc0, !PT ;  /* 0xffff00002e4f7812 */ /* 0x000fe200078ec0ff */
[----:B------:R-:W-:Y:S01]  /*4960*/  IMAD.U32 R83, R169, 0x10000, RZ ;  /* 0x00010000a9537824 */ /* 0x000fe200078e00ff */
[----:B------:R-:W-:Y:S01]  /*4970*/  LOP3.LUT R81, R47, 0xffff0000, RZ, 0xc0, !PT ;  /* 0xffff00002f517812 */ /* 0x000fe200078ec0ff */
[----:B------:R-:W-:Y:S01]  /*4980*/  IMAD.U32 R46, R45, 0x10000, RZ ;  /* 0x000100002d2e7824 */ /* 0x000fe200078e00ff */
[----:B------:R-:W-:Y:S01]  /*4990*/  PRMT R168, R168, 0x5410, R85 ;  /* 0x00005410a8a87816 */ /* 0x000fe20000000055 */
[----:B------:R-:W-:Y:S01]  /*49a0*/  IMAD.U32 R85, R171, 0x10000, RZ ;  /* 0x00010000ab557824 */ /* 0x000fe200078e00ff */
[----:B------:R-:W-:Y:S01]  /*49b0*/  LOP3.LUT R47, R45, 0xffff0000, RZ, 0xc0, !PT ;  /* 0xffff00002d2f7812 */ /* 0x000fe200078ec0ff */
[----:B------:R-:W-:Y:S01]  /*49c0*/  IMAD.U32 R45, R44, 0x10000, RZ ;  /* 0x000100002c2d7824 */ /* 0x000fe200078e00ff */
[----:B------:R-:W-:Y:S01]  /*49d0*/  LOP3.LUT R84, R170, 0xffff0000, RZ, 0xc0, !PT ;  /* 0xffff0000aa547812 */ /* 0x000fe200078ec0ff */
[C---:B------:R-:W-:Y:S01]  /*49e0*/  FMUL.FTZ R89, R79.reuse, R85 ;  /* 0x000000554f597220 */ /* 0x040fe20000410000 */
[----:B------:R-:W-:Y:S01]  /*49f0*/  LOP3.LUT R82, R168, 0xffff0000, RZ, 0xc0, !PT ;  /* 0xffff0000a8527812 */ /* 0x000fe200078ec0ff */
[-C--:B------:R-:W-:Y:S01]  /*4a00*/  FMUL.FTZ R79, R79, R83.reuse ;  /* 0x000000534f4f7220 */ /* 0x080fe20000410000 */
[----:B------:R-:W-:Y:S01]  /*4a10*/  LOP3.LUT R171, R171, 0xffff0000, RZ, 0xc0, !PT ;  /* 0xffff0000abab7812 */ /* 0x000fe200078ec0ff */
[----:B------:R-:W-:Y:S01]  /*4a20*/  FMUL.FTZ R87, R47, R84 ;  /* 0x000000542f577220 */ /* 0x000fe20000410000 */
[----:B------:R-:W-:Y:S01]  /*4a30*/  LOP3.LUT R169, R169, 0xffff0000, RZ, 0xc0, !PT ;  /* 0xffff0000a9a97812 */ /* 0x000fe200078ec0ff */
[----:B------:R-:W-:Y:S01]  /*4a40*/  FFMA.FTZ R89, R78, R83, -R89 ;  /* 0x000000534e597223 */ /* 0x000fe20000010859 */
[-C--:B------:R-:W-:Y:S01]  /*4a50*/  FMUL.FTZ R47, R47, R82.reuse ;  /* 0x000000522f2f7220 */ /* 0x080fe20000410000 */
[----:B------:R-:W-:Y:S01]  /*4a60*/  LOP3.LUT R44, R44, 0xffff0000, RZ, 0xc0, !PT ;  /* 0xffff00002c2c7812 */ /* 0x000fe200078ec0ff */
[----:B------:R-:W-:Y:S01]  /*4a70*/  FFMA.FTZ R87, R46, R82, -R87 ;  /* 0x000000522e577223 */ /* 0x000fe20000010857 */
[----:B------:R-:W-:Y:S01]  /*4a80*/  FFMA.FTZ R78, R78, R85, R79 ;  /* 0x000000554e4e7223 */ /* 0x000fe2000001004f */
[----:B------:R-:W-:-:S02]  /*4a90*/  IMAD.U32 R170, R170, 0x10000, RZ ;  /* 0x00010000aaaa7824 */ /* 0x000fc400078e00ff */
[C---:B------:R-:W-:Y:S01]  /*4aa0*/  FMUL.FTZ R79, R81.reuse, R171 ;  /* 0x000000ab514f7220 */ /* 0x040fe20000410000 */
[----:B------:R-:W-:Y:S02]  /*4ab0*/  IMAD.U32 R168, R168, 0x10000, RZ ;  /* 0x00010000a8a87824 */ /* 0x000fe400078e00ff */
[-C--:B------:R-:W-:Y:S01]  /*4ac0*/  FMUL.FTZ R82, R81, R169.reuse ;  /* 0x000000a951527220 */ /* 0x080fe20000410000 */
[----:B------:R-:W-:Y:S01]  /*4ad0*/  FFMA.FTZ R84, R46, R84, R47 ;  /* 0x000000542e547223 */ /* 0x000fe2000001002f */
        /* <DEDUP_REMOVED lines=10> */
[----:B------:R-:W-:Y:S01]  /*4b80*/  F2FP.BF16.F32.PACK_AB R45, R84, R87 ;  /* 0x00000057542d723e */ /* 0x000fe200000010ff */
[----:B------:R-:W-:-:S07]  /*4b90*/  IMAD.MOV.U32 R47, RZ, RZ, R79 ;  /* 0x000000ffff2f7224 */ /* 0x000fce00078e004f */
.L_x_490:
[----:B------:R-:W-:Y:S05]  /*4ba0*/  BSYNC B2 ;  /* 0x0000000000027941 */ /* 0x000fea0003800000 */
.L_x_489:
[----:B--2---:R1:W-:Y:S02]  /*4bb0*/  STG.E.128 desc[UR36][R56.64+0x140], R44 ;  /* 0x0001402c38007986 */ /* 0x0043e4000c101d24 */
.L_x_468:
[----:B------:R-:W-:Y:S05]  /*4bc0*/  BSYNC B1 ;  /* 0x0000000000017941 */ /* 0x000fea0003800000 */
.L_x_467:
[----:B------:R-:W-:Y:S05]  /*4bd0*/  @P4 BRA `(.L_x_491) ;  /* 0x0000005400a04947 */ /* 0x000fea0003800000 */
[----:B------:R-:W-:Y:S01]  /*4be0*/  ISETP.NE.AND P0, PT, R14, RZ, PT ;  /* 0x000000ff0e00720c */ /* 0x000fe20003f05270 */
[----:B------:R-:W-:-:S12]  /*4bf0*/  BSSY B1, `(.L_x_492) ;  /* 0x0000036000017945 */ /* 0x000fd80003800000 */
[----:B------:R-:W-:Y:S05]  /*4c00*/  @!P0 BRA `(.L_x_493) ;  /* 0x0000000000d08947 */ /* 0x000fea0003800000 */
[----:B-1234-:R1:W2:Y:S01]  /*4c10*/  LDS.128 R44, [R55+0x2000] ;  /* 0x00200000372c7984 */ /* 0x01e2a20000000c00 */
[----:B------:R-:W-:Y:S01]  /*4c20*/  ISETP.GE.AND P0, PT, R16, R122, PT ;  /* 0x0000007a1000720c */ /* 0x000fe20003f06270 */
[----:B------:R-:W-:-:S12]  /*4c30*/  BSSY B2, `(.L_x_494) ;  /* 0x0000030000027945 */ /* 0x000fd80003800000 */
[----:B-1----:R-:W-:Y:S05]  /*4c40*/  @P0 BRA `(.L_x_495) ;  /* 0x0000000000b80947 */ /* 0x002fea0003800000 */
[--C-:B------:R-:W-:Y:S01]  /*4c50*/  SHF.R.U64 R79, R76, 0x10, R77.reuse ;  /* 0x000000104c4f7819 */ /* 0x100fe2000000124d */
[----:B--2---:R-:W-:Y:S01]  /*4c60*/  IMAD.U32 R56, R46, 0x10000, RZ ;  /* 0x000100002e387824 */ /* 0x004fe200078e00ff */
[----:B------:R-:W-:Y:S02]  /*4c70*/  SHF.R.U32.HI R76, RZ, 0x10, R77 ;  /* 0x00000010ff4c7819 */ /* 0x000fe4000001164d */
[--C-:B------:R-:W-:Y:S02]  /*4c80*/  SHF.R.U32.HI R78, RZ, 0x10, R75.reuse ;  /* 0x00000010ff4e7819 */ /* 0x100fe4000001164b */
[----:B------:R-:W-:Y:S02]  /*4c90*/  PRMT R167, R167, 0x5410, R76 ;  /* 0x00005410a7a77816 */ /* 0x000fe4000000004c */
[----:B------:R-:W-:Y:S01]  /*4ca0*/  SHF.R.U64 R81, R74, 0x10, R75 ;  /* 0x000000104a517819 */ /* 0x000fe2000000124b */
[----:B------:R-:W-:Y:S01]  /*4cb0*/  IMAD.U32 R74, R47, 0x10000, RZ ;  /* 0x000100002f4a7824 */ /* 0x000fe200078e00ff */
[----:B------:R-:W-:-:S02]  /*4cc0*/  PRMT R165, R165, 0x5410, R78 ;  /* 0x00005410a5a57816 */ /* 0x000fc4000000004e */
[----:B------:R-:W-:Y:S01]  /*4cd0*/  PRMT R166, R166, 0x5410, R79 ;  /* 0x00005410a6a67816 */ /* 0x000fe2000000004f */
[----:B------:R-:W-:Y:S01]  /*4ce0*/  IMAD.U32 R79, R167, 0x10000, RZ ;  /* 0x00010000a74f7824 */ /* 0x000fe200078e00ff */
[----:B------:R-:W-:Y:S01]  /*4cf0*/  LOP3.LUT R57, R46, 0xffff0000, RZ, 0xc0, !PT ;  /* 0xffff00002e397812 */ /* 0x000fe200078ec0ff */
[----:B------:R-:W-:Y:S01]  /*4d00*/  IMAD.U32 R77, R165, 0x10000, RZ ;  /* 0x00010000a54d7824 */ /* 0x000fe200078e00ff */
[----:B------:R-:W-:Y:S01]  /*4d10*/  LOP3.LUT R75, R47, 0xffff0000, RZ, 0xc0, !PT ;  /* 0xffff00002f4b7812 */ /* 0x000fe200078ec0ff */
[----:B------:R-:W-:Y:S01]  /*4d20*/  IMAD.U32 R46, R45, 0x10000, RZ ;  /* 0x000100002d2e7824 */ /* 0x000fe200078e00ff */
[----:B------:R-:W-:Y:S01]  /*4d30*/  PRMT R164, R164, 0x5410, R81 ;  /* 0x00005410a4a47816 */ /* 0x000fe20000000051 */
[----:B------:R-:W-:Y:S01]  /*4d40*/  FMUL.FTZ R83, R57, R79 ;  /* 0x0000004f39537220 */ /* 0x000fe20000410000 */
[----:B------:R-:W-:Y:S01]  /*4d50*/  LOP3.LUT R47, R45, 0xffff0000, RZ, 0xc0, !PT ;  /* 0xffff00002d2f7812 */ /* 0x000fe200078ec0ff */
[-C--:B------:R-:W-:Y:S01]  /*4d60*/  FMUL.FTZ R57, R57, R77.reuse ;  /* 0x0000004d39397220 */ /* 0x080fe20000410000 */
[----:B------:R-:W-:Y:S01]  /*4d70*/  LOP3.LUT R78, R166, 0xffff0000, RZ, 0xc0, !PT ;  /* 0xffff0000a64e7812 */ /* 0x000fe200078ec0ff */
[----:B------:R-:W-:Y:S01]  /*4d80*/  IMAD.U32 R45, R44, 0x10000, RZ ;  /* 0x000100002c2d7824 */ /* 0x000fe200078e00ff */
[----:B------:R-:W-:Y:S01]  /*4d90*/  LOP3.LUT R76, R164, 0xffff0000, RZ, 0xc0, !PT ;  /* 0xffff0000a44c7812 */ /* 0x000fe200078ec0ff */
[----:B------:R-:W-:Y:S01]  /*4da0*/  FFMA.FTZ R83, R56, R77, -R83 ;  /* 0x0000004d38537223 */ /* 0x000fe20000010853 */
[----:B------:R-:W-:Y:S01]  /*4db0*/  LOP3.LUT R167, R167, 0xffff0000, RZ, 0xc0, !PT ;  /* 0xffff0000a7a77812 */ /* 0x000fe200078ec0ff */
[----:B------:R-:W-:Y:S01]  /*4dc0*/  FMUL.FTZ R81, R47, R78 ;  /* 0x0000004e2f517220 */ /* 0x000fe20000410000 */
[----:B------:R-:W-:Y:S01]  /*4dd0*/  LOP3.LUT R165, R165, 0xffff0000, RZ, 0xc0, !PT ;  /* 0xffff0000a5a57812 */ /* 0x000fe200078ec0ff */
        /* <DEDUP_REMOVED lines=21> */
.L_x_495:
[----:B------:R-:W-:Y:S05]  /*4f30*/  BSYNC B2 ;  /* 0x0000000000027941 */ /* 0x000fea0003800000 */
.L_x_494:
[----:B--2---:R1:W-:Y:S02]  /*4f40*/  STG.E.128 desc[UR36][R52.64], R44 ;  /* 0x0000002c34007986 */ /* 0x0043e4000c101d24 */
.L_x_493:
[----:B------:R-:W-:Y:S05]  /*4f50*/  BSYNC B1 ;  /* 0x0000000000017941 */ /* 0x000fea0003800000 */
.L_x_492:
        /* <DEDUP_REMOVED lines=54> */
.L_x_499:
[----:B------:R-:W-:Y:S05]  /*52c0*/  BSYNC B2 ;  /* 0x0000000000027941 */ /* 0x000fea0003800000 */
.L_x_498:
[----:B--2---:R1:W-:Y:S02]  /*52d0*/  STG.E.128 desc[UR36][R52.64+0x40], R44 ;  /* 0x0000402c34007986 */ /* 0x0043e4000c101d24 */
.L_x_497:
[----:B------:R-:W-:Y:S05]  /*52e0*/  BSYNC B1 ;  /* 0x0000000000017941 */ /* 0x000fea0003800000 */
.L_x_496:
        /* <DEDUP_REMOVED lines=8> */
[----:B------:R-:W-:Y:S01]  /*5370*/  SHF.R.U64 R68, R68, 0x10, R69 ;  /* 0x0000001044447819 */ /* 0x000fe20000001245 */
[----:B--2---:R-:W-:Y:S01]  /*5380*/  IMAD.U32 R56, R46, 0x10000, RZ ;  /* 0x000100002e387824 */ /* 0x004fe200078e00ff */
[----:B------:R-:W-:Y:S01]  /*5390*/  SHF.R.U64 R70, R66, 0x10, R67 ;  /* 0x0000001042467819 */ /* 0x000fe20000001243 */
[----:B------:R-:W-:Y:S01]  /*53a0*/  IMAD.U32 R66, R47, 0x10000, RZ ;  /* 0x000100002f427824 */ /* 0x000fe200078e00ff */
[----:B------:R-:W-:Y:S02]  /*53b0*/  SHF.R.U32.HI R69, RZ, 0x10, R69 ;  /* 0x00000010ff457819 */ /* 0x000fe40000011645 */
[----:B------:R-:W-:Y:S02]  /*53c0*/  SHF.R.U32.HI R71, RZ, 0x10, R67 ;  /* 0x00000010ff477819 */ /* 0x000fe40000011643 */
[----:B------:R-:W-:Y:S02]  /*53d0*/  PRMT R157, R157, 0x5410, R68 ;  /* 0x000054109d9d7816 */ /* 0x000fe40000000044 */
[----:B------:R-:W-:-:S02]  /*53e0*/  PRMT R159, R159, 0x5410, R70 ;  /* 0x000054109f9f7816 */ /* 0x000fc40000000046 */
[----:B------:R-:W-:Y:S02]  /*53f0*/  PRMT R156, R156, 0x5410, R69 ;  /* 0x000054109c9c7816 */ /* 0x000fe40000000045 */
[----:B------:R-:W-:Y:S02]  /*5400*/  LOP3.LUT R67, R47, 0xffff0000, RZ, 0xc0, !PT ;  /* 0xffff00002f437812 */ /* 0x000fe400078ec0ff */
[----:B------:R-:W-:Y:S01]  /*5410*/  PRMT R158, R158, 0x5410, R71 ;  /* 0x000054109e9e7816 */ /* 0x000fe20000000047 */
[----:B------:R-:W-:Y:S01]  /*5420*/  IMAD.U32 R71, R156, 0x10000, RZ ;  /* 0x000100009c477824 */ /* 0x000fe200078e00ff */
[----:B------:R-:W-:Y:S02]  /*5430*/  LOP3.LUT R47, R45, 0xffff0000, RZ, 0xc0, !PT ;  /* 0xffff00002d2f7812 */ /* 0x000fe400078ec0ff */
[----:B------:R-:W-:Y:S01]  /*5440*/  LOP3.LUT R70, R157, 0xffff0000, RZ, 0xc0, !PT ;  /* 0xffff00009d467812 */ /* 0x000fe200078ec0ff */
[----:B------:R-:W-:Y:S01]  /*5450*/  IMAD.U32 R69, R158, 0x10000, RZ ;  /* 0x000100009e457824 */ /* 0x000fe200078e00ff */
[----:B------:R-:W-:Y:S01]  /*5460*/  LOP3.LUT R68, R159, 0xffff0000, RZ, 0xc0, !PT ;  /* 0xffff00009f447812 */ /* 0x000fe200078ec0ff */
[----:B------:R-:W-:Y:S01]  /*5470*/  IMAD.U32 R157, R157, 0x10000, RZ ;  /* 0x000100009d9d7824 */ /* 0x000fe200078e00ff */
[----:B------:R-:W-:Y:S01]  /*5480*/  LOP3.LUT R57, R46, 0xffff0000, RZ, 0xc0, !PT ;  /* 0xffff00002e397812 */ /* 0x000fe200078ec0ff */
[----:B------:R-:W-:Y:S01]  /*5490*/  IMAD.U32 R46, R45, 0x10000, RZ ;  /* 0x000100002d2e7824 */ /* 0x000fe200078e00ff */
[C---:B------:R-:W-:Y:S01]  /*54a0*/  SHF.L.U32 R45, R44.reuse, 0x10, RZ ;  /* 0x000000102c2d7819 */ /* 0x040fe200000006ff */
[C---:B------:R-:W-:Y:S01]  /*54b0*/  FMUL.FTZ R73, R47.reuse, R70 ;  /* 0x000000462f497220 */ /* 0x040fe20000410000 */
[----:B------:R-:W-:Y:S01]  /*54c0*/  FMUL.FTZ R47, R47, R68 ;  /* 0x000000442f2f7220 */ /* 0x000fe20000410000 */
[----:B------:R-:W-:Y:S01]  /*54d0*/  LOP3.LUT R44, R44, 0xffff0000, RZ, 0xc0, !PT ;  /* 0xffff00002c2c7812 */ /* 0x000fe200078ec0ff */
[C---:B------:R-:W-:Y:S01]  /*54e0*/  FMUL.FTZ R75, R57.reuse, R71 ;  /* 0x00000047394b7220 */ /* 0x040fe20000410000 */
[----:B------:R-:W-:Y:S01]  /*54f0*/  LOP3.LUT R156, R156, 0xffff0000, RZ, 0xc0, !PT ;  /* 0xffff00009c9c7812 */ /* 0x000fe200078ec0ff */
[----:B------:R-:W-:Y:S01]  /*5500*/  FMUL.FTZ R57, R57, R69 ;  /* 0x0000004539397220 */ /* 0x000fe20000410000 */
[----:B------:R-:W-:Y:S01]  /*5510*/  LOP3.LUT R158, R158, 0xffff0000, RZ, 0xc0, !PT ;  /* 0xffff00009e9e7812 */ /* 0x000fe200078ec0ff */
[----:B------:R-:W-:-:S02]  /*5520*/  IMAD.U32 R159, R159, 0x10000, RZ ;  /* 0x000100009f9f7824 */ /* 0x000fc400078e00ff */
[C---:B------:R-:W-:Y:S01]  /*5530*/  FFMA.FTZ R73, R46.reuse, R68, -R73 ;  /* 0x000000442e497223 */ /* 0x040fe20000010849 */
[----:B------:R-:W-:Y:S01]  /*5540*/  FFMA.FTZ R70, R46, R70, R47 ;  /* 0x000000462e467223 */ /* 0x000fe2000001002f */
[----:B------:R-:W-:Y:S01]  /*5550*/  FFMA.FTZ R75, R56, R69, -R75 ;  /* 0x00000045384b7223 */ /* 0x000fe2000001084b */
[----:B------:R-:W-:Y:S01]  /*5560*/  FMUL.FTZ R46, R44, R157 ;  /* 0x0000009d2c2e7220 */ /* 0x000fe20000410000 */
[----:B------:R-:W-:Y:S01]  /*5570*/  FFMA.FTZ R56, R56, R71, R57 ;  /* 0x0000004738387223 */ /* 0x000fe20000010039 */
[C---:B------:R-:W-:Y:S01]  /*5580*/  FMUL.FTZ R47, R67.reuse, R156 ;  /* 0x0000009c432f7220 */ /* 0x040fe20000410000 */
[-C--:B------:R-:W-:Y:S01]  /*5590*/  FMUL.FTZ R44, R44, R159.reuse ;  /* 0x0000009f2c2c7220 */ /* 0x080fe20000410000 */
        /* <DEDUP_REMOVED lines=11> */
.L_x_503:
[----:B------:R-:W-:Y:S05]  /*5650*/  BSYNC B2 ;  /* 0x0000000000027941 */ /* 0x000fea0003800000 */
.L_x_502:
[----:B--2---:R1:W-:Y:S02]  /*5660*/  STG.E.128 desc[UR36][R52.64+0x80], R44 ;  /* 0x0000802c34007986 */ /* 0x0043e4000c101d24 */
.L_x_501:
[----:B------:R-:W-:Y:S05]  /*5670*/  BSYNC B1 ;  /* 0x0000000000017941 */ /* 0x000fea0003800000 */
.L_x_500:
        /* <DEDUP_REMOVED lines=26> */
[----:B------:R-:W-:-:S02]  /*5820*/  IMAD.U32 R46, R45, 0x10000, RZ ;  /* 0x000100002d2e7824 */ /* 0x000fc400078e00ff */
[C---:B------:R-:W-:Y:S01]  /*5830*/  FMUL.FTZ R69, R47.reuse, R66 ;  /* 0x000000422f457220 */ /* 0x040fe20000410000 */
[C---:B------:R-:W-:Y:S02]  /*5840*/  IMAD.U32 R45, R44.reuse, 0x10000, RZ ;  /* 0x000100002c2d7824 */ /* 0x040fe400078e00ff */
[-C--:B------:R-:W-:Y:S01]  /*5850*/  FMUL.FTZ R47, R47, R64.reuse ;  /* 0x000000402f2f7220 */ /* 0x080fe20000410000 */
[----:B------:R-:W-:Y:S01]  /*5860*/  LOP3.LUT R44, R44, 0xffff0000, RZ, 0xc0, !PT ;  /* 0xffff00002c2c7812 */ /* 0x000fe200078ec0ff */
[C---:B------:R-:W-:Y:S01]  /*5870*/  FMUL.FTZ R71, R57.reuse, R67 ;  /* 0x0000004339477220 */ /* 0x040fe20000410000 */
[----:B------:R-:W-:Y:S01]  /*5880*/  LOP3.LUT R142, R142, 0xffff0000, RZ, 0xc0, !PT ;  /* 0xffff00008e8e7812 */ /* 0x000fe200078ec0ff */
[-C--:B------:R-:W-:Y:S01]  /*5890*/  FMUL.FTZ R57, R57, R65.reuse ;  /* 0x0000004139397220 */ /* 0x080fe20000410000 */
[----:B------:R-:W-:Y:S01]  /*58a0*/  LOP3.LUT R151, R151, 0xffff0000, RZ, 0xc0, !PT ;  /* 0xffff000097977812 */ /* 0x000fe200078ec0ff */
[----:B------:R-:W-:Y:S02]  /*58b0*/  IMAD.U32 R153, R153, 0x10000, RZ ;  /* 0x0001000099997824 */ /* 0x000fe400078e00ff */
[C---:B------:R-:W-:Y:S01]  /*58c0*/  FFMA.FTZ R69, R46.reuse, R64, -R69 ;  /* 0x000000402e457223 */ /* 0x040fe20000010845 */
[----:B------:R-:W-:Y:S01]  /*58d0*/  FFMA.FTZ R66, R46, R66, R47 ;  /* 0x000000422e427223 */ /* 0x000fe2000001002f */
[----:B------:R-:W-:Y:S01]  /*58e0*/  FFMA.FTZ R71, R56, R65, -R71 ;  /* 0x0000004138477223 */ /* 0x000fe20000010847 */
[----:B------:R-:W-:Y:S01]  /*58f0*/  FMUL.FTZ R46, R44, R143 ;  /* 0x0000008f2c2e7220 */ /* 0x000fe20000410000 */
[----:B------:R-:W-:Y:S01]  /*5900*/  FFMA.FTZ R56, R56, R67, R57 ;  /* 0x0000004338387223 */ /* 0x000fe20000010039 */
[CC--:B------:R-:W-:Y:S01]  /*5910*/  FMUL.FTZ R47, R63.reuse, R142.reuse ;  /* 0x0000008e3f2f7220 */ /* 0x0c0fe20000410000 */
[----:B------:R-:W-:Y:S01]  /*5920*/  FMUL.FTZ R44, R44, R153 ;  /* 0x000000992c2c7220 */ /* 0x000fe20000410000 */
[----:B------:R-:W-:Y:S01]  /*5930*/  FMUL.FTZ R63, R63, R151 ;  /* 0x000000973f3f7220 */ /* 0x000fe20000410000 */
        /* <DEDUP_REMOVED lines=10> */
.L_x_507:
[----:B------:R-:W-:Y:S05]  /*59e0*/  BSYNC B2 ;  /* 0x0000000000027941 */ /* 0x000fea0003800000 */
.L_x_506:
[----:B--2---:R1:W-:Y:S02]  /*59f0*/  STG.E.128 desc[UR36][R52.64+0xc0], R44 ;  /* 0x0000c02c34007986 */ /* 0x0043e4000c101d24 */
.L_x_505:
[----:B------:R-:W-:Y:S05]  /*5a00*/  BSYNC B1 ;  /* 0x0000000000017941 */ /* 0x000fea0003800000 */
.L_x_504:
        /* <DEDUP_REMOVED lines=10> */
[----:B------:R-:W-:Y:S01]  /*5ab0*/  SHF.R.U32.HI R63, RZ, 0x10, R59 ;  /* 0x00000010ff3f7819 */ /* 0x000fe2000001163b */
[----:B------:R-:W-:Y:S01]  /*5ac0*/  IMAD.U32 R57, R47, 0x10000, RZ ;  /* 0x000100002f397824 */ /* 0x000fe200078e00ff */
[--C-:B------:R-:W-:Y:S02]  /*5ad0*/  SHF.R.U64 R59, R60, 0x10, R61.reuse ;  /* 0x000000103c3b7819 */ /* 0x100fe4000000123d */
[----:B------:R-:W-:Y:S02]  /*5ae0*/  SHF.R.U32.HI R60, RZ, 0x10, R61 ;  /* 0x00000010ff3c7819 */ /* 0x000fe4000001163d */
[----:B------:R-:W-:Y:S02]  /*5af0*/  PRMT R136, R136, 0x5410, R63 ;  /* 0x0000541088887816 */ /* 0x000fe4000000003f */
[----:B------:R-:W-:-:S02]  /*5b00*/  PRMT R141, R141, 0x5410, R60 ;  /* 0x000054108d8d7816 */ /* 0x000fc4000000003c */
[----:B------:R-:W-:Y:S01]  /*5b10*/  LOP3.LUT R56, R46, 0xffff0000, RZ, 0xc0, !PT ;  /* 0xffff00002e387812 */ /* 0x000fe200078ec0ff */
[----:B------:R-:W-:Y:S01]  /*5b20*/  IMAD.U32 R60, R136, 0x10000, RZ ;  /* 0x00010000883c7824 */ /* 0x000fe200078e00ff */
[----:B------:R-:W-:Y:S01]  /*5b30*/  PRMT R137, R137, 0x5410, R62 ;  /* 0x0000541089897816 */ /* 0x000fe2000000003e */
[----:B------:R-:W-:Y:S01]  /*5b40*/  IMAD.U32 R62, R141, 0x10000, RZ ;  /* 0x000100008d3e7824 */ /* 0x000fe200078e00ff */
[----:B------:R-:W-:Y:S01]  /*5b50*/  PRMT R140, R140, 0x5410, R59 ;  /* 0x000054108c8c7816 */ /* 0x000fe2000000003b */
[----:B------:R-:W-:Y:S01]  /*5b60*/  IMAD.U32 R46, R45, 0x10000, RZ ;  /* 0x000100002d2e7824 */ /* 0x000fe200078e00ff */
[----:B------:R-:W-:Y:S01]  /*5b70*/  LOP3.LUT R58, R47, 0xffff0000, RZ, 0xc0, !PT ;  /* 0xffff00002f3a7812 */ /* 0x000fe200078ec0ff */
[C---:B------:R-:W-:Y:S01]  /*5b80*/  FMUL.FTZ R66, R56.reuse, R62 ;  /* 0x0000003e38427220 */ /* 0x040fe20000410000 */
[----:B------:R-:W-:Y:S01]  /*5b90*/  LOP3.LUT R47, R45, 0xffff0000, RZ, 0xc0, !PT ;  /* 0xffff00002d2f7812 */ /* 0x000fe200078ec0ff */
[-C--:B------:R-:W-:Y:S01]  /*5ba0*/  FMUL.FTZ R56, R56, R60.reuse ;  /* 0x0000003c38387220 */ /* 0x080fe20000410000 */
[----:B------:R-:W-:Y:S01]  /*5bb0*/  LOP3.LUT R61, R140, 0xffff0000, RZ, 0xc0, !PT ;  /* 0xffff00008c3d7812 */ /* 0x000fe200078ec0ff */
[----:B------:R-:W-:Y:S01]  /*5bc0*/  FFMA.FTZ R66, R55, R60, -R66 ;  /* 0x0000003c37427223 */ /* 0x000fe20000010842 */
[----:B------:R-:W-:Y:S01]  /*5bd0*/  LOP3.LUT R59, R137, 0xffff0000, RZ, 0xc0, !PT ;  /* 0xffff0000893b7812 */ /* 0x000fe200078ec0ff */
[----:B------:R-:W-:Y:S01]  /*5be0*/  IMAD.U32 R45, R44, 0x10000, RZ ;  /* 0x000100002c2d7824 */ /* 0x000fe200078e00ff */
[----:B------:R-:W-:Y:S01]  /*5bf0*/  LOP3.LUT R141, R141, 0xffff0000, RZ, 0xc0, !PT ;  /* 0xffff00008d8d7812 */ /* 0x000fe200078ec0ff */
[----:B------:R-:W-:Y:S01]  /*5c00*/  FFMA.FTZ R55, R55, R62, R56 ;  /* 0x0000003e37377223 */ /* 0x000fe20000010038 */
[----:B------:R-:W-:Y:S01]  /*5c10*/  LOP3.LUT R136, R136, 0xffff0000, RZ, 0xc0, !PT ;  /* 0xffff000088887812 */ /* 0x000fe200078ec0ff */
[C---:B------:R-:W-:Y:S01]  /*5c20*/  FMUL.FTZ R63, R47.reuse, R61 ;  /* 0x0000003d2f3f7220 */ /* 0x040fe20000410000 */
[----:B------:R-:W-:Y:S01]  /*5c30*/  FMUL.FTZ R64, R47, R59 ;  /* 0x0000003b2f407220 */ /* 0x000fe20000410000 */
[----:B------:R-:W-:Y:S01]  /*5c40*/  LOP3.LUT R44, R44, 0xffff0000, RZ, 0xc0, !PT ;  /* 0xffff00002c2c7812 */ /* 0x000fe200078ec0ff */
[----:B------:R-:W-:Y:S01]  /*5c50*/  FMUL.FTZ R56, R58, R141 ;  /* 0x0000008d3a387220 */ /* 0x000fe20000410000 */
[----:B------:R-:W-:-:S02]  /*5c60*/  IMAD.U32 R140, R140, 0x10000, RZ ;  /* 0x000100008c8c7824 */ /* 0x000fc400078e00ff */
[-C--:B------:R-:W-:Y:S01]  /*5c70*/  FMUL.FTZ R58, R58, R136.reuse ;  /* 0x000000883a3a7220 */ /* 0x080fe20000410000 */
[----:B------:R-:W-:Y:S02]  /*5c80*/  IMAD.U32 R137, R137, 0x10000, RZ ;  /* 0x0001000089897824 */ /* 0x000fe400078e00ff */
[C---:B------:R-:W-:Y:S01]  /*5c90*/  FFMA.FTZ R63, R46.reuse, R59, -R63 ;  /* 0x0000003b2e3f7223 */ /* 0x040fe2000001083f */
[----:B------:R-:W-:Y:S01]  /*5ca0*/  FFMA.FTZ R64, R46, R61, R64 ;  /* 0x0000003d2e407223 */ /* 0x000fe20000010040 */
[C---:B------:R-:W-:Y:S01]  /*5cb0*/  FFMA.FTZ R56, R57.reuse, R136, -R56 ;  /* 0x0000008839387223 */ /* 0x040fe20000010838 */
[C---:B------:R-:W-:Y:S01]  /*5cc0*/  FMUL.FTZ R46, R44.reuse, R140 ;  /* 0x0000008c2c2e7220 */ /* 0x040fe20000410000 */
[----:B------:R-:W-:Y:S01]  /*5cd0*/  FMUL.FTZ R47, R44, R137 ;  /* 0x000000892c2f7220 */ /* 0x000fe20000410000 */
[----:B------:R-:W-:Y:S01]  /*5ce0*/  FFMA.FTZ R57, R57, R141, R58 ;  /* 0x0000008d39397223 */ /* 0x000fe2000001003a */
[----:B------:R-:W-:Y:S01]  /*5cf0*/  F2FP.BF16.F32.PACK_AB R55, R55, R66 ;  /* 0x000000423737723e */ /* 0x000fe200000010ff */
[C---:B------:R-:W-:Y:S01]  /*5d00*/  FFMA.FTZ R46, R45.reuse, R137, -R46 ;  /* 0x000000892d2e7223 */ /* 0x040fe2000001082e */
[----:B------:R-:W-:Y:S01]  /*5d10*/  FFMA.FTZ R47, R45, R140, R47 ;  /* 0x0000008c2d2f7223 */ /* 0x000fe2000001002f */
[----:B------:R-:W-:-:S02]  /*5d20*/  F2FP.BF16.F32.PACK_AB R45, R64, R63 ;  /* 0x0000003f402d723e */ /* 0x000fc400000010ff */
[----:B------:R-:W-:Y:S02]  /*5d30*/  F2FP.BF16.F32.PACK_AB R56, R57, R56 ;  /* 0x000000383938723e */ /* 0x000fe400000010ff */
[----:B------:R-:W-:Y:S01]  /*5d40*/  F2FP.BF16.F32.PACK_AB R44, R47, R46 ;  /* 0x0000002e2f2c723e */ /* 0x000fe200000010ff */
[----:B------:R-:W-:Y:S02]  /*5d50*/  IMAD.MOV.U32 R46, RZ, RZ, R55 ;  /* 0x000000ffff2e7224 */ /* 0x000fe400078e0037 */
[----:B------:R-:W-:-:S07]  /*5d60*/  IMAD.MOV.U32 R47, RZ, RZ, R56 ;  /* 0x000000ffff2f7224 */ /* 0x000fce00078e0038 */
.L_x_511:
[----:B------:R-:W-:Y:S05]  /*5d70*/  BSYNC B2 ;  /* 0x0000000000027941 */ /* 0x000fea0003800000 */
.L_x_510:
[----:B--2---:R1:W-:Y:S02]  /*5d80*/  STG.E.128 desc[UR36][R52.64+0x100], R44 ;  /* 0x0001002c34007986 */ /* 0x0043e4000c101d24 */
.L_x_509:
[----:B------:R-:W-:Y:S05]  /*5d90*/  BSYNC B1 ;  /* 0x0000000000017941 */ /* 0x000fea0003800000 */
.L_x_508:
        /* <DEDUP_REMOVED lines=30> */
[C---:B------:R-:W-:Y:S01]  /*5f80*/  FMUL.FTZ R59, R47.reuse, R56 ;  /* 0x000000382f3b7220 */ /* 0x040fe20000410000 */
[----:B------:R-:W-:Y:S01]  /*5f90*/  LOP3.LUT R92, R92, 0xffff0000, RZ, 0xc0, !PT ;  /* 0xffff00005c5c7812 */ /* 0x000fe200078ec0ff */
[-C--:B------:R-:W-:Y:S01]  /*5fa0*/  FMUL.FTZ R47, R47, R54.reuse ;  /* 0x000000362f2f7220 */ /* 0x080fe20000410000 */
[----:B------:R-:W-:Y:S01]  /*5fb0*/  LOP3.LUT R44, R44, 0xffff0000, RZ, 0xc0, !PT ;  /* 0xffff00002c2c7812 */ /* 0x000fe200078ec0ff */
[----:B------:R-:W-:Y:S01]  /*5fc0*/  FFMA.FTZ R59, R46, R54, -R59 ;  /* 0x000000362e3b7223 */ /* 0x000fe2000001083b */
[----:B------:R-:W-:Y:S01]  /*5fd0*/  FFMA.FTZ R48, R48, R57, R49 ;  /* 0x0000003930307223 */ /* 0x000fe20000010031 */
[----:B------:R-:W-:-:S02]  /*5fe0*/  IMAD.U32 R94, R94, 0x10000, RZ ;  /* 0x000100005e5e7824 */ /* 0x000fc400078e00ff */
[----:B------:R-:W-:Y:S01]  /*5ff0*/  FMUL.FTZ R49, R51, R95 ;  /* 0x0000005f33317220 */ /* 0x000fe20000410000 */
[----:B------:R-:W-:Y:S02]  /*6000*/  IMAD.U32 R93, R93, 0x10000, RZ ;  /* 0x000100005d5d7824 */ /* 0x000fe400078e00ff */
[----:B------:R-:W-:Y:S01]  /*6010*/  FMUL.FTZ R54, R51, R92 ;  /* 0x0000005c33367220 */ /* 0x000fe20000410000 */
[----:B------:R-:W-:Y:S01]  /*6020*/  FFMA.FTZ R56, R46, R56, R47 ;  /* 0x000000382e387223 */ /* 0x000fe2000001002f */
        /* <DEDUP_REMOVED lines=12> */
.L_x_513:
[----:B------:R-:W-:Y:S05]  /*60f0*/  BSYNC B1 ;  /* 0x0000000000017941 */ /* 0x000fea0003800000 */
.L_x_512:
[----:B--2---:R1:W-:Y:S01]  /*6100*/  STG.E.128 desc[UR36][R52.64+0x140], R44 ;  /* 0x0001402c34007986 */ /* 0x0043e2000c101d24 */
[----:B------:R-:W-:Y:S05]  /*6110*/  BRA `(.L_x_491) ;  /* 0x0000004000507947 */ /* 0x000fea0003800000 */
.L_x_459:
        /* <DEDUP_REMOVED lines=18> */
[----:B------:R-:W-:Y:S02]  /*6240*/  IADD3 R44, P1, R110, R92, RZ ;  /* 0x0000005c6e2c7210 */ /* 0x000fe40007f3e0ff */
[----:B------:R-:W-:Y:S02]  /*6250*/  CS2R R54, SRZ ;  /* 0x0000000000367805 */ /* 0x000fe4000001ff00 */
[----:B------:R-:W-:Y:S01]  /*6260*/  CS2R R52, SRZ ;  /* 0x0000000000347805 */ /* 0x000fe2000001ff00 */
[----:B------:R-:W-:Y:S01]  /*6270*/  IMAD.X R46, R0, 0x1, R31, P0 ;  /* 0x00000001002e7824 */ /* 0x000fe200000e061f */
[----:B------:R-:W-:Y:S02]  /*6280*/  LEA R68, P0, R45, UR4, 0x1 ;  /* 0x000000042d447c11 */ /* 0x000fe4000f8008ff */
[----:B------:R-:W-:-:S02]  /*6290*/  CS2R R66, SRZ ;  /* 0x0000000000427805 */ /* 0x000fc4000001ff00 */
[----:B------:R-:W-:Y:S02]  /*62a0*/  CS2R R64, SRZ ;  /* 0x0000000000407805 */ /* 0x000fe4000001ff00 */
[----:B------:R-:W-:Y:S01]  /*62b0*/  LEA.HI.X R69, R45, UR5, R46, 0x1, P0 ;  /* 0x000000052d457c11 */ /* 0x000fe200080f0c2e */
[----:B------:R-:W-:Y:S01]  /*62c0*/  ULDC.64 UR4, c[0x0][0x3e0] ;  /* 0x0000f80000047ab9 */ /* 0x000fe20000000a00 */
[----:B------:R-:W-:Y:S01]  /*62d0*/  ISETP.GE.AND P0, PT, R22, R122, PT ;  /* 0x0000007a1600720c */ /* 0x000fe20003f06270 */
[----:B------:R-:W-:Y:S01]  /*62e0*/  IMAD.X R45, R3, 0x1, R33, P1 ;  /* 0x00000001032d7824 */ /* 0x000fe200008e0621 */
[----:B------:R-:W-:-:S04]  /*62f0*/  LEA R72, P1, R44, UR4, 0x1 ;  /* 0x000000042c487c11 */ /* 0x000fc8000f8208ff */
[----:B------:R-:W-:Y:S02]  /*6300*/  LEA.HI.X R73, R44, UR5, R45, 0x1, P1 ;  /* 0x000000052c497c11 */ /* 0x000fe400088f0c2d */
[----:B------:R-:W-:-:S05]  /*6310*/  ISETP.GE.AND P1, PT, R184, R122, PT ;  /* 0x0000007ab800720c */ /* 0x000fca0003f26270 */
[----:B------:R0:W5:Y:S04]  /*6320*/  @!P0 LDG.E.128 R52, desc[UR36][R68.64] ;  /* 0x0000002444348981 */ /* 0x000168000c1e1d00 */
[----:B------:R0:W5:Y:S01]  /*6330*/  @!P0 LDG.E.128 R64, desc[UR36][R72.64] ;  /* 0x0000002448408981 */ /* 0x000162000c1e1d00 */
[----:B------:R-:W-:Y:S02]  /*6340*/  ISETP.GE.AND P0, PT, R185, R122, PT ;  /* 0x0000007ab900720c */ /* 0x000fe40003f06270 */
        /* <DEDUP_REMOVED lines=8> */
[----:B------:R0:W5:Y:S04]  /*63d0*/  @!P1 LDG.E.128 R48, desc[UR36][R68.64+0x40] ;  /* 0x0000402444309981 */ /* 0x000168000c1e1d00 */
[----:B------:R0:W5:Y:S04]  /*63e0*/  @!P0 LDG.E.128 R44, desc[UR36][R68.64+0x80] ;  /* 0x00008024442c8981 */ /* 0x000168000c1e1d00 */
[----:B------:R0:W5:Y:S04]  /*63f0*/  @!P1 LDG.E.128 R60, desc[UR36][R72.64+0x40] ;  /* 0x00004024483c9981 */ /* 0x000168000c1e1d00 */
[----:B------:R0:W5:Y:S02]  /*6400*/  @!P0 LDG.E.128 R56, desc[UR36][R72.64+0x80] ;  /* 0x0000802448388981 */ /* 0x000164000c1e1d00 */
.L_x_515:
[----:B------:R-:W-:Y:S05]  /*6410*/  BSYNC B1 ;  /* 0x0000000000017941 */ /* 0x000fea0003800000 */
.L_x_514:
[----:B------:R-:W-:Y:S01]  /*6420*/  ISETP.GE.AND P0, PT, R204, R4, PT ;  /* 0x00000004cc00720c */ /* 0x000fe20003f06270 */
[----:B------:R-:W-:Y:S01]  /*6430*/  BSSY B1, `(.L_x_516) ;  /* 0x000002e000017945 */ /* 0x000fe20003800000 */
[----:B0-----:R-:W-:Y:S02]  /*6440*/  CS2R R68, SRZ ;  /* 0x0000000000447805 */ /* 0x001fe4000001ff00 */
        /* <DEDUP_REMOVED lines=17> */
[----:B------:R-:W-:Y:S02]  /*6560*/  IADD3.X R69, R31, R0, R38, P1, P5 ;  /* 0x000000001f457210 */ /* 0x000fe40000fea426 */
[----:B------:R-:W-:Y:S02]  /*6570*/  CS2R R76, SRZ ;  /* 0x00000000004c7805 */ /* 0x000fe4000001ff00 */
[----:B------:R-:W-:Y:S02]  /*6580*/  IADD3 R0, P1, P5, R110, R92, R39 ;  /* 0x0000005c6e007210 */ /* 0x000fe40007d3e027 */
[----:B------:R-:W-:-:S02]  /*6590*/  CS2R R90, SRZ ;  /* 0x00000000005a7805 */ /* 0x000fc4000001ff00 */
[----:B------:R-:W-:Y:S02]  /*65a0*/  CS2R R88, SRZ ;  /* 0x0000000000587805 */ /* 0x000fe4000001ff00 */
[----:B------:R-:W-:Y:S02]  /*65b0*/  IADD3.X R3, R33, R3, R41, P1, P5 ;  /* 0x0000000321037210 */ /* 0x000fe40000fea429 */
[----:B------:R-:W-:-:S04]  /*65c0*/  LEA R92, P1, R94, UR4, 0x1 ;  /* 0x000000045e5c7c11 */ /* 0x000fc8000f8208ff */
[----:B------:R-:W-:Y:S02]  /*65d0*/  LEA.HI.X R93, R94, UR5, R69, 0x1, P1 ;  /* 0x000000055e5d7c11 */ /* 0x000fe400088f0c45 */
[----:B------:R-:W-:-:S04]  /*65e0*/  LEA R94, P1, R0, UR6, 0x1 ;  /* 0x00000006005e7c11 */ /* 0x000fc8000f8208ff */
[----:B------:R-:W-:Y:S02]  /*65f0*/  LEA.HI.X R95, R0, UR7, R3, 0x1, P1 ;  /* 0x00000007005f7c11 */ /* 0x000fe400088f0c03 */
[----:B------:R-:W-:Y:S02]  /*6600*/  ISETP.GE.AND P1, PT, R22, R122, PT ;  /* 0x0000007a1600720c */ /* 0x000fe40003f26270 */
[----:B------:R-:W-:Y:S02]  /*6610*/  CS2R R74, SRZ ;  /* 0x00000000004a7805 */ /* 0x000fe4000001ff00 */
[----:B------:R-:W-:Y:S02]  /*6620*/  CS2R R72, SRZ ;  /* 0x0000000000487805 */ /* 0x000fe4000001ff00 */
[----:B------:R-:W-:Y:S02]  /*6630*/  CS2R R86, SRZ ;  /* 0x0000000000567805 */ /* 0x000fe4000001ff00 */
[----:B------:R-:W-:-:S05]  /*6640*/  CS2R R84, SRZ ;  /* 0x0000000000547805 */ /* 0x000fca000001ff00 */
[----:B------:R0:W5:Y:S04]  /*6650*/  @!P1 LDG.E.128 R76, desc[UR36][R92.64] ;  /* 0x000000245c4c9981 */ /* 0x000168000c1e1d00 */
[----:B------:R0:W5:Y:S01]  /*6660*/  @!P1 LDG.E.128 R88, desc[UR36][R94.64] ;  /* 0x000000245e589981 */ /* 0x000162000c1e1d00 */
[----:B------:R-:W-:Y:S02]  /*6670*/  ISETP.GE.AND P1, PT, R184, R122, PT ;  /* 0x0000007ab800720c */ /* 0x000fe40003f26270 */
[----:B------:R-:W-:Y:S02]  /*6680*/  CS2R R70, SRZ ;  /* 0x0000000000467805 */ /* 0x000fe4000001ff00 */
[----:B------:R-:W-:Y:S02]  /*6690*/  CS2R R68, SRZ ;  /* 0x0000000000447805 */ /* 0x000fe4000001ff00 */
[----:B------:R-:W-:-:S02]  /*66a0*/  CS2R R82, SRZ ;  /* 0x0000000000527805 */ /* 0x000fc4000001ff00 */
[----:B------:R-:W-:-:S05]  /*66b0*/  CS2R R80, SRZ ;  /* 0x0000000000507805 */ /* 0x000fca000001ff00 */
[----:B------:R0:W5:Y:S04]  /*66c0*/  @!P1 LDG.E.128 R72, desc[UR36][R92.64+0x40] ;  /* 0x000040245c489981 */ /* 0x000168000c1e1d00 */
[----:B------:R0:W5:Y:S01]  /*66d0*/  @!P1 LDG.E.128 R84, desc[UR36][R94.64+0x40] ;  /* 0x000040245e549981 */ /* 0x000162000c1e1d00 */
[----:B------:R-:W-:-:S13]  /*66e0*/  ISETP.GE.AND P1, PT, R185, R122, PT ;  /* 0x0000007ab900720c */ /* 0x000fda0003f26270 */
[----:B------:R0:W5:Y:S04]  /*66f0*/  @!P1 LDG.E.128 R68, desc[UR36][R92.64+0x80] ;  /* 0x000080245c449981 */ /* 0x000168000c1e1d00 */
[----:B------:R0:W5:Y:S02]  /*6700*/  @!P1 LDG.E.128 R80, desc[UR36][R94.64+0x80] ;  /* 0x000080245e509981 */ /* 0x000164000c1e1d00 */
.L_x_517:
[----:B------:R-:W-:Y:S05]  /*6710*/  BSYNC B1 ;  /* 0x0000000000017941 */ /* 0x000fea0003800000 */
.L_x_516:
[----:B------:R-:W-:Y:S01]  /*6720*/  IMAD.MOV.U32 R0, RZ, RZ, R44 ;  /* 0x000000ffff007224 */ /* 0x000fe200078e002c */
[----:B------:R-:W-:Y:S01]  /*6730*/  ISETP.NE.AND P1, PT, R188, 0x3, PT ;  /* 0x00000003bc00780c */ /* 0x000fe20003f25270 */
[----:B------:R-:W-:Y:S01]  /*6740*/  IMAD.MOV.U32 R3, RZ, RZ, R45 ;  /* 0x000000ffff037224 */ /* 0x000fe200078e002d */
[----:B------:R-:W-:Y:S01]  /*6750*/  PRMT R230, R97, 0x7610, R230 ;  /* 0x0000761061e67816 */ /* 0x000fe200000000e6 */
[----:B0-----:R-:W-:Y:S01]  /*6760*/  IMAD.MOV.U32 R92, RZ, RZ, R48 ;  /* 0x000000ffff5c7224 */ /* 0x001fe200078e0030 */
        /* <DEDUP_REMOVED lines=92> */
.L_x_518:
[----:B------:R-:W-:Y:S01]  /*6d30*/  IMAD R3, R18, 0x8, R2 ;  /* 0x0000000812037824 */ /* 0x000fe200078e0202 */
[----:B------:R-:W-:Y:S01]  /*6d40*/  SHF.L.U32 R0, R186, 0x1f, RZ ;  /* 0x0000001fba007819 */ /* 0x000fe200000006ff */
[----:B------:R-:W0:Y:S01]  /*6d50*/  LDC R151, c[0x0][0x2e4] ;  /* 0x0000b900ff977b82 */ /* 0x000e220000000800 */
[----:B------:R-:W-:Y:S02]  /*6d60*/  BSSY B1, `(.L_x_519) ;  /* 0x0000004000017945 */ /* 0x000fe40003800000 */
[----:B------:R-:W1:Y:S05]  /*6d70*/  SYNCS.PHASECHK.TRANS64.TRYWAIT P5, [R3+URZ+0x34890], R0 ;  /* 0x03489000030075a7 */ /* 0x000e6a00080a017f */
[----:B------:R-:W2:Y:S01]  /*6d80*/  LDC.64 R130, c[0x0][0x2f0] ;  /* 0x0000bc00ff827b82 */ /* 0x000ea20000000a00 */
[----:B-1----:R-:W-:Y:S05]  /*6d90*/  @!P5 BRA `(.L_x_520) ;  /* 0x000001700054d947 */ /* 0x002fea0003800000 */
.L_x_763:
[----:B------:R-:W-:Y:S05]  /*6da0*/  BSYNC B1 ;  /* 0x0000000000017941 */ /* 0x000fea0003800000 */
.L_x_519:
[----:B------:R-:W-:Y:S01]  /*6db0*/  BSSY B1, `(.L_x_521) ;  /* 0x000018f000017945 */ /* 0x000fe20003800000 */
[----:B0-----:R-:W-:Y:S02]  /*6dc0*/  IMAD.IADD R153, R151, 0x1, -R119 ;  /* 0x0000000197997824 */ /* 0x001fe400078e0a77 */
[----:B------:R-:W-:Y:S01]  /*6dd0*/  IMAD.MOV.U32 R133, RZ, RZ, R96 ;  /* 0x000000ffff857224 */ /* 0x000fe200078e0060 */
[----:B------:R-:W-:Y:S06]  /*6de0*/  @P4 BRA `(.L_x_522) ;  /* 0x00000018002c4947 */ /* 0x000fec0003800000 */
[----:B------:R-:W-:Y:S01]  /*6df0*/  ISETP.NE.AND P4, PT, R14, RZ, PT ;  /* 0x000000ff0e00720c */ /* 0x000fe20003f85270 */
[-C--:B--2---:R-:W-:Y:S01]  /*6e00*/  IMAD R92, R148, R130.reuse, RZ ;  /* 0x00000082945c7224 */ /* 0x084fe200078e02ff */
[----:B------:R-:W-:Y:S01]  /*6e10*/  BSSY B2, `(.L_x_523) ;  /* 0x0000083000027945 */ /* 0x000fe20003800000 */
[----:B------:R-:W-:-:S04]  /*6e20*/  IMAD.WIDE.U32 R136, R19, R130, R132 ;  /* 0x0000008213887225 */ /* 0x000fc800078e0084 */
[----:B------:R-:W-:-:S04]  /*6e30*/  IMAD R93, R19, R131, R92 ;  /* 0x00000083135d7224 */ /* 0x000fc800078e025c */
[----:B------:R-:W-:Y:S02]  /*6e40*/  IMAD.IADD R170, R93, 0x1, R137 ;  /* 0x000000015daa7824 */ /* 0x000fe400078e0289 */
[----:B------:R-:W-:Y:S05]  /*6e50*/  @!P4 BRA `(.L_x_524) ;  /* 0x0000000400f8c947 */ /* 0x000fea0003800000 */
[----:B------:R-:W-:Y:S01]  /*6e60*/  SEL R92, R119, R153, !P3 ;  /* 0x00000099775c7207 */ /* 0x000fe20005800000 */
[----:B------:R-:W-:Y:S01]  /*6e70*/  BSSY B3, `(.L_x_525) ;  /* 0x000007a000037945 */ /* 0x000fe20003800000 */
[----:B------:R-:W-:Y:S02]  /*6e80*/  IADD3 R96, P4, P5, R104, R136, R29 ;  /* 0x0000008868607210 */ /* 0x000fe40007d9e01d */
[----:B------:R-:W-:Y:S02]  /*6e90*/  SHF.R.S32.HI R93, RZ, 0x1f, R92 ;  /* 0x0000001fff5d7819 */ /* 0x000fe4000001145c */
[----:B------:R-:W-:Y:S02]  /*6ea0*/  IADD3.X R97, R101, R170, R13, P4, P5 ;  /* 0x000000aa65617210 */ /* 0x000fe400027ea40d */
[----:B------:R-:W-:-:S04]  /*6eb0*/  LEA.HI R93, R93, R92, RZ, 0x4 ;  /* 0x0000005c5d5d7211 */ /* 0x000fc800078f20ff */
[----:B------:R-:W-:-:S05]  /*6ec0*/  LEA.HI.SX32 R92, R93, R30, 0x1c ;  /* 0x0000001e5d5c7211 */ /* 0x000fca00078fe2ff */
[----:B------:R-:W-:-:S05]  /*6ed0*/  IMAD.SHL.U32 R93, R92, 0x8, RZ ;  /* 0x000000085c5d7824 */ /* 0x000fca00078e00ff */
[----:B------:R-:W-:-:S13]  /*6ee0*/  ISETP.GE.AND P4, PT, R93, R151, PT ;  /* 0x000000975d00720c */ /* 0x000fda0003f86270 */
[--C-:B------:R-:W-:Y:S02]  /*6ef0*/  @!P4 SHF.R.S32.HI R95, RZ, 0x1f, R93.reuse ;  /* 0x0000001fff5fc819 */ /* 0x100fe4000001145d */
[----:B------:R-:W-:-:S04]  /*6f00*/  @!P4 IADD3 R94, P5, P6, R104, R136, R93 ;  /* 0x00000088685ec210 */ /* 0x000fc80007ebe05d */
[----:B------:R-:W-:Y:S02]  /*6f10*/  @!P4 IADD3.X R95, R101, R170, R95, P5, P6 ;  /* 0x000000aa655fc210 */ /* 0x000fe40002fec45f */
[----:B------:R-:W-:-:S04]  /*6f20*/  LEA R140, P5, R96, R120, 0x1 ;  /* 0x00000078608c7211 */ /* 0x000fc800078a08ff */
[----:B------:R-:W-:Y:S02]  /*6f30*/  LEA.HI.X R141, R96, R121, R97, 0x1, P5 ;  /* 0x00000079608d7211 */ /* 0x000fe400028f0c61 */
[----:B------:R-:W-:-:S04]  /*6f40*/  @!P4 LEA R142, P5, R94, R120, 0x1 ;  /* 0x000000785e8ec211 */ /* 0x000fc800078a08ff */
[----:B------:R-:W-:Y:S02]  /*6f50*/  @!P4 LEA.HI.X R143, R94, R121, R95, 0x1, P5 ;  /* 0x000000795e8fc211 */ /* 0x000fe400028f0c5f */
[----:B------:R-:W-:Y:S02]  /*6f60*/  SHF.R.S32.HI R95, RZ, 0x1f, R92 ;  /* 0x0000001fff5f7819 */ /* 0x000fe4000001145c */
[----:B------:R-:W-:Y:S02]  /*6f70*/  LOP3.LUT R94, R189, 0x38, R93, 0xf8, !PT ;  /* 0x00000038bd5e7812 */ /* 0x000fe400078ef85d */
[----:B------:R-:W-:Y:S01]  /*6f80*/  LEA.HI R92, R95, R92, RZ, 0x3 ;  /* 0x0000005c5f5c7211 */ /* 0x000fe200078f18ff */
[----:B------:R-:W-:Y:S01]  /*6f90*/  IMAD R95, R18, 0x6000, R146 ;  /* 0x00006000125f7824 */ /* 0x000fe200078e0292 */
[----:B------:R-:W-:Y:S02]  /*6fa0*/  LOP3.LUT R94, R94, R191, RZ, 0x3c, !PT ;  /* 0x000000bf5e5e7212 */ /* 0x000fe400078e3cff */
[----:B------:R-:W-:Y:S01]  /*6fb0*/  ISETP.GE.AND P5, PT, R22, R122, PT ;  /* 0x0000007a1600720c */ /* 0x000fe20003fa6270 */
[----:B------:R-:W-:-:S05]  /*6fc0*/  IMAD.SHL.U32 R92, R92, 0x400, RZ ;  /* 0x000004005c5c7824 */ /* 0x000fca00078e00ff */
[----:B------:R-:W-:Y:S01]  /*6fd0*/  LOP3.LUT R93, R92, 0x7fffe000, RZ, 0xc0, !PT ;  /* 0x7fffe0005c5d7812 */ /* 0x000fe200078ec0ff */
[----:B------:R-:W-:-:S04]  /*6fe0*/  IMAD R92, R95, 0x2, R2 ;  /* 0x000000025f5c7824 */ /* 0x000fc800078e0202 */
[----:B------:R-:W-:-:S04]  /*6ff0*/  IMAD R93, R190, 0x200, R93 ;  /* 0x00000200be5d7824 */ /* 0x000fc800078e025d */
[----:B------:R-:W-:-:S04]  /*7000*/  IMAD.IADD R93, R93, 0x1, R94 ;  /* 0x000000015d5d7824 */ /* 0x000fc800078e025e */
[----:B------:R-:W-:-:S04]  /*7010*/  IMAD R93, R18, 0x6000, R93 ;  /* 0x00006000125d7824 */ /* 0x000fc800078e025d */
[----:B------:R-:W-:Y:S02]  /*7020*/  IMAD R96, R93, 0x2, R2 ;  /* 0x000000025d607824 */ /* 0x000fe400078e0202 */
[----:B------:R-:W0:Y:S04]  /*7030*/  LDS.128 R92, [R92+0x1c400] ;  /* 0x01c400005c5c7984 */ /* 0x000e280000000c00 */
[----:B------:R-:W2:Y:S01]  /*7040*/  LDS.128 R96, [R96+0x1c400] ;  /* 0x01c4000060607984 */ /* 0x000ea20000000c00 */
[----:B------:R-:W-:Y:S05]  /*7050*/  @P5 BRA `(.L_x_526) ;  /* 0x00000004006c5947 */ /* 0x000fea0003800000 */
[----:B------:R-:W-:Y:S01]  /*7060*/  SHF.R.U32.HI R172, RZ, 0x10, R65 ;  /* 0x00000010ffac7819 */ /* 0x000fe20000011641 */
[----:B--2---:R-:W-:Y:S01]  /*7070*/  IMAD.U32 R180, R97, 0x10000, RZ ;  /* 0x0001000061b47824 */ /* 0x004fe200078e00ff */
[----:B------:R-:W-:Y:S01]  /*7080*/  SHF.R.U32.HI R178, RZ, 0x10, R53 ;  /* 0x00000010ffb27819 */ /* 0x000fe20000011635 */
[----:B0-----:R-:W-:Y:S01]  /*7090*/  IMAD.U32 R174, R93, 0x10000, RZ ;  /* 0x000100005dae7824 */ /* 0x001fe200078e00ff */
[----:B------:R-:W-:Y:S02]  /*70a0*/  PRMT R172, R171, 0x5432, R172 ;  /* 0x00005432abac7816 */ /* 0x000fe400000000ac */
[----:B------:R-:W-:Y:S02]  /*70b0*/  PRMT R178, R162, 0x5432, R178 ;  /* 0x00005432a2b27816 */ /* 0x000fe400000000b2 */
[----:B------:R-:W-:Y:S01]  /*70c0*/  LOP3.LUT R93, R93, 0xffff0000, RZ, 0xc0, !PT ;  /* 0xffff00005d5d7812 */ /* 0x000fe200078ec0ff */
[C---:B------:R-:W-:Y:S01]  /*70d0*/  IMAD.U32 R173, R172.reuse, 0x10000, RZ ;  /* 0x00010000acad7824 */ /* 0x040fe200078e00ff */
[----:B------:R-:W-:Y:S01]  /*70e0*/  LOP3.LUT R172, R172, 0xffff0000, RZ, 0xc0, !PT ;  /* 0xffff0000acac7812 */ /* 0x000fe200078ec0ff */
[C---:B------:R-:W-:Y:S01]  /*70f0*/  IMAD.U32 R175, R178.reuse, 0x10000, RZ ;  /* 0x00010000b2af7824 */ /* 0x040fe200078e00ff */
[----:B------:R-:W-:Y:S01]  /*7100*/  LOP3.LUT R178, R178, 0xffff0000, RZ, 0xc0, !PT ;  /* 0xffff0000b2b27812 */ /* 0x000fe200078ec0ff */
[----:B------:R-:W-:Y:S01]  /*7110*/  FMUL.FTZ R177, R180, R173 ;  /* 0x000000adb4b17220 */ /* 0x000fe20000410000 */
[----:B------:R-:W-:Y:S01]  /*7120*/  SHF.R.U64 R66, R66, 0x10, R67 ;  /* 0x0000001042427819 */ /* 0x000fe20000001243 */
[-C--:B------:R-:W-:Y:S01]  /*7130*/  FMUL.FTZ R180, R180, R175.reuse ;  /* 0x000000afb4b47220 */ /* 0x080fe20000410000 */
[----:B------:R-:W-:Y:S01]  /*7140*/  SHF.R.U64 R64, R64, 0x10, R65 ;  /* 0x0000001040407819 */ /* 0x000fe20000001241 */
[----:B------:R-:W-:Y:S01]  /*7150*/  FFMA.FTZ R176, R174, R175, -R177 ;  /* 0x000000afaeb07223 */ /* 0x000fe200000108b1 */
[----:B------:R-:W-:-:S02]  /*7160*/  IMAD.U32 R177, R99, 0x10000, RZ ;  /* 0x0001000063b17824 */ /* 0x000fc400078e00ff */
[----:B------:R-:W-:Y:S01]  /*7170*/  FFMA.FTZ R174, R174, R173, R180 ;  /* 0x000000adaeae7223 */ /* 0x000fe200000100b4 */
[----:B------:R-:W-:Y:S01]  /*7180*/  LOP3.LUT R173, R97, 0xffff0000, RZ, 0xc0, !PT ;  /* 0xffff000061ad7812 */ /* 0x000fe200078ec0ff */
[----:B------:R-:W-:Y:S01]  /*7190*/  IMAD.U32 R175, R95, 0x10000, RZ ;  /* 0x000100005faf7824 */ /* 0x000fe200078e00ff */
[----:B------:R-:W-:Y:S01]  /*71a0*/  SHF.R.U64 R52, R52, 0x10, R53 ;  /* 0x0000001034347819 */ /* 0x000fe20000001235 */
[----:B------:R-:W-:Y:S01]  /*71b0*/  IMAD.U32 R53, R92, 0x10000, RZ ;  /* 0x000100005c357824 */ /* 0x000fe200078e00ff */
[----:B------:R-:W-:Y:S01]  /*71c0*/  PRMT R64, R169, 0x5432, R64 ;  /* 0x00005432a9407816 */ /* 0x000fe20000000040 */
[C---:B------:R-:W-:Y:S01]  /*71d0*/  FMUL.FTZ R180, R173.reuse, R172 ;  /* 0x000000acadb47220 */ /* 0x040fe20000410000 */
[-C--:B------:R-:W-:Y:S01]  /*71e0*/  FMUL.FTZ R173, R173, R178.reuse ;  /* 0x000000b2adad7220 */ /* 0x080fe20000410000 */
[----:B------:R-:W-:Y:S01]  /*71f0*/  PRMT R52, R161, 0x5432, R52 ;  /* 0x00005432a1347816 */ /* 0x000fe20000000034 */
[----:B------:R-:W-:Y:S02]  /*7200*/  IMAD.U32 R65, R94, 0x10000, RZ ;  /* 0x000100005e417824 */ /* 0x000fe400078e00ff */
[C---:B------:R-:W-:Y:S01]  /*7210*/  FFMA.FTZ R97, R93.reuse, R178, -R180 ;  /* 0x000000b25d617223 */ /* 0x040fe200000108b4 */
[----:B------:R-:W-:Y:S01]  /*7220*/  FFMA.FTZ R93, R93, R172, R173 ;  /* 0x000000ac5d5d7223 */ /* 0x000fe200000100ad */
[----:B------:R-:W-:-:S02]  /*7230*/  SHF.R.U32.HI R172, RZ, 0x10, R67 ;  /* 0x00000010ffac7819 */ /* 0x000fc40000011643 */
[----:B------:R-:W-:Y:S02]  /*7240*/  SHF.R.U32.HI R173, RZ, 0x10, R55 ;  /* 0x00000010ffad7819 */ /* 0x000fe40000011637 */
[----:B------:R-:W-:Y:S02]  /*7250*/  PRMT R172, R168, 0x5432, R172 ;  /* 0x00005432a8ac7816 */ /* 0x000fe400000000ac */
[----:B------:R-:W-:Y:S02]  /*7260*/  PRMT R173, R182, 0x5410, R173 ;  /* 0x00005410b6ad7816 */ /* 0x000fe400000000ad */
[----:B------:R-:W-:Y:S01]  /*7270*/  LOP3.LUT R67, R95, 0xffff0000, RZ, 0xc0, !PT ;  /* 0xffff00005f437812 */ /* 0x000fe200078ec0ff */
[C---:B------:R-:W-:Y:S01]  /*7280*/  IMAD.U32 R178, R172.reuse, 0x10000, RZ ;  /* 0x00010000acb27824 */ /* 0x040fe200078e00ff */
[----:B------:R-:W-:Y:S01]  /*7290*/  LOP3.LUT R95, R99, 0xffff0000, RZ, 0xc0, !PT ;  /* 0xffff0000635f7812 */ /* 0x000fe200078ec0ff */
[----:B------:R-:W-:Y:S01]  /*72a0*/  IMAD.U32 R180, R173, 0x10000, RZ ;  /* 0x00010000adb47824 */ /* 0x000fe200078e00ff */
[----:B------:R-:W-:Y:S01]  /*72b0*/  LOP3.LUT R172, R172, 0xffff0000, RZ, 0xc0, !PT ;  /* 0xffff0000acac7812 */ /* 0x000fe200078ec0ff */
[C---:B------:R-:W-:Y:S01]  /*72c0*/  FMUL.FTZ R182, R177.reuse, R178 ;  /* 0x000000b2b1b67220 */ /* 0x040fe20000410000 */
[----:B------:R-:W-:Y:S01]  /*72d0*/  SHF.R.U64 R54, R54, 0x10, R55 ;  /* 0x0000001036367819 */ /* 0x000fe20000001237 */
[----:B------:R-:W-:Y:S01]  /*72e0*/  FMUL.FTZ R177, R177, R180 ;  /* 0x000000b4b1b17220 */ /* 0x000fe20000410000 */
[----:B------:R-:W-:-:S02]  /*72f0*/  IMAD.U32 R55, R96, 0x10000, RZ ;  /* 0x0001000060377824 */ /* 0x000fc400078e00ff */
[----:B------:R-:W-:Y:S01]  /*7300*/  FFMA.FTZ R182, R175, R180, -R182 ;  /* 0x000000b4afb67223 */ /* 0x000fe200000108b6 */
[----:B------:R-:W-:Y:S01]  /*7310*/  FMUL.FTZ R180, R95, R172 ;  /* 0x000000ac5fb47220 */ /* 0x000fe20000410000 */
[----:B------:R-:W-:Y:S01]  /*7320*/  FFMA.FTZ R177, R175, R178, R177 ;  /* 0x000000b2afb17223 */ /* 0x000fe200000100b1 */
[----:B------:R-:W-:Y:S02]  /*7330*/  LOP3.LUT R178, R173, 0xffff0000, RZ, 0xc0, !PT ;  /* 0xffff0000adb27812 */ /* 0x000fe400078ec0ff */
[----:B------:R-:W-:Y:S02]  /*7340*/  LOP3.LUT R96, R96, 0xffff0000, RZ, 0xc0, !PT ;  /* 0xffff000060607812 */ /* 0x000fe400078ec0ff */
[----:B------:R-:W-:Y:S01]  /*7350*/  LOP3.LUT R92, R92, 0xffff0000, RZ, 0xc0, !PT ;  /* 0xffff00005c5c7812 */ /* 0x000fe200078ec0ff */
[-C--:B------:R-:W-:Y:S01]  /*7360*/  FMUL.FTZ R95, R95, R178.reuse ;  /* 0x000000b25f5f7220 */ /* 0x080fe20000410000 */
[----:B------:R-:W-:Y:S01]  /*7370*/  FFMA.FTZ R99, R67, R178, -R180 ;  /* 0x000000b243637223 */ /* 0x000fe200000108b4 */
[----:B------:R-:W-:Y:S01]  /*7380*/  IMAD.U32 R178, R64, 0x10000, RZ ;  /* 0x0001000040b27824 */ /* 0x000fe200078e00ff */
[----:B------:R-:W-:Y:S01]  /*7390*/  PRMT R66, R167, 0x5432, R66 ;  /* 0x00005432a7427816 */ /* 0x000fe20000000042 */
[----:B------:R-:W-:Y:S01]  /*73a0*/  FFMA.FTZ R172, R67, R172, R95 ;  /* 0x000000ac43ac7223 */ /* 0x000fe2000001005f */
[----:B------:R-:W-:Y:S01]  /*73b0*/  IMAD.U32 R180, R52, 0x10000, RZ ;  /* 0x0001000034b47824 */ /* 0x000fe200078e00ff */
[----:B------:R-:W-:Y:S01]  /*73c0*/  LOP3.LUT R67, R64, 0xffff0000, RZ, 0xc0, !PT ;  /* 0xffff000040437812 */ /* 0x000fe200078ec0ff */
[C---:B------:R-:W-:Y:S01]  /*73d0*/  FMUL.FTZ R64, R55.reuse, R178 ;  /* 0x000000b237407220 */ /* 0x040fe20000410000 */
[----:B------:R-:W-:Y:S01]  /*73e0*/  LOP3.LUT R95, R52, 0xffff0000, RZ, 0xc0, !PT ;  /* 0xffff0000345f7812 */ /* 0x000fe200078ec0ff */
[-C--:B------:R-:W-:Y:S01]  /*73f0*/  FMUL.FTZ R55, R55, R180.reuse ;  /* 0x000000b437377220 */ /* 0x080fe20000410000 */
[----:B------:R-:W-:Y:S01]  /*7400*/  PRMT R54, R160, 0x5432, R54 ;  /* 0x00005432a0367816 */ /* 0x000fe20000000036 */
[----:B------:R-:W-:Y:S01]  /*7410*/  FMUL.FTZ R173, R96, R67 ;  /* 0x0000004360ad7220 */ /* 0x000fe20000410000 */
[----:B------:R-:W-:Y:S01]  /*7420*/  LOP3.LUT R175, R94, 0xffff0000, RZ, 0xc0, !PT ;  /* 0xffff00005eaf7812 */ /* 0x000fe200078ec0ff */
[C---:B------:R-:W-:Y:S01]  /*7430*/  FFMA.FTZ R64, R53.reuse, R180, -R64 ;  /* 0x000000b435407223 */ /* 0x040fe20000010840 */
[----:B------:R-:W-:Y:S01]  /*7440*/  FFMA.FTZ R55, R53, R178, R55 ;  /* 0x000000b235377223 */ /* 0x000fe20000010037 */
[----:B------:R-:W-:-:S02]  /*7450*/  IMAD.U32 R94, R98, 0x10000, RZ ;  /* 0x00010000625e7824 */ /* 0x000fc400078e00ff */
[-C--:B------:R-:W-:Y:S01]  /*7460*/  FMUL.FTZ R53, R96, R95.reuse ;  /* 0x0000005f60357220 */ /* 0x080fe20000410000 */
[----:B------:R-:W-:Y:S01]  /*7470*/  FFMA.FTZ R173, R92, R95, -R173 ;  /* 0x0000005f5cad7223 */ /* 0x000fe200000108ad */
[----:B------:R-:W-:Y:S01]  /*7480*/  IMAD.U32 R52, R66, 0x10000, RZ ;  /* 0x0001000042347824 */ /* 0x000fe200078e00ff */
[----:B------:R-:W-:Y:S01]  /*7490*/  LOP3.LUT R98, R98, 0xffff0000, RZ, 0xc0, !PT ;  /* 0xffff000062627812 */ /* 0x000fe200078ec0ff */
[----:B------:R-:W-:Y:S01]  /*74a0*/  IMAD.U32 R95, R54, 0x10000, RZ ;  /* 0x00010000365f7824 */ /* 0x000fe200078e00ff */
[----:B------:R-:W-:Y:S01]  /*74b0*/  LOP3.LUT R66, R66, 0xffff0000, RZ, 0xc0, !PT ;  /* 0xffff000042427812 */ /* 0x000fe200078ec0ff */
[----:B------:R-:W-:Y:S01]  /*74c0*/  FFMA.FTZ R96, R92, R67, R53 ;  /* 0x000000435c607223 */ /* 0x000fe20000010035 */
[----:B------:R-:W-:Y:S01]  /*74d0*/  LOP3.LUT R54, R54, 0xffff0000, RZ, 0xc0, !PT ;  /* 0xffff000036367812 */ /* 0x000fe200078ec0ff */
[C---:B------:R-:W-:Y:S01]  /*74e0*/  FMUL.FTZ R92, R94.reuse, R52 ;  /* 0x000000345e5c7220 */ /* 0x040fe20000410000 */
[-C--:B------:R-:W-:Y:S01]  /*74f0*/  FMUL.FTZ R53, R94, R95.reuse ;  /* 0x0000005f5e357220 */ /* 0x080fe20000410000 */
[C---:B------:R-:W-:Y:S01]  /*7500*/  FMUL.FTZ R94, R98.reuse, R66 ;  /* 0x00000042625e7220 */ /* 0x040fe20000410000 */
[----:B------:R-:W-:Y:S01]  /*7510*/  F2FP.BF16.F32.PACK_AB R97, R97, R176 ;  /* 0x000000b06161723e */ /* 0x000fe200000010ff */
[----:B------:R-:W-:Y:S01]  /*7520*/  FMUL.FTZ R67, R98, R54 ;  /* 0x0000003662437220 */ /* 0x000fe20000410000 */
[C---:B------:R-:W-:Y:S01]  /*7530*/  FFMA.FTZ R92, R65.reuse, R95, -R92 ;  /* 0x0000005f415c7223 */ /* 0x040fe2000001085c */
[----:B------:R-:W-:Y:S01]  /*7540*/  FFMA.FTZ R53, R65, R52, R53 ;  /* 0x0000003441357223 */ /* 0x000fe20000010035 */
[C---:B------:R-:W-:Y:S01]  /*7550*/  FFMA.FTZ R65, R175.reuse, R54, -R94 ;  /* 0x00000036af417223 */ /* 0x040fe2000001085e */
[----:B------:R-:W-:Y:S01]  /*7560*/  FFMA.FTZ R66, R175, R66, R67 ;  /* 0x00000042af427223 */ /* 0x000fe20000010043 */
[----:B------:R-:W-:Y:S01]  /*7570*/  F2FP.BF16.F32.PACK_AB R174, R93, R174 ;  /* 0x000000ae5dae723e */ /* 0x000fe200000010ff */
[----:B------:R-:W-:Y:S01]  /*7580*/  IMAD.MOV.U32 R93, RZ, RZ, R97 ;  /* 0x000000ffff5d7224 */ /* 0x000fe200078e0061 */
[----:B------:R-:W-:-:S02]  /*7590*/  F2FP.BF16.F32.PACK_AB R64, R173, R64 ;  /* 0x00000040ad40723e */ /* 0x000fc400000010ff */
[----:B------:R-:W-:Y:S01]  /*75a0*/  F2FP.BF16.F32.PACK_AB R95, R99, R182 ;  /* 0x000000b6635f723e */ /* 0x000fe200000010ff */
[----:B------:R-:W-:Y:S01]  /*75b0*/  IMAD.MOV.U32 R97, RZ, RZ, R174 ;  /* 0x000000ffff617224 */ /* 0x000fe200078e00ae */
[----:B------:R-:W-:Y:S01]  /*75c0*/  F2FP.BF16.F32.PACK_AB R94, R65, R92 ;  /* 0x0000005c415e723e */ /* 0x000fe200000010ff */
[----:B------:R-:W-:Y:S01]  /*75d0*/  IMAD.MOV.U32 R92, RZ, RZ, R64 ;  /* 0x000000ffff5c7224 */ /* 0x000fe200078e0040 */
[----:B------:R-:W-:Y:S02]  /*75e0*/  F2FP.BF16.F32.PACK_AB R99, R172, R177 ;  /* 0x000000b1ac63723e */ /* 0x000fe400000010ff */
[----:B------:R-:W-:Y:S02]  /*75f0*/  F2FP.BF16.F32.PACK_AB R96, R96, R55 ;  /* 0x000000376060723e */ /* 0x000fe400000010ff */
[----:B------:R-:W-:-:S07]  /*7600*/  F2FP.BF16.F32.PACK_AB R98, R66, R53 ;  /* 0x000000354262723e */ /* 0x000fce00000010ff */
.L_x_526:
[----:B------:R-:W-:Y:S05]  /*7610*/  BSYNC B3 ;  /* 0x0000000000037941 */ /* 0x000fea0003800000 */
.L_x_525:
[----:B0-----:R0:W-:Y:S04]  /*7620*/  STG.E.128 desc[UR36][R140.64], R92 ;  /* 0x0000005c8c007986 */ /* 0x0011e8000c101d24 */
[----:B--2---:R0:W-:Y:S02]  /*7630*/  @!P4 STG.E.128 desc[UR36][R142.64], R96 ;  /* 0x000000608e00c986 */ /* 0x0041e4000c101d24 */
.L_x_524:
[----:B------:R-:W-:Y:S05]  /*7640*/  BSYNC B2 ;  /* 0x0000000000027941 */ /* 0x000fea0003800000 */
.L_x_523:
[----:B------:R-:W-:Y:S01]  /*7650*/  ISETP.NE.AND P4, PT, R10, RZ, PT ;  /* 0x000000ff0a00720c */ /* 0x000fe20003f85270 */
[----:B------:R-:W-:-:S12]  /*7660*/  BSSY B2, `(.L_x_527) ;  /* 0x0000081000027945 */ /* 0x000fd80003800000 */
        /* <DEDUP_REMOVED lines=13> */
[----:B0-----:R-:W-:-:S04]  /*7740*/  LEA R92, P5, R64, R120, 0x1 ;  /* 0x00000078405c7211 */ /* 0x001fc800078a08ff */
        /* <DEDUP_REMOVED lines=19> */
[--C-:B------:R-:W-:Y:S01]  /*7880*/  SHF.R.U64 R50, R50, 0x10, R51.reuse ;  /* 0x0000001032327819 */ /* 0x100fe20000001233 */
[----:B--2---:R-:W-:Y:S01]  /*7890*/  IMAD.U32 R98, R65, 0x10000, RZ ;  /* 0x0001000041627824 */ /* 0x004fe200078e00ff */
[----:B------:R-:W-:Y:S01]  /*78a0*/  SHF.R.U32.HI R96, RZ, 0x10, R51 ;  /* 0x00000010ff607819 */ /* 0x000fe20000011633 */
[----:B------:R-:W-:Y:S01]  /*78b0*/  IMAD.U32 R143, R67, 0x10000, RZ ;  /* 0x00010000438f7824 */ /* 0x000fe200078e00ff */
[----:B------:R-:W-:Y:S01]  /*78c0*/  SHF.R.U64 R51, R60, 0x10, R61 ;  /* 0x000000103c337819 */ /* 0x000fe2000000123d */
[----:B0-----:R-:W-:Y:S01]  /*78d0*/  IMAD.U32 R141, R55, 0x10000, RZ ;  /* 0x00010000378d7824 */ /* 0x001fe200078e00ff */
[----:B------:R-:W-:Y:S01]  /*78e0*/  SHF.R.U64 R48, R48, 0x10, R49 ;  /* 0x0000001030307819 */ /* 0x000fe20000001231 */
[----:B------:R-:W-:Y:S01]  /*78f0*/  IMAD.U32 R140, R54, 0x10000, RZ ;  /* 0x00010000368c7824 */ /* 0x000fe200078e00ff */
[----:B------:R-:W-:Y:S02]  /*7900*/  SHF.R.U32.HI R60, RZ, 0x10, R61 ;  /* 0x00000010ff3c7819 */ /* 0x000fe4000001163d */
[----:B------:R-:W-:-:S02]  /*7910*/  SHF.R.U32.HI R49, RZ, 0x10, R49 ;  /* 0x00000010ff317819 */ /* 0x000fc40000011631 */
[----:B------:R-:W-:Y:S02]  /*7920*/  PRMT R60, R166, 0x5432, R60 ;  /* 0x00005432a63c7816 */ /* 0x000fe4000000003c */
[----:B------:R-:W-:Y:S02]  /*7930*/  PRMT R49, R159, 0x5432, R49 ;  /* 0x000054329f317816 */ /* 0x000fe40000000031 */
[--C-:B------:R-:W-:Y:S02]  /*7940*/  SHF.R.U64 R61, R62, 0x10, R63.reuse ;  /* 0x000000103e3d7819 */ /* 0x100fe4000000123f */
[----:B------:R-:W-:Y:S01]  /*7950*/  SHF.L.U32 R172, R60, 0x10, RZ ;  /* 0x000000103cac7819 */ /* 0x000fe200000006ff */
[----:B------:R-:W-:Y:S01]  /*7960*/  IMAD.U32 R173, R49, 0x10000, RZ ;  /* 0x0001000031ad7824 */ /* 0x000fe200078e00ff */
[----:B------:R-:W-:Y:S01]  /*7970*/  SHF.R.U32.HI R62, RZ, 0x10, R63 ;  /* 0x00000010ff3e7819 */ /* 0x000fe2000001163f */
[----:B------:R-:W-:Y:S01]  /*7980*/  IMAD.U32 R63, R53, 0x10000, RZ ;  /* 0x00010000353f7824 */ /* 0x000fe200078e00ff */
[----:B------:R-:W-:Y:S01]  /*7990*/  LOP3.LUT R99, R65, 0xffff0000, RZ, 0xc0, !PT ;  /* 0xffff000041637812 */ /* 0x000fe200078ec0ff */
[----:B------:R-:W-:Y:S01]  /*79a0*/  FMUL.FTZ R174, R98, R172 ;  /* 0x000000ac62ae7220 */ /* 0x000fe20000410000 */
[----:B------:R-:W-:Y:S01]  /*79b0*/  LOP3.LUT R60, R60, 0xffff0000, RZ, 0xc0, !PT ;  /* 0xffff00003c3c7812 */ /* 0x000fe200078ec0ff */
[----:B------:R-:W-:Y:S01]  /*79c0*/  FMUL.FTZ R98, R98, R173 ;  /* 0x000000ad62627220 */ /* 0x000fe20000410000 */
[----:B------:R-:W-:Y:S01]  /*79d0*/  PRMT R62, R164, 0x5432, R62 ;  /* 0x00005432a43e7816 */ /* 0x000fe2000000003e */
[----:B------:R-:W-:Y:S01]  /*79e0*/  IMAD.U32 R65, R64, 0x10000, RZ ;  /* 0x0001000040417824 */ /* 0x000fe200078e00ff */
[----:B------:R-:W-:Y:S01]  /*79f0*/  PRMT R96, R156, 0x5432, R96 ;  /* 0x000054329c607816 */ /* 0x000fe20000000060 */
[----:B------:R-:W-:Y:S01]  /*7a00*/  FMUL.FTZ R180, R99, R60 ;  /* 0x0000003c63b47220 */ /* 0x000fe20000410000 */
[----:B------:R-:W-:Y:S01]  /*7a10*/  LOP3.LUT R97, R53, 0xffff0000, RZ, 0xc0, !PT ;  /* 0xffff000035617812 */ /* 0x000fe200078ec0ff */
[----:B------:R-:W-:Y:S01]  /*7a20*/  IMAD.U32 R178, R62, 0x10000, RZ ;  /* 0x000100003eb27824 */ /* 0x000fe200078e00ff */
[----:B------:R-:W-:Y:S01]  /*7a30*/  LOP3.LUT R176, R49, 0xffff0000, RZ, 0xc0, !PT ;  /* 0xffff000031b07812 */ /* 0x000fe200078ec0ff */
[----:B------:R-:W-:Y:S01]  /*7a40*/  FFMA.FTZ R98, R63, R172, R98 ;  /* 0x000000ac3f627223 */ /* 0x000fe20000010062 */
[----:B------:R-:W-:Y:S01]  /*7a50*/  IMAD.U32 R172, R96, 0x10000, RZ ;  /* 0x0001000060ac7824 */ /* 0x000fe200078e00ff */
[----:B------:R-:W-:Y:S01]  /*7a60*/  PRMT R51, R165, 0x5432, R51 ;  /* 0x00005432a5337816 */ /* 0x000fe20000000033 */
[----:B------:R-:W-:-:S02]  /*7a70*/  IMAD.U32 R53, R52, 0x10000, RZ ;  /* 0x0001000034357824 */ /* 0x000fc400078e00ff */
[-C--:B------:R-:W-:Y:S01]  /*7a80*/  FMUL.FTZ R182, R99, R176.reuse ;  /* 0x000000b063b67220 */ /* 0x080fe20000410000 */
[----:B------:R-:W-:Y:S01]  /*7a90*/  FFMA.FTZ R49, R97, R176, -R180 ;  /* 0x000000b061317223 */ /* 0x000fe200000108b4 */
[----:B------:R-:W-:Y:S01]  /*7aa0*/  FMUL.FTZ R176, R143, R178 ;  /* 0x000000b28fb07220 */ /* 0x000fe20000410000 */
[----:B------:R-:W-:Y:S01]  /*7ab0*/  LOP3.LUT R67, R67, 0xffff0000, RZ, 0xc0, !PT ;  /* 0xffff000043437812 */ /* 0x000fe200078ec0ff */
[-C--:B------:R-:W-:Y:S01]  /*7ac0*/  FMUL.FTZ R143, R143, R172.reuse ;  /* 0x000000ac8f8f7220 */ /* 0x080fe20000410000 */
[----:B------:R-:W-:Y:S01]  /*7ad0*/  PRMT R48, R158, 0x5432, R48 ;  /* 0x000054329e307816 */ /* 0x000fe20000000030 */
[----:B------:R-:W-:Y:S01]  /*7ae0*/  FFMA.FTZ R176, R141, R172, -R176 ;  /* 0x000000ac8db07223 */ /* 0x000fe200000108b0 */
[----:B------:R-:W-:Y:S01]  /*7af0*/  LOP3.LUT R62, R62, 0xffff0000, RZ, 0xc0, !PT ;  /* 0xffff00003e3e7812 */ /* 0x000fe200078ec0ff */
[----:B------:R-:W-:Y:S01]  /*7b00*/  FFMA.FTZ R97, R97, R60, R182 ;  /* 0x0000003c61617223 */ /* 0x000fe200000100b6 */
[----:B------:R-:W-:Y:S01]  /*7b10*/  LOP3.LUT R96, R96, 0xffff0000, RZ, 0xc0, !PT ;  /* 0xffff000060607812 */ /* 0x000fe200078ec0ff */
[----:B------:R-:W-:Y:S01]  /*7b20*/  FFMA.FTZ R143, R141, R178, R143 ;  /* 0x000000b28d8f7223 */ /* 0x000fe2000001008f */
[----:B------:R-:W-:Y:S01]  /*7b30*/  LOP3.LUT R55, R55, 0xffff0000, RZ, 0xc0, !PT ;  /* 0xffff000037377812 */ /* 0x000fe200078ec0ff */
[----:B------:R-:W-:Y:S01]  /*7b40*/  IMAD.U32 R172, R51, 0x10000, RZ ;  /* 0x0001000033ac7824 */ /* 0x000fe200078e00ff */
[----:B------:R-:W-:Y:S01]  /*7b50*/  LOP3.LUT R64, R64, 0xffff0000, RZ, 0xc0, !PT ;  /* 0xffff000040407812 */ /* 0x000fe200078ec0ff */
[----:B------:R-:W-:Y:S01]  /*7b60*/  FMUL.FTZ R178, R67, R62 ;  /* 0x0000003e43b27220 */ /* 0x000fe20000410000 */
[----:B------:R-:W-:-:S02]  /*7b70*/  IMAD.U32 R60, R48, 0x10000, RZ ;  /* 0x00010000303c7824 */ /* 0x000fc400078e00ff */
[----:B------:R-:W-:Y:S01]  /*7b80*/  FMUL.FTZ R180, R67, R96 ;  /* 0x0000006043b47220 */ /* 0x000fe20000410000 */
[----:B------:R-:W-:Y:S01]  /*7b90*/  LOP3.LUT R51, R51, 0xffff0000, RZ, 0xc0, !PT ;  /* 0xffff000033337812 */ /* 0x000fe200078ec0ff */
[----:B------:R-:W-:Y:S01]  /*7ba0*/  FFMA.FTZ R174, R63, R173, -R174 ;  /* 0x000000ad3fae7223 */ /* 0x000fe200000108ae */
[----:B------:R-:W-:Y:S01]  /*7bb0*/  LOP3.LUT R67, R48, 0xffff0000, RZ, 0xc0, !PT ;  /* 0xffff000030437812 */ /* 0x000fe200078ec0ff */
[----:B------:R-:W-:Y:S01]  /*7bc0*/  FMUL.FTZ R48, R65, R172 ;  /* 0x000000ac41307220 */ /* 0x000fe20000410000 */
[----:B------:R-:W-:Y:S01]  /*7bd0*/  LOP3.LUT R52, R52, 0xffff0000, RZ, 0xc0, !PT ;  /* 0xffff000034347812 */ /* 0x000fe200078ec0ff */
[----:B------:R-:W-:Y:S01]  /*7be0*/  FFMA.FTZ R63, R55, R96, -R178 ;  /* 0x00000060373f7223 */ /* 0x000fe200000108b2 */
[----:B------:R-:W-:Y:S01]  /*7bf0*/  FMUL.FTZ R65, R65, R60 ;  /* 0x0000003c41417220 */ /* 0x000fe20000410000 */
[----:B------:R-:W-:Y:S01]  /*7c00*/  FFMA.FTZ R180, R55, R62, R180 ;  /* 0x0000003e37b47223 */ /* 0x000fe200000100b4 */
[----:B------:R-:W-:Y:S01]  /*7c10*/  PRMT R61, R163, 0x5432, R61 ;  /* 0x00005432a33d7816 */ /* 0x000fe2000000003d */
[----:B------:R-:W-:Y:S01]  /*7c20*/  FMUL.FTZ R55, R64, R51 ;  /* 0x0000003340377220 */ /* 0x000fe20000410000 */
[C---:B------:R-:W-:Y:S01]  /*7c30*/  FFMA.FTZ R48, R53.reuse, R60, -R48 ;  /* 0x0000003c35307223 */ /* 0x040fe20000010830 */
[----:B------:R-:W-:Y:S01]  /*7c40*/  FFMA.FTZ R65, R53, R172, R65 ;  /* 0x000000ac35417223 */ /* 0x000fe20000010041 */
[----:B------:R-:W-:Y:S01]  /*7c50*/  LOP3.LUT R142, R54, 0xffff0000, RZ, 0xc0, !PT ;  /* 0xffff0000368e7812 */ /* 0x000fe200078ec0ff */
[-C--:B------:R-:W-:Y:S01]  /*7c60*/  FMUL.FTZ R53, R64, R67.reuse ;  /* 0x0000004340357220 */ /* 0x080fe20000410000 */
[----:B------:R-:W-:Y:S01]  /*7c70*/  FFMA.FTZ R55, R52, R67, -R55 ;  /* 0x0000004334377223 */ /* 0x000fe20000010837 */
[C---:B------:R-:W-:Y:S01]  /*7c80*/  IMAD.U32 R54, R66.reuse, 0x10000, RZ ;  /* 0x0001000042367824 */ /* 0x040fe200078e00ff */
[----:B------:R-:W-:Y:S01]  /*7c90*/  LOP3.LUT R66, R66, 0xffff0000, RZ, 0xc0, !PT ;  /* 0xffff000042427812 */ /* 0x000fe200078ec0ff */
[----:B------:R-:W-:Y:S01]  /*7ca0*/  IMAD.U32 R67, R61, 0x10000, RZ ;  /* 0x000100003d437824 */ /* 0x000fe200078e00ff */
[----:B------:R-:W-:Y:S01]  /*7cb0*/  PRMT R50, R157, 0x5432, R50 ;  /* 0x000054329d327816 */ /* 0x000fe20000000032 */
[----:B------:R-:W-:Y:S01]  /*7cc0*/  FFMA.FTZ R52, R52, R51, R53 ;  /* 0x0000003334347223 */ /* 0x000fe20000010035 */
[----:B------:R-:W-:Y:S01]  /*7cd0*/  LOP3.LUT R61, R61, 0xffff0000, RZ, 0xc0, !PT ;  /* 0xffff00003d3d7812 */ /* 0x000fe200078ec0ff */
[----:B------:R-:W-:Y:S01]  /*7ce0*/  FMUL.FTZ R51, R54, R67 ;  /* 0x0000004336337220 */ /* 0x000fe20000410000 */
[C---:B------:R-:W-:Y:S01]  /*7cf0*/  LOP3.LUT R141, R50.reuse, 0xffff0000, RZ, 0xc0, !PT ;  /* 0xffff0000328d7812 */ /* 0x040fe200078ec0ff */
[----:B------:R-:W-:Y:S01]  /*7d00*/  IMAD.U32 R99, R50, 0x10000, RZ ;  /* 0x0001000032637824 */ /* 0x000fe200078e00ff */
[----:B------:R-:W-:Y:S01]  /*7d10*/  F2FP.BF16.F32.PACK_AB R63, R63, R176 ;  /* 0x000000b03f3f723e */ /* 0x000fe200000010ff */
[----:B------:R-:W-:Y:S01]  /*7d20*/  FMUL.FTZ R53, R66, R61 ;  /* 0x0000003d42357220 */ /* 0x000fe20000410000 */
[----:B------:R-:W-:Y:S01]  /*7d30*/  F2FP.BF16.F32.PACK_AB R97, R97, R98 ;  /* 0x000000626161723e */ /* 0x000fe200000010ff */
[----:B------:R-:W-:Y:S01]  /*7d40*/  FMUL.FTZ R54, R54, R99 ;  /* 0x0000006336367220 */ /* 0x000fe20000410000 */
[----:B------:R-:W-:Y:S01]  /*7d50*/  FMUL.FTZ R66, R66, R141 ;  /* 0x0000008d42427220 */ /* 0x000fe20000410000 */
[----:B------:R-:W-:Y:S01]  /*7d60*/  FFMA.FTZ R51, R140, R99, -R51 ;  /* 0x000000638c337223 */ /* 0x000fe20000010833 */
[----:B------:R-:W-:Y:S01]  /*7d70*/  FFMA.FTZ R50, R142, R141, -R53 ;  /* 0x0000008d8e327223 */ /* 0x000fe20000010835 */
[----:B------:R-:W-:Y:S01]  /*7d80*/  FFMA.FTZ R54, R140, R67, R54 ;  /* 0x000000438c367223 */ /* 0x000fe20000010036 */
        /* <DEDUP_REMOVED lines=8> */
[----:B------:R-:W-:Y:S01]  /*7e10*/  F2FP.BF16.F32.PACK_AB R53, R49, R174 ;  /* 0x000000ae3135723e */ /* 0x000fe200000010ff */
[----:B------:R-:W-:Y:S01]  /*7e20*/  IMAD.MOV.U32 R54, RZ, RZ, R62 ;  /* 0x000000ffff367224 */ /* 0x000fe200078e003e */
[----:B------:R-:W-:-:S07]  /*7e30*/  F2FP.BF16.F32.PACK_AB R67, R180, R143 ;  /* 0x0000008fb443723e */ /* 0x000fce00000010ff */
.L_x_530:
[----:B------:R-:W-:Y:S05]  /*7e40*/  BSYNC B3 ;  /* 0x0000000000037941 */ /* 0x000fea0003800000 */
.L_x_529:
[----:B0-----:R3:W-:Y:S04]  /*7e50*/  STG.E.128 desc[UR36][R92.64], R52 ;  /* 0x000000345c007986 */ /* 0x0017e8000c101d24 */
[----:B--2---:R3:W-:Y:S02]  /*7e60*/  @!P4 STG.E.128 desc[UR36][R94.64], R64 ;  /* 0x000000405e00c986 */ /* 0x0047e4000c101d24 */
.L_x_528:
[----:B------:R-:W-:Y:S05]  /*7e70*/  BSYNC B2 ;  /* 0x0000000000027941 */ /* 0x000fea0003800000 */
.L_x_527:
[----:B------:R-:W-:-:S13]  /*7e80*/  ISETP.NE.AND P4, PT, R9, RZ, PT ;  /* 0x000000ff0900720c */ /* 0x000fda0003f85270 */
[----:B------:R-:W-:Y:S05]  /*7e90*/  @!P4 BRA `(.L_x_522) ;  /* 0x000000080000c947 */ /* 0x000fea0003800000 */
[----:B------:R-:W-:Y:S01]  /*7ea0*/  ISETP.NE.AND P6, PT, R103, RZ, PT ;  /* 0x000000ff6700720c */ /* 0x000fe20003fc5270 */
[----:B------:R-:W-:Y:S01]  /*7eb0*/  BSSY B2, `(.L_x_531) ;  /* 0x000007c000027945 */ /* 0x000fe20003800000 */
[----:B------:R-:W-:Y:S02]  /*7ec0*/  IADD3 R51, P4, P5, R104, R136, R15 ;  /* 0x0000008868337210 */ /* 0x000fe40007d9e00f */
[----:B------:R-:W-:Y:S02]  /*7ed0*/  SEL R48, R119, R153, !P6 ;  /* 0x0000009977307207 */ /* 0x000fe40007000000 */
[----:B---3--:R-:W-:Y:S02]  /*7ee0*/  IADD3.X R52, R101, R170, R11, P4, P5 ;  /* 0x000000aa65347210 */ /* 0x008fe400027ea40b */
[----:B------:R-:W-:-:S04]  /*7ef0*/  SHF.R.S32.HI R49, RZ, 0x1f, R48 ;  /* 0x0000001fff317819 */ /* 0x000fc80000011430 */
[----:B------:R-:W-:-:S04]  /*7f00*/  LEA.HI R49, R49, R48, RZ, 0x4 ;  /* 0x0000003031317211 */ /* 0x000fc800078f20ff */
[----:B------:R-:W-:-:S05]  /*7f10*/  LEA.HI.SX32 R49, R49, R20, 0x1c ;  /* 0x0000001431317211 */ /* 0x000fca00078fe2ff */
[----:B------:R-:W-:-:S05]  /*7f20*/  IMAD.SHL.U32 R48, R49, 0x8, RZ ;  /* 0x0000000831307824 */ /* 0x000fca00078e00ff */
[----:B------:R-:W-:-:S13]  /*7f30*/  ISETP.GE.AND P4, PT, R48, R151, PT ;  /* 0x000000973000720c */ /* 0x000fda0003f86270 */
[--C-:B------:R-:W-:Y:S02]  /*7f40*/  @!P4 SHF.R.S32.HI R50, RZ, 0x1f, R48.reuse ;  /* 0x0000001fff32c819 */ /* 0x100fe40000011430 */
[--C-:B------:R-:W-:Y:S02]  /*7f50*/  @!P4 IADD3 R136, P5, P6, R104, R136, R48.reuse ;  /* 0x000000886888c210 */ /* 0x100fe40007ebe030 */
[----:B------:R-:W-:Y:S02]  /*7f60*/  LOP3.LUT R48, R189, 0x38, R48, 0xf8, !PT ;  /* 0x00000038bd307812 */ /* 0x000fe400078ef830 */
[----:B------:R-:W-:Y:S02]  /*7f70*/  @!P4 IADD3.X R50, R101, R170, R50, P5, P6 ;  /* 0x000000aa6532c210 */ /* 0x000fe40002fec432 */
[----:B------:R-:W-:Y:S02]  /*7f80*/  LEA R60, P5, R51, R120, 0x1 ;  /* 0x00000078333c7211 */ /* 0x000fe400078a08ff */
[----:B------:R-:W-:-:S02]  /*7f90*/  LOP3.LUT R48, R48, R191, RZ, 0x3c, !PT ;  /* 0x000000bf30307212 */ /* 0x000fc400078e3cff */
[----:B------:R-:W-:Y:S02]  /*7fa0*/  LEA.HI.X R61, R51, R121, R52, 0x1, P5 ;  /* 0x00000079333d7211 */ /* 0x000fe400028f0c34 */
[----:B------:R-:W-:-:S04]  /*7fb0*/  @!P4 LEA R62, P5, R136, R120, 0x1 ;  /* 0x00000078883ec211 */ /* 0x000fc800078a08ff */
[----:B------:R-:W-:Y:S02]  /*7fc0*/  @!P4 LEA.HI.X R63, R136, R121, R50, 0x1, P5 ;  /* 0x00000079883fc211 */ /* 0x000fe400028f0c32 */
[----:B------:R-:W-:Y:S02]  /*7fd0*/  SHF.R.S32.HI R50, RZ, 0x1f, R49 ;  /* 0x0000001fff327819 */ /* 0x000fe40000011431 */
[----:B------:R-:W-:Y:S02]  /*7fe0*/  ISETP.GE.AND P5, PT, R185, R122, PT ;  /* 0x0000007ab900720c */ /* 0x000fe40003fa6270 */
[----:B------:R-:W-:-:S05]  /*7ff0*/  LEA.HI R50, R50, R49, RZ, 0x3 ;  /* 0x0000003132327211 */ /* 0x000fca00078f18ff */
[----:B------:R-:W-:-:S05]  /*8000*/  IMAD.SHL.U32 R50, R50, 0x400, RZ ;  /* 0x0000040032327824 */ /* 0x000fca00078e00ff */
[----:B------:R-:W-:-:S05]  /*8010*/  LOP3.LUT R49, R50, 0x7fffe000, RZ, 0xc0, !PT ;  /* 0x7fffe00032317812 */ /* 0x000fca00078ec0ff */
[----:B------:R-:W-:-:S04]  /*8020*/  IMAD R49, R190, 0x200, R49 ;  /* 0x00000200be317824 */ /* 0x000fc800078e0231 */
[----:B------:R-:W-:Y:S02]  /*8030*/  IMAD.IADD R51, R49, 0x1, R48 ;  /* 0x0000000131337824 */ /* 0x000fe400078e0230 */
[C---:B------:R-:W-:Y:S02]  /*8040*/  IMAD R49, R18.reuse, 0x6000, R139 ;  /* 0x0000600012317824 */ /* 0x040fe400078e028b */
[----:B------:R-:W-:Y:S02]  /*8050*/  IMAD R51, R18, 0x6000, R51 ;  /* 0x0000600012337824 */ /* 0x000fe400078e0233 */
[--C-:B------:R-:W-:Y:S02]  /*8060*/  IMAD R49, R49, 0x2, R2.reuse ;  /* 0x0000000231317824 */ /* 0x100fe400078e0202 */
[----:B------:R-:W-:-:S04]  /*8070*/  IMAD R52, R51, 0x2, R2 ;  /* 0x0000000233347824 */ /* 0x000fc800078e0202 */
[----:B------:R-:W2:Y:S04]  /*8080*/  LDS.128 R48, [R49+0x1c400] ;  /* 0x01c4000031307984 */ /* 0x000ea80000000c00 */
[----:B------:R-:W3:Y:S01]  /*8090*/  LDS.128 R52, [R52+0x1c400] ;  /* 0x01c4000034347984 */ /* 0x000ee20000000c00 */
[----:B------:R-:W-:Y:S05]  /*80a0*/  @P5 BRA `(.L_x_532) ;  /* 0x0000000400705947 */ /* 0x000fea0003800000 */
[--C-:B------:R-:W-:Y:S01]  /*80b0*/  SHF.R.U64 R65, R44, 0x10, R45.reuse ;  /* 0x000000102c417819 */ /* 0x100fe2000000122d */
[----:B---3--:R-:W-:Y:S01]  /*80c0*/  IMAD.U32 R66, R53, 0x10000, RZ ;  /* 0x0001000035427824 */ /* 0x008fe200078e00ff */
[----:B------:R-:W-:Y:S01]  /*80d0*/  SHF.R.U32.HI R44, RZ, 0x10, R45 ;  /* 0x00000010ff2c7819 */ /* 0x000fe2000001162d */
[----:B0-----:R-:W-:Y:S01]  /*80e0*/  IMAD.U32 R95, R55, 0x10000, RZ ;  /* 0x00010000375f7824 */ /* 0x001fe200078e00ff */
[--C-:B------:R-:W-:Y:S01]  /*80f0*/  SHF.R.U64 R45, R46, 0x10, R47.reuse ;  /* 0x000000102e2d7819 */ /* 0x100fe2000000122f */
[----:B--2---:R-:W-:Y:S01]  /*8100*/  IMAD.U32 R93, R51, 0x10000, RZ ;  /* 0x00010000335d7824 */ /* 0x004fe200078e00ff */
[----:B------:R-:W-:Y:S01]  /*8110*/  SHF.R.U32.HI R46, RZ, 0x10, R47 ;  /* 0x00000010ff2e7819 */ /* 0x000fe2000001162f */
[----:B------:R-:W-:Y:S01]  /*8120*/  IMAD.U32 R92, R50, 0x10000, RZ ;  /* 0x00010000325c7824 */ /* 0x000fe200078e00ff */
[--C-:B------:R-:W-:Y:S02]  /*8130*/  SHF.R.U64 R47, R56, 0x10, R57.reuse ;  /* 0x00000010382f7819 */ /* 0x100fe40000001239 */
[----:B------:R-:W-:-:S02]  /*8140*/  SHF.R.U32.HI R56, RZ, 0x10, R57 ;  /* 0x00000010ff387819 */ /* 0x000fc40000011639 */
[--C-:B------:R-:W-:Y:S02]  /*8150*/  SHF.R.U64 R57, R58, 0x10, R59.reuse ;  /* 0x000000103a397819 */ /* 0x100fe4000000123b */
[----:B------:R-:W-:Y:S02]  /*8160*/  PRMT R237, R237, 0x5410, R56 ;  /* 0x00005410eded7816 */ /* 0x000fe40000000038 */
[----:B------:R-:W-:Y:S02]  /*8170*/  PRMT R233, R233, 0x5410, R44 ;  /* 0x00005410e9e97816 */ /* 0x000fe4000000002c */
[----:B------:R-:W-:Y:S01]  /*8180*/  SHF.R.U32.HI R58, RZ, 0x10, R59 ;  /* 0x00000010ff3a7819 */ /* 0x000fe2000001163b */
[----:B------:R-:W-:Y:S01]  /*8190*/  IMAD.U32 R59, R49, 0x10000, RZ ;  /* 0x00010000313b7824 */ /* 0x000fe200078e00ff */
[----:B------:R-:W-:Y:S01]  /*81a0*/  PRMT R230, R230, 0x5410, R45 ;  /* 0x00005410e6e67816 */ /* 0x000fe2000000002d */
[----:B------:R-:W-:Y:S01]  /*81b0*/  IMAD.U32 R45, R237, 0x10000, RZ ;  /* 0x00010000ed2d7824 */ /* 0x000fe200078e00ff */
[----:B------:R-:W-:Y:S01]  /*81c0*/  PRMT R235, R235, 0x5410, R58 ;  /* 0x00005410ebeb7816 */ /* 0x000fe2000000003a */
[----:B------:R-:W-:Y:S01]  /*81d0*/  IMAD.U32 R44, R233, 0x10000, RZ ;  /* 0x00010000e92c7824 */ /* 0x000fe200078e00ff */
[----:B------:R-:W-:Y:S01]  /*81e0*/  PRMT R231, R231, 0x5410, R46 ;  /* 0x00005410e7e77816 */ /* 0x000fe2000000002e */
[CC--:B------:R-:W-:Y:S01]  /*81f0*/  FMUL.FTZ R56, R66.reuse, R45.reuse ;  /* 0x0000002d42387220 */ /* 0x0c0fe20000410000 */
[----:B------:R-:W-:Y:S01]  /*8200*/  LOP3.LUT R67, R53, 0xffff0000, RZ, 0xc0, !PT ;  /* 0xffff000035437812 */ /* 0x000fe200078ec0ff */
[-C--:B------:R-:W-:Y:S01]  /*8210*/  FMUL.FTZ R66, R66, R44.reuse ;  /* 0x0000002c42427220 */ /* 0x080fe20000410000 */
[----:B------:R-:W-:Y:S01]  /*8220*/  LOP3.LUT R46, R237, 0xffff0000, RZ, 0xc0, !PT ;  /* 0xffff0000ed2e7812 */ /* 0x000fe200078ec0ff */
[----:B------:R-:W-:Y:S01]  /*8230*/  IMAD.U32 R58, R235, 0x10000, RZ ;  /* 0x00010000eb3a7824 */ /* 0x000fe200078e00ff */
[----:B------:R-:W-:Y:S01]  /*8240*/  LOP3.LUT R233, R233, 0xffff0000, RZ, 0xc0, !PT ;  /* 0xffff0000e9e97812 */ /* 0x000fe200078ec0ff */
[----:B------:R-:W-:Y:S01]  /*8250*/  FFMA.FTZ R44, R59, R44, -R56 ;  /* 0x0000002c3b2c7223 */ /* 0x000fe20000010838 */
[----:B------:R-:W-:Y:S01]  /*8260*/  LOP3.LUT R64, R49, 0xffff0000, RZ, 0xc0, !PT ;  /* 0xffff000031407812 */ /* 0x000fe200078ec0ff */
[----:B------:R-:W-:Y:S01]  /*8270*/  FFMA.FTZ R59, R59, R45, R66 ;  /* 0x0000002d3b3b7223 */ /* 0x000fe20000010042 */
[----:B------:R-:W-:Y:S01]  /*8280*/  PRMT R236, R236, 0x5410, R47 ;  /* 0x00005410ecec7816 */ /* 0x000fe2000000002f */
[C---:B------:R-:W-:Y:S01]  /*8290*/  FMUL.FTZ R47, R67.reuse, R46 ;  /* 0x0000002e432f7220 */ /* 0x040fe20000410000 */
[----:B------:R-:W-:Y:S01]  /*82a0*/  FMUL.FTZ R67, R67, R233 ;  /* 0x000000e943437220 */ /* 0x000fe20000410000 */
[----:B------:R-:W-:-:S02]  /*82b0*/  IMAD.U32 R66, R231, 0x10000, RZ ;  /* 0x00010000e7427824 */ /* 0x000fc400078e00ff */
[C---:B------:R-:W-:Y:S01]  /*82c0*/  FMUL.FTZ R96, R95.reuse, R58 ;  /* 0x0000003a5f607220 */ /* 0x040fe20000410000 */
[C---:B------:R-:W-:Y:S01]  /*82d0*/  FFMA.FTZ R45, R64.reuse, R233, -R47 ;  /* 0x000000e9402d7223 */ /* 0x040fe2000001082f */
[----:B------:R-:W-:Y:S01]  /*82e0*/  FFMA.FTZ R64, R64, R46, R67 ;  /* 0x0000002e40407223 */ /* 0x000fe20000010043 */
[-C--:B------:R-:W-:Y:S01]  /*82f0*/  FMUL.FTZ R95, R95, R66.reuse ;  /* 0x000000425f5f7220 */ /* 0x080fe20000410000 */
[----:B------:R-:W-:Y:S01]  /*8300*/  FFMA.FTZ R46, R93, R66, -R96 ;  /* 0x000000425d2e7223 */ /* 0x000fe20000010860 */
[----:B------:R-:W-:Y:S01]  /*8310*/  LOP3.LUT R55, R55, 0xffff0000, RZ, 0xc0, !PT ;  /* 0xffff000037377812 */ /* 0x000fe200078ec0ff */
[----:B------:R-:W-:Y:S01]  /*8320*/  IMAD.U32 R53, R52, 0x10000, RZ ;  /* 0x0001000034357824 */ /* 0x000fe200078e00ff */
[----:B------:R-:W-:Y:S01]  /*8330*/  LOP3.LUT R56, R235, 0xffff0000, RZ, 0xc0, !PT ;  /* 0xffff0000eb387812 */ /* 0x000fe200078ec0ff */
[----:B------:R-:W-:Y:S01]  /*8340*/  IMAD.U32 R49, R48, 0x10000, RZ ;  /* 0x0001000030317824 */ /* 0x000fe200078e00ff */
[----:B------:R-:W-:Y:S01]  /*8350*/  LOP3.LUT R66, R231, 0xffff0000, RZ, 0xc0, !PT ;  /* 0xffff0000e7427812 */ /* 0x000fe200078ec0ff */
[----:B------:R-:W-:Y:S01]  /*8360*/  FFMA.FTZ R93, R93, R58, R95 ;  /* 0x0000003a5d5d7223 */ /* 0x000fe2000001005f */
[----:B------:R-:W-:Y:S01]  /*8370*/  PRMT R232, R232, 0x5410, R65 ;  /* 0x00005410e8e87816 */ /* 0x000fe20000000041 */
[C---:B------:R-:W-:Y:S01]  /*8380*/  FMUL.FTZ R98, R55.reuse, R56 ;  /* 0x0000003837627220 */ /* 0x040fe20000410000 */
[----:B------:R-:W-:Y:S01]  /*8390*/  PRMT R234, R234, 0x5410, R57 ;  /* 0x00005410eaea7816 */ /* 0x000fe20000000039 */
[----:B------:R-:W-:Y:S01]  /*83a0*/  FMUL.FTZ R136, R55, R66 ;  /* 0x0000004237887220 */ /* 0x000fe20000410000 */
[----:B------:R-:W-:Y:S01]  /*83b0*/  LOP3.LUT R52, R52, 0xffff0000, RZ, 0xc0, !PT ;  /* 0xffff000034347812 */ /* 0x000fe200078ec0ff */
[C---:B------:R-:W-:Y:S01]  /*83c0*/  IMAD.U32 R96, R236.reuse, 0x10000, RZ ;  /* 0x00010000ec607824 */ /* 0x040fe200078e00ff */
[----:B------:R-:W-:Y:S01]  /*83d0*/  LOP3.LUT R57, R236, 0xffff0000, RZ, 0xc0, !PT ;  /* 0xffff0000ec397812 */ /* 0x000fe200078ec0ff */
[----:B------:R-:W-:Y:S01]  /*83e0*/  IMAD.U32 R58, R232, 0x10000, RZ ;  /* 0x00010000e83a7824 */ /* 0x000fe200078e00ff */
[----:B------:R-:W-:-:S02]  /*83f0*/  LOP3.LUT R51, R51, 0xffff0000, RZ, 0xc0, !PT ;  /* 0xffff000033337812 */ /* 0x000fc400078ec0ff */
[----:B------:R-:W-:Y:S01]  /*8400*/  LOP3.LUT R55, R232, 0xffff0000, RZ, 0xc0, !PT ;  /* 0xffff0000e8377812 */ /* 0x000fe200078ec0ff */
[----:B------:R-:W-:Y:S01]  /*8410*/  FMUL.FTZ R65, R52, R57 ;  /* 0x0000003934417220 */ /* 0x000fe20000410000 */
[----:B------:R-:W-:Y:S01]  /*8420*/  LOP3.LUT R48, R48, 0xffff0000, RZ, 0xc0, !PT ;  /* 0xffff000030307812 */ /* 0x000fe200078ec0ff */
[----:B------:R-:W-:Y:S01]  /*8430*/  FFMA.FTZ R47, R51, R66, -R98 ;  /* 0x00000042332f7223 */ /* 0x000fe20000010862 */
[----:B------:R-:W-:Y:S01]  /*8440*/  LOP3.LUT R94, R50, 0xffff0000, RZ, 0xc0, !PT ;  /* 0xffff0000325e7812 */ /* 0x000fe200078ec0ff */
[----:B------:R-:W-:Y:S02]  /*8450*/  IMAD.U32 R50, R54, 0x10000, RZ ;  /* 0x0001000036327824 */ /* 0x000fe400078e00ff */
[C---:B------:R-:W-:Y:S01]  /*8460*/  FMUL.FTZ R66, R53.reuse, R96 ;  /* 0x0000006035427220 */ /* 0x040fe20000410000 */
[-C--:B------:R-:W-:Y:S01]  /*8470*/  FMUL.FTZ R95, R52, R55.reuse ;  /* 0x00000037345f7220 */ /* 0x080fe20000410000 */
[----:B------:R-:W-:Y:S01]  /*8480*/  LOP3.LUT R54, R54, 0xffff0000, RZ, 0xc0, !PT ;  /* 0xffff000036367812 */ /* 0x000fe200078ec0ff */
[----:B------:R-:W-:Y:S01]  /*8490*/  FMUL.FTZ R53, R53, R58 ;  /* 0x0000003a35357220 */ /* 0x000fe20000410000 */
[----:B------:R-:W-:Y:S01]  /*84a0*/  FFMA.FTZ R52, R48, R55, -R65 ;  /* 0x0000003730347223 */ /* 0x000fe20000010841 */
[C---:B------:R-:W-:Y:S01]  /*84b0*/  LOP3.LUT R67, R234.reuse, 0xffff0000, RZ, 0xc0, !PT ;  /* 0xffff0000ea437812 */ /* 0x040fe200078ec0ff */
[----:B------:R-:W-:-:S02]  /*84c0*/  IMAD.U32 R65, R234, 0x10000, RZ ;  /* 0x00010000ea417824 */ /* 0x000fc400078e00ff */
[----:B------:R-:W-:Y:S01]  /*84d0*/  FFMA.FTZ R56, R51, R56, R136 ;  /* 0x0000003833387223 */ /* 0x000fe20000010088 */
[C---:B------:R-:W-:Y:S01]  /*84e0*/  FFMA.FTZ R51, R49.reuse, R58, -R66 ;  /* 0x0000003a31337223 */ /* 0x040fe20000010842 */
[----:B------:R-:W-:Y:S01]  /*84f0*/  LOP3.LUT R55, R230, 0xffff0000, RZ, 0xc0, !PT ;  /* 0xffff0000e6377812 */ /* 0x000fe200078ec0ff */
[----:B------:R-:W-:Y:S01]  /*8500*/  FFMA.FTZ R49, R49, R96, R53 ;  /* 0x0000006031317223 */ /* 0x000fe20000010035 */
[----:B------:R-:W-:Y:S01]  /*8510*/  FFMA.FTZ R48, R48, R57, R95 ;  /* 0x0000003930307223 */ /* 0x000fe2000001005f */
[----:B------:R-:W-:Y:S02]  /*8520*/  IMAD.U32 R53, R230, 0x10000, RZ ;  /* 0x00010000e6357824 */ /* 0x000fe400078e00ff */
[----:B------:R-:W-:Y:S01]  /*8530*/  FMUL.FTZ R57, R50, R65 ;  /* 0x0000004132397220 */ /* 0x000fe20000410000 */
[C---:B------:R-:W-:Y:S01]  /*8540*/  FMUL.FTZ R95, R54.reuse, R67 ;  /* 0x00000043365f7220 */ /* 0x040fe20000410000 */
[----:B------:R-:W-:Y:S01]  /*8550*/  FMUL.FTZ R58, R54, R55 ;  /* 0x00000037363a7220 */ /* 0x000fe20000410000 */
[-C--:B------:R-:W-:Y:S01]  /*8560*/  FMUL.FTZ R50, R50, R53.reuse ;  /* 0x0000003532327220 */ /* 0x080fe20000410000 */
[----:B------:R-:W-:Y:S01]  /*8570*/  FFMA.FTZ R57, R92, R53, -R57 ;  /* 0x000000355c397223 */ /* 0x000fe20000010839 */
[C---:B------:R-:W-:Y:S01]  /*8580*/  FFMA.FTZ R54, R94.reuse, R55, -R95 ;  /* 0x000000375e367223 */ /* 0x040fe2000001085f */
[----:B------:R-:W-:Y:S01]  /*8590*/  FFMA.FTZ R67, R94, R67, R58 ;  /* 0x000000435e437223 */ /* 0x000fe2000001003a */
[----:B------:R-:W-:Y:S01]  /*85a0*/  FFMA.FTZ R50, R92, R65, R50 ;  /* 0x000000415c327223 */ /* 0x000fe20000010032 */
[----:B------:R-:W-:-:S02]  /*85b0*/  F2FP.BF16.F32.PACK_AB R51, R52, R51 ;  /* 0x000000333433723e */ /* 0x000fc400000010ff */
[----:B------:R-:W-:Y:S02]  /*85c0*/  F2FP.BF16.F32.PACK_AB R44, R45, R44 ;  /* 0x0000002c2d2c723e */ /* 0x000fe400000010ff */
[----:B------:R-:W-:Y:S02]  /*85d0*/  F2FP.BF16.F32.PACK_AB R46, R47, R46 ;  /* 0x0000002e2f2e723e */ /* 0x000fe400000010ff */
[----:B------:R-:W-:Y:S02]  /*85e0*/  F2FP.BF16.F32.PACK_AB R57, R54, R57 ;  /* 0x000000393639723e */ /* 0x000fe400000010ff */
[----:B------:R-:W-:Y:S01]  /*85f0*/  F2FP.BF16.F32.PACK_AB R52, R48, R49 ;  /* 0x000000313034723e */ /* 0x000fe200000010ff */
[----:B------:R-:W-:Y:S01]  /*8600*/  IMAD.MOV.U32 R48, RZ, RZ, R51 ;  /* 0x000000ffff307224 */ /* 0x000fe200078e0033 */
[----:B------:R-:W-:Y:S01]  /*8610*/  F2FP.BF16.F32.PACK_AB R54, R67, R50 ;  /* 0x000000324336723e */ /* 0x000fe200000010ff */
[----:B------:R-:W-:Y:S01]  /*8620*/  IMAD.MOV.U32 R49, RZ, RZ, R44 ;  /* 0x000000ffff317224 */ /* 0x000fe200078e002c */
[----:B------:R-:W-:Y:S01]  /*8630*/  F2FP.BF16.F32.PACK_AB R53, R64, R59 ;  /* 0x0000003b4035723e */ /* 0x000fe200000010ff */
[----:B------:R-:W-:Y:S01]  /*8640*/  IMAD.MOV.U32 R50, RZ, RZ, R57 ;  /* 0x000000ffff327224 */ /* 0x000fe200078e0039 */
[----:B------:R-:W-:Y:S01]  /*8650*/  F2FP.BF16.F32.PACK_AB R55, R56, R93 ;  /* 0x0000005d3837723e */ /* 0x000fe200000010ff */
[----:B------:R-:W-:-:S07]  /*8660*/  IMAD.MOV.U32 R51, RZ, RZ, R46 ;  /* 0x000000ffff337224 */ /* 0x000fce00078e002e */
.L_x_532:
[----:B------:R-:W-:Y:S05]  /*8670*/  BSYNC B2 ;  /* 0x0000000000027941 */ /* 0x000fea0003800000 */
.L_x_531:
[----:B--2---:R4:W-:Y:S04]  /*8680*/  STG.E.128 desc[UR36][R60.64], R48 ;  /* 0x000000303c007986 */ /* 0x0049e8000c101d24 */
[----:B---3--:R4:W-:Y:S02]  /*8690*/  @!P4 STG.E.128 desc[UR36][R62.64], R52 ;  /* 0x000000343e00c986 */ /* 0x0089e4000c101d24 */
.L_x_522:
[----:B------:R-:W-:Y:S05]  /*86a0*/  BSYNC B1 ;  /* 0x0000000000017941 */ /* 0x000fea0003800000 */
.L_x_521:
[-C--:B--2---:R-:W-:Y:S02]  /*86b0*/  IMAD R44, R150, R130.reuse, RZ ;  /* 0x00000082962c7224 */ /* 0x084fe400078e02ff */
[----:B------:R-:W-:-:S04]  /*86c0*/  IMAD.WIDE.U32 R132, R204, R130, R132 ;  /* 0x00000082cc847225 */ /* 0x000fc800078e0084 */
[----:B------:R-:W-:Y:S01]  /*86d0*/  IMAD R131, R204, R131, R44 ;  /* 0x00000083cc837224 */ /* 0x000fe200078e022c */
[----:B------:R-:W-:Y:S06]  /*86e0*/  @P0 BRA `(.L_x_491) ;  /* 0x0000001800dc0947 */ /* 0x000fec0003800000 */
[----:B------:R-:W-:Y:S01]  /*86f0*/  ISETP.NE.AND P0, PT, R14, RZ, PT ;  /* 0x000000ff0e00720c */ /* 0x000fe20003f05270 */
[----:B------:R-:W-:Y:S01]  /*8700*/  BSSY B1, `(.L_x_533) ;  /* 0x000007f000017945 */ /* 0x000fe20003800000 */
[----:B------:R-:W-:-:S11]  /*8710*/  IMAD.IADD R56, R133, 0x1, R131 ;  /* 0x0000000185387824 */ /* 0x000fd600078e0283 */
[----:B------:R-:W-:Y:S05]  /*8720*/  @!P0 BRA `(.L_x_534) ;  /* 0x0000000400f08947 */ /* 0x000fea0003800000 */
[----:B------:R-:W-:Y:S01]  /*8730*/  SEL R44, R119, R153, !P3 ;  /* 0x00000099772c7207 */ /* 0x000fe20005800000 */
[----:B------:R-:W-:Y:S01]  /*8740*/  BSSY B2, `(.L_x_535) ;  /* 0x0000078000027945 */ /* 0x000fe20003800000 */
[----:B----4-:R-:W-:Y:S02]  /*8750*/  IADD3 R48, P0, P4, R104, R132, R29 ;  /* 0x0000008468307210 */ /* 0x010fe40007c1e01d */
[----:B------:R-:W-:Y:S02]  /*8760*/  SHF.R.S32.HI R45, RZ, 0x1f, R44 ;  /* 0x0000001fff2d7819 */ /* 0x000fe4000001142c */
[----:B------:R-:W-:Y:S02]  /*8770*/  IADD3.X R50, R101, R56, R13, P0, P4 ;  /* 0x0000003865327210 */ /* 0x000fe400007e840d */
[----:B------:R-:W-:-:S04]  /*8780*/  LEA.HI R45, R45, R44, RZ, 0x4 ;  /* 0x0000002c2d2d7211 */ /* 0x000fc800078f20ff */
[----:B------:R-:W-:-:S04]  /*8790*/  LEA.HI.SX32 R45, R45, R30, 0x1c ;  /* 0x0000001e2d2d7211 */ /* 0x000fc800078fe2ff */
[----:B---3--:R-:W-:Y:S01]  /*87a0*/  SHF.R.S32.HI R52, RZ, 0x1f, R45 ;  /* 0x0000001fff347819 */ /* 0x008fe2000001142d */
[----:B------:R-:W-:-:S03]  /*87b0*/  IMAD.SHL.U32 R44, R45, 0x8, RZ ;  /* 0x000000082d2c7824 */ /* 0x000fc600078e00ff */
[----:B------:R-:W-:Y:S01]  /*87c0*/  LEA.HI R52, R52, R45, RZ, 0x3 ;  /* 0x0000002d34347211 */ /* 0x000fe200078f18ff */
[----:B------:R-:W-:Y:S01]  /*87d0*/  IMAD R45, R18, 0x6000, R144 ;  /* 0x00006000122d7824 */ /* 0x000fe200078e0290 */
[----:B------:R-:W-:-:S03]  /*87e0*/  ISETP.GE.AND P0, PT, R44, R151, PT ;  /* 0x000000972c00720c */ /* 0x000fc60003f06270 */
[----:B------:R-:W-:Y:S02]  /*87f0*/  IMAD.SHL.U32 R52, R52, 0x400, RZ ;  /* 0x0000040034347824 */ /* 0x000fe400078e00ff */
[----:B------:R-:W-:-:S03]  /*8800*/  IMAD R45, R45, 0x2, R2 ;  /* 0x000000022d2d7824 */ /* 0x000fc600078e0202 */
[----:B------:R-:W-:-:S05]  /*8810*/  LOP3.LUT R47, R52, 0x7fffe000, RZ, 0xc0, !PT ;  /* 0x7fffe000342f7812 */ /* 0x000fca00078ec0ff */
[--C-:B------:R-:W-:Y:S02]  /*8820*/  @!P0 SHF.R.S32.HI R49, RZ, 0x1f, R44.reuse ;  /* 0x0000001fff318819 */ /* 0x100fe4000001142c */
[--C-:B------:R-:W-:Y:S02]  /*8830*/  @!P0 IADD3 R46, P4, P5, R104, R132, R44.reuse ;  /* 0x00000084682e8210 */ /* 0x100fe40007d9e02c */
[----:B------:R-:W-:Y:S02]  /*8840*/  LOP3.LUT R44, R187, 0x38, R44, 0xf8, !PT ;  /* 0x00000038bb2c7812 */ /* 0x000fe400078ef82c */
[----:B------:R-:W-:Y:S02]  /*8850*/  @!P0 IADD3.X R49, R101, R56, R49, P4, P5 ;  /* 0x0000003865318210 */ /* 0x000fe400027ea431 */
[----:B------:R-:W-:Y:S02]  /*8860*/  LOP3.LUT R44, R44, R219, RZ, 0x3c, !PT ;  /* 0x000000db2c2c7212 */ /* 0x000fe400078e3cff */
[----:B------:R-:W-:-:S02]  /*8870*/  LEA R52, P4, R48, R120, 0x1 ;  /* 0x0000007830347211 */ /* 0x000fc400078808ff */
[----:B------:R-:W-:Y:S02]  /*8880*/  IADD3 R47, R44, R47, R193 ;  /* 0x0000002f2c2f7210 */ /* 0x000fe40007ffe0c1 */
[----:B------:R-:W-:Y:S02]  /*8890*/  LEA.HI.X R53, R48, R121, R50, 0x1, P4 ;  /* 0x0000007930357211 */ /* 0x000fe400020f0c32 */
[----:B------:R-:W-:Y:S01]  /*88a0*/  @!P0 LEA R54, P4, R46, R120, 0x1 ;  /* 0x000000782e368211 */ /* 0x000fe200078808ff */
[----:B------:R-:W-:-:S03]  /*88b0*/  IMAD R47, R18, 0x6000, R47 ;  /* 0x00006000122f7824 */ /* 0x000fc600078e022f */
[----:B------:R-:W-:Y:S01]  /*88c0*/  @!P0 LEA.HI.X R55, R46, R121, R49, 0x1, P4 ;  /* 0x000000792e378211 */ /* 0x000fe200020f0c31 */
[----:B------:R-:W-:Y:S01]  /*88d0*/  IMAD R48, R47, 0x2, R2 ;  /* 0x000000022f307824 */ /* 0x000fe200078e0202 */
[----:B------:R-:W-:Y:S01]  /*88e0*/  ISETP.GE.AND P4, PT, R22, R122, PT ;  /* 0x0000007a1600720c */ /* 0x000fe20003f86270 */
[----:B------:R-:W2:Y:S04]  /*88f0*/  LDS.128 R44, [R45+0x1c400] ;  /* 0x01c400002d2c7984 */ /* 0x000ea80000000c00 */
[----:B------:R-:W3:Y:S08]  /*8900*/  LDS.128 R48, [R48+0x1c400] ;  /* 0x01c4000030307984 */ /* 0x000ef00000000c00 */
[----:B------:R-:W-:Y:S05]  /*8910*/  @P4 BRA `(.L_x_536) ;  /* 0x0000000400684947 */ /* 0x000fea0003800000 */
[--C-:B0-----:R-:W-:Y:S01]  /*8920*/  SHF.R.U64 R92, R76, 0x10, R77.reuse ;  /* 0x000000104c5c7819 */ /* 0x101fe2000000124d */
[----:B---3--:R-:W-:Y:S01]  /*8930*/  IMAD.U32 R65, R49, 0x10000, RZ ;  /* 0x0001000031417824 */ /* 0x008fe200078e00ff */
[----:B------:R-:W-:Y:S01]  /*8940*/  SHF.R.U32.HI R76, RZ, 0x10, R77 ;  /* 0x00000010ff4c7819 */ /* 0x000fe2000001164d */
[----:B--2---:R-:W-:Y:S01]  /*8950*/  IMAD.U32 R59, R45, 0x10000, RZ ;  /* 0x000100002d3b7824 */ /* 0x004fe200078e00ff */
[--C-:B------:R-:W-:Y:S01]  /*8960*/  SHF.R.U64 R77, R88, 0x10, R89.reuse ;  /* 0x00000010584d7819 */ /* 0x100fe20000001259 */
[----:B------:R-:W-:Y:S01]  /*8970*/  IMAD.U32 R64, R51, 0x10000, RZ ;  /* 0x0001000033407824 */ /* 0x000fe200078e00ff */
[----:B------:R-:W-:Y:S01]  /*8980*/  SHF.R.U32.HI R88, RZ, 0x10, R89 ;  /* 0x00000010ff587819 */ /* 0x000fe20000011659 */
[----:B------:R-:W-:Y:S01]  /*8990*/  IMAD.U32 R63, R47, 0x10000, RZ ;  /* 0x000100002f3f7824 */ /* 0x000fe200078e00ff */
[----:B------:R-:W-:Y:S01]  /*89a0*/  SHF.R.U64 R66, R78, 0x10, R79 ;  /* 0x000000104e427819 */ /* 0x000fe2000000124f */
[----:B------:R-:W-:Y:S01]  /*89b0*/  IMAD.U32 R57, R44, 0x10000, RZ ;  /* 0x000100002c397824 */ /* 0x000fe200078e00ff */
[----:B------:R-:W-:-:S02]  /*89c0*/  PRMT R229, R229, 0x5410, R88 ;  /* 0x00005410e5e57816 */ /* 0x000fc40000000058 */
[----:B------:R-:W-:Y:S02]  /*89d0*/  PRMT R225, R225, 0x5410, R76 ;  /* 0x00005410e1e17816 */ /* 0x000fe4000000004c */
[----:B------:R-:W-:Y:S01]  /*89e0*/  SHF.R.U32.HI R78, RZ, 0x10, R79 ;  /* 0x00000010ff4e7819 */ /* 0x000fe2000001164f */
[----:B------:R-:W-:Y:S01]  /*89f0*/  IMAD.U32 R76, R229, 0x10000, RZ ;  /* 0x00010000e54c7824 */ /* 0x000fe200078e00ff */
[--C-:B------:R-:W-:Y:S02]  /*8a00*/  SHF.R.U64 R67, R90, 0x10, R91.reuse ;  /* 0x000000105a437819 */ /* 0x100fe4000000125b */
[----:B------:R-:W-:Y:S02]  /*8a10*/  SHF.R.U32.HI R90, RZ, 0x10, R91 ;  /* 0x00000010ff5a7819 */ /* 0x000fe4000001165b */
[----:B------:R-:W-:Y:S01]  /*8a20*/  PRMT R181, R181, 0x5410, R66 ;  /* 0x00005410b5b57816 */ /* 0x000fe20000000042 */
[----:B------:R-:W-:Y:S01]  /*8a30*/  IMAD.U32 R66, R225, 0x10000, RZ ;  /* 0x00010000e1427824 */ /* 0x000fe200078e00ff */
[----:B------:R-:W-:Y:S01]  /*8a40*/  PRMT R183, R183, 0x5410, R78 ;  /* 0x00005410b7b77816 */ /* 0x000fe2000000004e */
[----:B------:R-:W-:Y:S01]  /*8a50*/  FMUL.FTZ R78, R65, R76 ;  /* 0x0000004c414e7220 */ /* 0x000fe20000410000 */
[----:B------:R-:W-:Y:S01]  /*8a60*/  LOP3.LUT R60, R49, 0xffff0000, RZ, 0xc0, !PT ;  /* 0xffff0000313c7812 */ /* 0x000fe200078ec0ff */
[-C--:B------:R-:W-:Y:S01]  /*8a70*/  FMUL.FTZ R88, R65, R66.reuse ;  /* 0x0000004241587220 */ /* 0x080fe20000410000 */
[----:B------:R-:W-:Y:S01]  /*8a80*/  LOP3.LUT R229, R229, 0xffff0000, RZ, 0xc0, !PT ;  /* 0xffff0000e5e57812 */ /* 0x000fe200078ec0ff */
[----:B------:R-:W-:Y:S01]  /*8a90*/  IMAD.U32 R65, R183, 0x10000, RZ ;  /* 0x00010000b7417824 */ /* 0x000fe200078e00ff */
[----:B------:R-:W-:Y:S01]  /*8aa0*/  PRMT R227, R227, 0x5410, R90 ;  /* 0x00005410e3e37816 */ /* 0x000fe2000000005a */
[----:B------:R-:W-:Y:S01]  /*8ab0*/  IMAD.U32 R49, R48, 0x10000, RZ ;  /* 0x0001000030317824 */ /* 0x000fe200078e00ff */
[----:B------:R-:W-:Y:S01]  /*8ac0*/  LOP3.LUT R62, R51, 0xffff0000, RZ, 0xc0, !PT ;  /* 0xffff0000333e7812 */ /* 0x000fe200078ec0ff */
[----:B------:R-:W-:Y:S01]  /*8ad0*/  FFMA.FTZ R51, R59, R66, -R78 ;  /* 0x000000423b337223 */ /* 0x000fe2000001084e */
[----:B------:R-:W-:Y:S01]  /*8ae0*/  LOP3.LUT R225, R225, 0xffff0000, RZ, 0xc0, !PT ;  /* 0xffff0000e1e17812 */ /* 0x000fe200078ec0ff */
[----:B------:R-:W-:Y:S01]  /*8af0*/  FMUL.FTZ R78, R60, R229 ;  /* 0x000000e53c4e7220 */ /* 0x000fe20000410000 */
[----:B------:R-:W-:Y:S01]  /*8b00*/  LOP3.LUT R61, R45, 0xffff0000, RZ, 0xc0, !PT ;  /* 0xffff00002d3d7812 */ /* 0x000fe200078ec0ff */
[----:B------:R-:W-:-:S02]  /*8b10*/  IMAD.U32 R66, R227, 0x10000, RZ ;  /* 0x00010000e3427824 */ /* 0x000fc400078e00ff */
[----:B------:R-:W-:Y:S01]  /*8b20*/  FFMA.FTZ R59, R59, R76, R88 ;  /* 0x0000004c3b3b7223 */ /* 0x000fe20000010058 */
[----:B------:R-:W-:Y:S01]  /*8b30*/  PRMT R228, R228, 0x5410, R77 ;  /* 0x00005410e4e47816 */ /* 0x000fe2000000004d */
[-C--:B------:R-:W-:Y:S01]  /*8b40*/  FMUL.FTZ R76, R60, R225.reuse ;  /* 0x000000e13c4c7220 */ /* 0x080fe20000410000 */
[----:B------:R-:W-:Y:S01]  /*8b50*/  PRMT R226, R226, 0x5410, R67 ;  /* 0x00005410e2e27816 */ /* 0x000fe20000000043 */
[----:B------:R-:W-:Y:S01]  /*8b60*/  FFMA.FTZ R60, R61, R225, -R78 ;  /* 0x000000e13d3c7223 */ /* 0x000fe2000001084e */
[----:B------:R-:W-:Y:S01]  /*8b70*/  PRMT R203, R203, 0x5410, R92 ;  /* 0x00005410cbcb7816 */ /* 0x000fe2000000005c */
[C---:B------:R-:W-:Y:S01]  /*8b80*/  FMUL.FTZ R67, R64.reuse, R65 ;  /* 0x0000004140437220 */ /* 0x040fe20000410000 */
[-C--:B------:R-:W-:Y:S01]  /*8b90*/  FMUL.FTZ R78, R64, R66.reuse ;  /* 0x00000042404e7220 */ /* 0x080fe20000410000 */
[----:B------:R-:W-:Y:S01]  /*8ba0*/  LOP3.LUT R227, R227, 0xffff0000, RZ, 0xc0, !PT ;  /* 0xffff0000e3e37812 */ /* 0x000fe200078ec0ff */
[----:B------:R-:W-:Y:S01]  /*8bb0*/  FFMA.FTZ R64, R61, R229, R76 ;  /* 0x000000e53d407223 */ /* 0x000fe2000001004c */
[----:B------:R-:W-:Y:S01]  /*8bc0*/  LOP3.LUT R183, R183, 0xffff0000, RZ, 0xc0, !PT ;  /* 0xffff0000b7b77812 */ /* 0x000fe200078ec0ff */
[----:B------:R-:W-:Y:S01]  /*8bd0*/  FFMA.FTZ R77, R63, R66, R67 ;  /* 0x000000423f4d7223 */ /* 0x000fe20000010043 */
[----:B------:R-:W-:Y:S01]  /*8be0*/  IMAD.U32 R76, R228, 0x10000, RZ ;  /* 0x00010000e44c7824 */ /* 0x000fe200078e00ff */
[----:B------:R-:W-:Y:S01]  /*8bf0*/  LOP3.LUT R58, R47, 0xffff0000, RZ, 0xc0, !PT ;  /* 0xffff00002f3a7812 */ /* 0x000fe200078ec0ff */
[----:B------:R-:W-:Y:S01]  /*8c00*/  FFMA.FTZ R61, R63, R65, -R78 ;  /* 0x000000413f3d7223 */ /* 0x000fe2000001084e */
[----:B------:R-:W-:-:S02]  /*8c10*/  IMAD.U32 R66, R203, 0x10000, RZ ;  /* 0x00010000cb427824 */ /* 0x000fc400078e00ff */
[C---:B------:R-:W-:Y:S01]  /*8c20*/  FMUL.FTZ R63, R62.reuse, R227 ;  /* 0x000000e33e3f7220 */ /* 0x040fe20000410000 */
[-C--:B------:R-:W-:Y:S01]  /*8c30*/  FMUL.FTZ R65, R62, R183.reuse ;  /* 0x000000b73e417220 */ /* 0x080fe20000410000 */
[C---:B------:R-:W-:Y:S01]  /*8c40*/  FMUL.FTZ R62, R49.reuse, R76 ;  /* 0x0000004c313e7220 */ /* 0x040fe20000410000 */
[-C--:B------:R-:W-:Y:S01]  /*8c50*/  FMUL.FTZ R49, R49, R66.reuse ;  /* 0x0000004231317220 */ /* 0x080fe20000410000 */
[----:B------:R-:W-:Y:S01]  /*8c60*/  FFMA.FTZ R78, R58, R183, -R63 ;  /* 0x000000b73a4e7223 */ /* 0x000fe2000001083f */
[----:B------:R-:W-:Y:S01]  /*8c70*/  LOP3.LUT R48, R48, 0xffff0000, RZ, 0xc0, !PT ;  /* 0xffff000030307812 */ /* 0x000fe200078ec0ff */
[----:B------:R-:W-:Y:S01]  /*8c80*/  FFMA.FTZ R62, R57, R66, -R62 ;  /* 0x00000042393e7223 */ /* 0x000fe2000001083e */
[----:B------:R-:W-:Y:S01]  /*8c90*/  LOP3.LUT R63, R228, 0xffff0000, RZ, 0xc0, !PT ;  /* 0xffff0000e43f7812 */ /* 0x000fe200078ec0ff */
[C---:B------:R-:W-:Y:S01]  /*8ca0*/  IMAD.U32 R45, R46.reuse, 0x10000, RZ ;  /* 0x000100002e2d7824 */ /* 0x040fe200078e00ff */
[----:B------:R-:W-:Y:S01]  /*8cb0*/  LOP3.LUT R203, R203, 0xffff0000, RZ, 0xc0, !PT ;  /* 0xffff0000cbcb7812 */ /* 0x000fe200078ec0ff */
[----:B------:R-:W-:Y:S01]  /*8cc0*/  FFMA.FTZ R57, R57, R76, R49 ;  /* 0x0000004c39397223 */ /* 0x000fe20000010031 */
[----:B------:R-:W-:Y:S01]  /*8cd0*/  LOP3.LUT R47, R46, 0xffff0000, RZ, 0xc0, !PT ;  /* 0xffff00002e2f7812 */ /* 0x000fe200078ec0ff */
[C---:B------:R-:W-:Y:S01]  /*8ce0*/  IMAD.U32 R46, R50.reuse, 0x10000, RZ ;  /* 0x00010000322e7824 */ /* 0x040fe200078e00ff */
[----:B------:R-:W-:Y:S01]  /*8cf0*/  LOP3.LUT R50, R50, 0xffff0000, RZ, 0xc0, !PT ;  /* 0xffff000032327812 */ /* 0x000fe200078ec0ff */
[----:B------:R-:W-:-:S02]  /*8d00*/  IMAD.U32 R49, R226, 0x10000, RZ ;  /* 0x00010000e2317824 */ /* 0x000fc400078e00ff */
[----:B------:R-:W-:Y:S01]  /*8d10*/  FFMA.FTZ R88, R58, R227, R65 ;  /* 0x000000e33a587223 */ /* 0x000fe20000010041 */
[----:B------:R-:W-:Y:S01]  /*8d20*/  LOP3.LUT R226, R226, 0xffff0000, RZ, 0xc0, !PT ;  /* 0xffff0000e2e27812 */ /* 0x000fe200078ec0ff */
[----:B------:R-:W-:Y:S01]  /*8d30*/  FMUL.FTZ R65, R48, R63 ;  /* 0x0000003f30417220 */ /* 0x000fe20000410000 */
[----:B------:R-:W-:Y:S01]  /*8d40*/  LOP3.LUT R44, R44, 0xffff0000, RZ, 0xc0, !PT ;  /* 0xffff00002c2c7812 */ /* 0x000fe200078ec0ff */
[----:B------:R-:W-:Y:S01]  /*8d50*/  FMUL.FTZ R67, R48, R203 ;  /* 0x000000cb30437220 */ /* 0x000fe20000410000 */
[C---:B------:R-:W-:Y:S01]  /*8d60*/  IMAD.U32 R48, R181.reuse, 0x10000, RZ ;  /* 0x00010000b5307824 */ /* 0x040fe200078e00ff */
[----:B------:R-:W-:Y:S01]  /*8d70*/  LOP3.LUT R181, R181, 0xffff0000, RZ, 0xc0, !PT ;  /* 0xffff0000b5b57812 */ /* 0x000fe200078ec0ff */
[----:B------:R-:W-:Y:S01]  /*8d80*/  FMUL.FTZ R58, R46, R49 ;  /* 0x000000312e3a7220 */ /* 0x000fe20000410000 */
[----:B------:R-:W-:Y:S01]  /*8d90*/  FMUL.FTZ R66, R50, R226 ;  /* 0x000000e232427220 */ /* 0x000fe20000410000 */
[C---:B------:R-:W-:Y:S01]  /*8da0*/  FFMA.FTZ R65, R44.reuse, R203, -R65 ;  /* 0x000000cb2c417223 */ /* 0x040fe20000010841 */
[----:B------:R-:W-:Y:S01]  /*8db0*/  FFMA.FTZ R44, R44, R63, R67 ;  /* 0x0000003f2c2c7223 */ /* 0x000fe20000010043 */
[-C--:B------:R-:W-:Y:S01]  /*8dc0*/  FMUL.FTZ R63, R50, R181.reuse ;  /* 0x000000b5323f7220 */ /* 0x080fe20000410000 */
        /* <DEDUP_REMOVED lines=8> */
[----:B------:R-:W-:Y:S01]  /*8e50*/  F2FP.BF16.F32.PACK_AB R48, R44, R57 ;  /* 0x000000392c30723e */ /* 0x000fe200000010ff */
[----:B------:R-:W-:Y:S01]  /*8e60*/  IMAD.MOV.U32 R44, RZ, RZ, R62 ;  /* 0x000000ffff2c7224 */ /* 0x000fe200078e003e */
[----:B------:R-:W-:Y:S01]  /*8e70*/  F2FP.BF16.F32.PACK_AB R50, R63, R46 ;  /* 0x0000002e3f32723e */ /* 0x000fe200000010ff */
[----:B------:R-:W-:Y:S01]  /*8e80*/  IMAD.MOV.U32 R46, RZ, RZ, R58 ;  /* 0x000000ffff2e7224 */ /* 0x000fe200078e003a */
[----:B------:R-:W-:Y:S02]  /*8e90*/  F2FP.BF16.F32.PACK_AB R47, R78, R61 ;  /* 0x0000003d4e2f723e */ /* 0x000fe400000010ff */
[----:B------:R-:W-:-:S02]  /*8ea0*/  F2FP.BF16.F32.PACK_AB R49, R64, R59 ;  /* 0x0000003b4031723e */ /* 0x000fc400000010ff */
[----:B------:R-:W-:-:S07]  /*8eb0*/  F2FP.BF16.F32.PACK_AB R51, R88, R77 ;  /* 0x0000004d5833723e */ /* 0x000fce00000010ff */
.L_x_536:
[----:B------:R-:W-:Y:S05]  /*8ec0*/  BSYNC B2 ;  /* 0x0000000000027941 */ /* 0x000fea0003800000 */
.L_x_535:
[----:B--2---:R2:W-:Y:S04]  /*8ed0*/  STG.E.128 desc[UR36][R52.64], R44 ;  /* 0x0000002c34007986 */ /* 0x0045e8000c101d24 */
[----:B---3--:R2:W-:Y:S02]  /*8ee0*/  @!P0 STG.E.128 desc[UR36][R54.64], R48 ;  /* 0x0000003036008986 */ /* 0x0085e4000c101d24 */
.L_x_534:
[----:B------:R-:W-:Y:S05]  /*8ef0*/  BSYNC B1 ;  /* 0x0000000000017941 */ /* 0x000fea0003800000 */
.L_x_533:
[----:B------:R-:W-:Y:S01]  /*8f00*/  ISETP.NE.AND P0, PT, R10, RZ, PT ;  /* 0x000000ff0a00720c */ /* 0x000fe20003f05270 */
[----:B------:R-:W-:-:S12]  /*8f10*/  BSSY B1, `(.L_x_537) ;  /* 0x000007e000017945 */ /* 0x000fd80003800000 */
[----:B------:R-:W-:Y:S05]  /*8f20*/  @!P0 BRA `(.L_x_538) ;  /* 0x0000000400f08947 */ /* 0x000fea0003800000 */
[----:B--2---:R-:W-:Y:S01]  /*8f30*/  SEL R44, R119, R153, !P2 ;  /* 0x00000099772c7207 */ /* 0x004fe20005000000 */
        /* <DEDUP_REMOVED lines=30> */
[----:B------:R-:W-:Y:S01]  /*9120*/  SHF.R.U64 R77, R72, 0x10, R73 ;  /* 0x00000010484d7819 */ /* 0x000fe20000001249 */
[----:B---3--:R-:W-:Y:S01]  /*9130*/  IMAD.U32 R62, R49, 0x10000, RZ ;  /* 0x00010000313e7824 */ /* 0x008fe200078e00ff */
[----:B------:R-:W-:Y:S01]  /*9140*/  SHF.R.U64 R72, R84, 0x10, R85 ;  /* 0x0000001054487819 */ /* 0x000fe20000001255 */
[----:B--2---:R-:W-:Y:S01]  /*9150*/  IMAD.U32 R59, R45, 0x10000, RZ ;  /* 0x000100002d3b7824 */ /* 0x004fe200078e00ff */
[----:B------:R-:W-:Y:S01]  /*9160*/  SHF.R.U32.HI R66, RZ, 0x10, R73 ;  /* 0x00000010ff427819 */ /* 0x000fe20000011649 */
[----:B------:R-:W-:Y:S01]  /*9170*/  IMAD.U32 R64, R51, 0x10000, RZ ;  /* 0x0001000033407824 */ /* 0x000fe200078e00ff */
[----:B------:R-:W-:Y:S01]  /*9180*/  SHF.R.U32.HI R84, RZ, 0x10, R85 ;  /* 0x00000010ff547819 */ /* 0x000fe20000011655 */
[----:B------:R-:W-:Y:S01]  /*9190*/  IMAD.U32 R61, R47, 0x10000, RZ ;  /* 0x000100002f3d7824 */ /* 0x000fe200078e00ff */
[----:B------:R-:W-:Y:S01]  /*91a0*/  SHF.R.U64 R65, R74, 0x10, R75 ;  /* 0x000000104a417819 */ /* 0x000fe2000000124b */
[----:B------:R-:W-:Y:S01]  /*91b0*/  IMAD.U32 R57, R44, 0x10000, RZ ;  /* 0x000100002c397824 */ /* 0x000fe200078e00ff */
[----:B------:R-:W-:-:S02]  /*91c0*/  PRMT R167, R167, 0x5410, R66 ;  /* 0x00005410a7a77816 */ /* 0x000fc40000000042 */
[----:B------:R-:W-:Y:S02]  /*91d0*/  PRMT R179, R179, 0x5410, R84 ;  /* 0x00005410b3b37816 */ /* 0x000fe40000000054 */
[----:B------:R-:W-:Y:S02]  /*91e0*/  SHF.R.U32.HI R74, RZ, 0x10, R75 ;  /* 0x00000010ff4a7819 */ /* 0x000fe4000001164b */
[----:B------:R-:W-:Y:S01]  /*91f0*/  PRMT R164, R164, 0x5410, R65 ;  /* 0x00005410a4a47816 */ /* 0x000fe20000000041 */
[----:B------:R-:W-:Y:S01]  /*9200*/  IMAD.U32 R66, R179, 0x10000, RZ ;  /* 0x00010000b3427824 */ /* 0x000fe200078e00ff */
[--C-:B------:R-:W-:Y:S01]  /*9210*/  SHF.R.U64 R67, R86, 0x10, R87.reuse ;  /* 0x0000001056437819 */ /* 0x100fe20000001257 */
[----:B------:R-:W-:Y:S01]  /*9220*/  IMAD.U32 R65, R167, 0x10000, RZ ;  /* 0x00010000a7417824 */ /* 0x000fe200078e00ff */
[----:B------:R-:W-:Y:S02]  /*9230*/  SHF.R.U32.HI R86, RZ, 0x10, R87 ;  /* 0x00000010ff567819 */ /* 0x000fe40000011657 */
[----:B------:R-:W-:Y:S01]  /*9240*/  PRMT R165, R165, 0x5410, R74 ;  /* 0x00005410a5a57816 */ /* 0x000fe2000000004a */
[CC--:B------:R-:W-:Y:S01]  /*9250*/  FMUL.FTZ R74, R62.reuse, R65.reuse ;  /* 0x000000413e4a7220 */ /* 0x0c0fe20000410000 */
[----:B------:R-:W-:Y:S01]  /*9260*/  PRMT R171, R171, 0x5410, R72 ;  /* 0x00005410abab7816 */ /* 0x000fe20000000048 */
[-C--:B------:R-:W-:Y:S01]  /*9270*/  FMUL.FTZ R72, R62, R66.reuse ;  /* 0x000000423e487220 */ /* 0x080fe20000410000 */
[----:B------:R-:W-:Y:S01]  /*9280*/  PRMT R169, R169, 0x5410, R86 ;  /* 0x00005410a9a97816 */ /* 0x000fe20000000056 */
[----:B------:R-:W-:Y:S01]  /*9290*/  FFMA.FTZ R74, R59, R66, R74 ;  /* 0x000000423b4a7223 */ /* 0x000fe2000001004a */
[----:B------:R-:W-:Y:S01]  /*92a0*/  LOP3.LUT R63, R49, 0xffff0000, RZ, 0xc0, !PT ;  /* 0xffff0000313f7812 */ /* 0x000fe200078ec0ff */
[----:B------:R-:W-:Y:S01]  /*92b0*/  FFMA.FTZ R72, R59, R65, -R72 ;  /* 0x000000413b487223 */ /* 0x000fe20000010848 */
[----:B------:R-:W-:Y:S01]  /*92c0*/  LOP3.LUT R179, R179, 0xffff0000, RZ, 0xc0, !PT ;  /* 0xffff0000b3b37812 */ /* 0x000fe200078ec0ff */
[----:B------:R-:W-:Y:S01]  /*92d0*/  IMAD.U32 R59, R165, 0x10000, RZ ;  /* 0x00010000a53b7824 */ /* 0x000fe200078e00ff */
[----:B------:R-:W-:Y:S01]  /*92e0*/  LOP3.LUT R167, R167, 0xffff0000, RZ, 0xc0, !PT ;  /* 0xffff0000a7a77812 */ /* 0x000fe200078ec0ff */
[----:B------:R-:W-:Y:S01]  /*92f0*/  IMAD.U32 R62, R169, 0x10000, RZ ;  /* 0x00010000a93e7824 */ /* 0x000fe200078e00ff */
[----:B------:R-:W-:Y:S01]  /*9300*/  PRMT R168, R168, 0x5410, R67 ;  /* 0x00005410a8a87816 */ /* 0x000fe20000000043 */
[----:B------:R-:W-:Y:S01]  /*9310*/  FMUL.FTZ R65, R63, R179 ;  /* 0x000000b33f417220 */ /* 0x000fe20000410000 */
[----:B------:R-:W-:Y:S01]  /*9320*/  LOP3.LUT R60, R45, 0xffff0000, RZ, 0xc0, !PT ;  /* 0xffff00002d3c7812 */ /* 0x000fe200078ec0ff */
[----:B------:R-:W-:Y:S01]  /*9330*/  FMUL.FTZ R67, R64, R59 ;  /* 0x0000003b40437220 */ /* 0x000fe20000410000 */
[----:B------:R-:W-:Y:S01]  /*9340*/  PRMT R166, R166, 0x5410, R77 ;  /* 0x00005410a6a67816 */ /* 0x000fe2000000004d */
[----:B------:R-:W-:Y:S01]  /*9350*/  FMUL.FTZ R63, R63, R167 ;  /* 0x000000a73f3f7220 */ /* 0x000fe20000410000 */
[----:B------:R-:W-:Y:S01]  /*9360*/  LOP3.LUT R51, R51, 0xffff0000, RZ, 0xc0, !PT ;  /* 0xffff000033337812 */ /* 0x000fe200078ec0ff */
[-C--:B------:R-:W-:Y:S01]  /*9370*/  FMUL.FTZ R66, R64, R62.reuse ;  /* 0x0000003e40427220 */ /* 0x080fe20000410000 */
[----:B------:R-:W-:Y:S01]  /*9380*/  LOP3.LUT R169, R169, 0xffff0000, RZ, 0xc0, !PT ;  /* 0xffff0000a9a97812 */ /* 0x000fe200078ec0ff */
[----:B------:R-:W-:Y:S01]  /*9390*/  FFMA.FTZ R67, R61, R62, R67 ;  /* 0x0000003e3d437223 */ /* 0x000fe20000010043 */
[----:B------:R-:W-:Y:S01]  /*93a0*/  LOP3.LUT R165, R165, 0xffff0000, RZ, 0xc0, !PT ;  /* 0xffff0000a5a57812 */ /* 0x000fe200078ec0ff */
[----:B------:R-:W-:-:S02]  /*93b0*/  IMAD.U32 R49, R48, 0x10000, RZ ;  /* 0x0001000030317824 */ /* 0x000fc400078e00ff */
[C---:B------:R-:W-:Y:S01]  /*93c0*/  FFMA.FTZ R65, R60.reuse, R167, -R65 ;  /* 0x000000a73c417223 */ /* 0x040fe20000010841 */
[----:B------:R-:W-:Y:S01]  /*93d0*/  FFMA.FTZ R63, R60, R179, R63 ;  /* 0x000000b33c3f7223 */ /* 0x000fe2000001003f */
[----:B------:R-:W-:Y:S02]  /*93e0*/  IMAD.U32 R62, R171, 0x10000, RZ ;  /* 0x00010000ab3e7824 */ /* 0x000fe400078e00ff */
[----:B------:R-:W-:Y:S01]  /*93f0*/  FFMA.FTZ R66, R61, R59, -R66 ;  /* 0x0000003b3d427223 */ /* 0x000fe20000010842 */
[----:B------:R-:W-:Y:S01]  /*9400*/  IMAD.U32 R60, R166, 0x10000, RZ ;  /* 0x00010000a63c7824 */ /* 0x000fe200078e00ff */
[----:B------:R-:W-:Y:S01]  /*9410*/  LOP3.LUT R58, R47, 0xffff0000, RZ, 0xc0, !PT ;  /* 0xffff00002f3a7812 */ /* 0x000fe200078ec0ff */
[C---:B------:R-:W-:Y:S01]  /*9420*/  FMUL.FTZ R59, R51.reuse, R169 ;  /* 0x000000a9333b7220 */ /* 0x040fe20000410000 */
[----:B------:R-:W-:Y:S01]  /*9430*/  LOP3.LUT R48, R48, 0xffff0000, RZ, 0xc0, !PT ;  /* 0xffff000030307812 */ /* 0x000fe200078ec0ff */
[-C--:B------:R-:W-:Y:S01]  /*9440*/  FMUL.FTZ R51, R51, R165.reuse ;  /* 0x000000a533337220 */ /* 0x080fe20000410000 */
[----:B------:R-:W-:Y:S01]  /*9450*/  LOP3.LUT R171, R171, 0xffff0000, RZ, 0xc0, !PT ;  /* 0xffff0000abab7812 */ /* 0x000fe200078ec0ff */
[C---:B------:R-:W-:Y:S01]  /*9460*/  FMUL.FTZ R64, R49.reuse, R62 ;  /* 0x0000003e31407220 */ /* 0x040fe20000410000 */
[----:B------:R-:W-:Y:S01]  /*9470*/  LOP3.LUT R166, R166, 0xffff0000, RZ, 0xc0, !PT ;  /* 0xffff0000a6a67812 */ /* 0x000fe200078ec0ff */
[-C--:B------:R-:W-:Y:S01]  /*9480*/  FMUL.FTZ R49, R49, R60.reuse ;  /* 0x0000003c31317220 */ /* 0x080fe20000410000 */
[----:B------:R-:W-:Y:S01]  /*9490*/  LOP3.LUT R45, R44, 0xffff0000, RZ, 0xc0, !PT ;  /* 0xffff00002c2d7812 */ /* 0x000fe200078ec0ff */
[C---:B------:R-:W-:Y:S01]  /*94a0*/  FFMA.FTZ R165, R58.reuse, R165, -R59 ;  /* 0x000000a53aa57223 */ /* 0x040fe2000001083b */
[----:B------:R-:W-:Y:S01]  /*94b0*/  FFMA.FTZ R76, R58, R169, R51 ;  /* 0x000000a93a4c7223 */ /* 0x000fe20000010033 */
[----:B------:R-:W-:Y:S01]  /*94c0*/  FFMA.FTZ R64, R57, R60, -R64 ;  /* 0x0000003c39407223 */ /* 0x000fe20000010840 */
[----:B------:R-:W-:-:S02]  /*94d0*/  IMAD.U32 R47, R50, 0x10000, RZ ;  /* 0x00010000322f7824 */ /* 0x000fc400078e00ff */
[C---:B------:R-:W-:Y:S01]  /*94e0*/  FMUL.FTZ R58, R48.reuse, R171 ;  /* 0x000000ab303a7220 */ /* 0x040fe20000410000 */
[----:B------:R-:W-:Y:S01]  /*94f0*/  FFMA.FTZ R62, R57, R62, R49 ;  /* 0x0000003e393e7223 */ /* 0x000fe20000010031 */
[-C--:B------:R-:W-:Y:S01]  /*9500*/  FMUL.FTZ R60, R48, R166.reuse ;  /* 0x000000a6303c7220 */ /* 0x080fe20000410000 */
[----:B------:R-:W-:Y:S01]  /*9510*/  LOP3.LUT R50, R50, 0xffff0000, RZ, 0xc0, !PT ;  /* 0xffff000032327812 */ /* 0x000fe200078ec0ff */
[C---:B------:R-:W-:Y:S01]  /*9520*/  IMAD.U32 R51, R168.reuse, 0x10000, RZ ;  /* 0x00010000a8337824 */ /* 0x040fe200078e00ff */
[----:B------:R-:W-:Y:S01]  /*9530*/  LOP3.LUT R57, R168, 0xffff0000, RZ, 0xc0, !PT ;  /* 0xffff0000a8397812 */ /* 0x000fe200078ec0ff */
[C---:B------:R-:W-:Y:S01]  /*9540*/  IMAD.U32 R48, R164.reuse, 0x10000, RZ ;  /* 0x00010000a4307824 */ /* 0x040fe200078e00ff */
[----:B------:R-:W-:Y:S01]  /*9550*/  LOP3.LUT R49, R164, 0xffff0000, RZ, 0xc0, !PT ;  /* 0xffff0000a4317812 */ /* 0x000fe200078ec0ff */
[C---:B------:R-:W-:Y:S02]  /*9560*/  IMAD.U32 R44, R46.reuse, 0x10000, RZ ;  /* 0x000100002e2c7824 */ /* 0x040fe400078e00ff */
[----:B------:R-:W-:Y:S01]  /*9570*/  FFMA.FTZ R59, R45, R166, -R58 ;  /* 0x000000a62d3b7223 */ /* 0x000fe2000001083a */
[----:B------:R-:W-:Y:S01]  /*9580*/  LOP3.LUT R46, R46, 0xffff0000, RZ, 0xc0, !PT ;  /* 0xffff00002e2e7812 */ /* 0x000fe200078ec0ff */
[C---:B------:R-:W-:Y:S01]  /*9590*/  FMUL.FTZ R61, R47.reuse, R51 ;  /* 0x000000332f3d7220 */ /* 0x040fe20000410000 */
[-C--:B------:R-:W-:Y:S01]  /*95a0*/  FMUL.FTZ R58, R47, R48.reuse ;  /* 0x000000302f3a7220 */ /* 0x080fe20000410000 */
[C---:B------:R-:W-:Y:S01]  /*95b0*/  FMUL.FTZ R47, R50.reuse, R57 ;  /* 0x00000039322f7220 */ /* 0x040fe20000410000 */
[----:B------:R-:W-:Y:S01]  /*95c0*/  FMUL.FTZ R50, R50, R49 ;  /* 0x0000003132327220 */ /* 0x000fe20000410000 */
[C---:B------:R-:W-:Y:S01]  /*95d0*/  FFMA.FTZ R61, R44.reuse, R48, -R61 ;  /* 0x000000302c3d7223 */ /* 0x040fe2000001083d */
[----:B------:R-:W-:Y:S01]  /*95e0*/  FFMA.FTZ R58, R44, R51, R58 ;  /* 0x000000332c3a7223 */ /* 0x000fe2000001003a */
        /* <DEDUP_REMOVED lines=8> */
[----:B------:R-:W-:Y:S01]  /*9670*/  IMAD.MOV.U32 R44, RZ, RZ, R64 ;  /* 0x000000ffff2c7224 */ /* 0x000fe200078e0040 */
[----:B------:R-:W-:Y:S02]  /*9680*/  F2FP.BF16.F32.PACK_AB R47, R165, R66 ;  /* 0x00000042a52f723e */ /* 0x000fe400000010ff */
[----:B------:R-:W-:Y:S02]  /*9690*/  F2FP.BF16.F32.PACK_AB R49, R63, R74 ;  /* 0x0000004a3f31723e */ /* 0x000fe400000010ff */
[----:B------:R-:W-:-:S02]  /*96a0*/  F2FP.BF16.F32.PACK_AB R51, R76, R67 ;  /* 0x000000434c33723e */ /* 0x000fc400000010ff */
[----:B------:R-:W-:-:S07]  /*96b0*/  F2FP.BF16.F32.PACK_AB R50, R57, R58 ;  /* 0x0000003a3932723e */ /* 0x000fce00000010ff */
.L_x_540:
[----:B------:R-:W-:Y:S05]  /*96c0*/  BSYNC B2 ;  /* 0x0000000000027941 */ /* 0x000fea0003800000 */
.L_x_539:
[----:B--2---:R2:W-:Y:S04]  /*96d0*/  STG.E.128 desc[UR36][R52.64], R44 ;  /* 0x0000002c34007986 */ /* 0x0045e8000c101d24 */
[----:B---3--:R2:W-:Y:S02]  /*96e0*/  @!P0 STG.E.128 desc[UR36][R54.64], R48 ;  /* 0x0000003036008986 */ /* 0x0085e4000c101d24 */
.L_x_538:
[----:B------:R-:W-:Y:S05]  /*96f0*/  BSYNC B1 ;  /* 0x0000000000017941 */ /* 0x000fea0003800000 */
.L_x_537:
[----:B------:R-:W-:-:S13]  /*9700*/  ISETP.NE.AND P0, PT, R9, RZ, PT ;  /* 0x000000ff0900720c */ /* 0x000fda0003f05270 */
[----:B------:R-:W-:Y:S05]  /*9710*/  @!P0 BRA `(.L_x_491) ;  /* 0x0000000800d08947 */ /* 0x000fea0003800000 */
[----:B------:R-:W-:Y:S01]  /*9720*/  ISETP.NE.AND P4, PT, R103, RZ, PT ;  /* 0x000000ff6700720c */ /* 0x000fe20003f85270 */
[----:B--2---:R-:W-:Y:S01]  /*9730*/  IMAD R45, R18, 0x6000, R135 ;  /* 0x00006000122d7824 */ /* 0x004fe200078e0287 */
[----:B------:R-:W-:Y:S02]  /*9740*/  BSSY B1, `(.L_x_541) ;  /* 0x0000072000017945 */ /* 0x000fe40003800000 */
[----:B------:R-:W-:Y:S01]  /*9750*/  SEL R153, R119, R153, !P4 ;  /* 0x0000009977997207 */ /* 0x000fe20006000000 */
[----:B------:R-:W-:Y:S01]  /*9760*/  IMAD R45, R45, 0x2, R2 ;  /* 0x000000022d2d7824 */ /* 0x000fe200078e0202 */
[----:B---34-:R-:W-:Y:S02]  /*9770*/  IADD3 R53, P0, P4, R104, R132, R15 ;  /* 0x0000008468357210 */ /* 0x018fe40007c1e00f */
[----:B------:R-:W-:Y:S02]  /*9780*/  SHF.R.S32.HI R44, RZ, 0x1f, R153 ;  /* 0x0000001fff2c7819 */ /* 0x000fe40000011499 */
[----:B------:R-:W-:-:S02]  /*9790*/  IADD3.X R58, R101, R56, R11, P0, P4 ;  /* 0x00000038653a7210 */ /* 0x000fc400007e840b */
[----:B------:R-:W-:Y:S02]  /*97a0*/  LEA.HI R153, R44, R153, RZ, 0x4 ;  /* 0x000000992c997211 */ /* 0x000fe400078f20ff */
[----:B------:R-:W-:Y:S02]  /*97b0*/  ISETP.GE.AND P4, PT, R185, R122, PT ;  /* 0x0000007ab900720c */ /* 0x000fe40003f86270 */
[----:B------:R-:W-:Y:S02]  /*97c0*/  LEA.HI.SX32 R153, R153, R20, 0x1c ;  /* 0x0000001499997211 */ /* 0x000fe400078fe2ff */
[----:B------:R-:W-:Y:S02]  /*97d0*/  LEA R52, P0, R53, R120, 0x1 ;  /* 0x0000007835347211 */ /* 0x000fe400078008ff */
[----:B------:R-:W-:Y:S01]  /*97e0*/  SHF.R.S32.HI R44, RZ, 0x1f, R153 ;  /* 0x0000001fff2c7819 */ /* 0x000fe20000011499 */
[----:B------:R-:W-:Y:S01]  /*97f0*/  IMAD.SHL.U32 R54, R153, 0x8, RZ ;  /* 0x0000000899367824 */ /* 0x000fe200078e00ff */
[----:B------:R-:W-:-:S02]  /*9800*/  LEA.HI.X R53, R53, R121, R58, 0x1, P0 ;  /* 0x0000007935357211 */ /* 0x000fc400000f0c3a */
[----:B------:R-:W-:Y:S02]  /*9810*/  LEA.HI R153, R44, R153, RZ, 0x3 ;  /* 0x000000992c997211 */ /* 0x000fe400078f18ff */
[----:B------:R-:W-:-:S03]  /*9820*/  LOP3.LUT R44, R187, 0x38, R54, 0xf8, !PT ;  /* 0x00000038bb2c7812 */ /* 0x000fc600078ef836 */
[----:B------:R-:W-:Y:S01]  /*9830*/  IMAD.SHL.U32 R153, R153, 0x400, RZ ;  /* 0x0000040099997824 */ /* 0x000fe200078e00ff */
[----:B------:R-:W-:-:S04]  /*9840*/  LOP3.LUT R44, R44, R219, RZ, 0x3c, !PT ;  /* 0x000000db2c2c7212 */ /* 0x000fc800078e3cff */
[----:B------:R-:W-:-:S04]  /*9850*/  LOP3.LUT R47, R153, 0x7fffe000, RZ, 0xc0, !PT ;  /* 0x7fffe000992f7812 */ /* 0x000fc800078ec0ff */
[----:B------:R-:W-:-:S05]  /*9860*/  IADD3 R47, R44, R47, R193 ;  /* 0x0000002f2c2f7210 */ /* 0x000fca0007ffe0c1 */
[----:B------:R-:W-:-:S04]  /*9870*/  IMAD R47, R18, 0x6000, R47 ;  /* 0x00006000122f7824 */ /* 0x000fc800078e022f */
[----:B------:R-:W-:Y:S02]  /*9880*/  IMAD R48, R47, 0x2, R2 ;  /* 0x000000022f307824 */ /* 0x000fe400078e0202 */
[----:B------:R-:W2:Y:S04]  /*9890*/  LDS.128 R44, [R45+0x1c400] ;  /* 0x01c400002d2c7984 */ /* 0x000ea80000000c00 */
[----:B------:R-:W3:Y:S01]  /*98a0*/  LDS.128 R48, [R48+0x1c400] ;  /* 0x01c4000030307984 */ /* 0x000ee20000000c00 */
[----:B------:R-:W-:Y:S05]  /*98b0*/  @P4 BRA `(.L_x_542) ;  /* 0x0000000400684947 */ /* 0x000fea0003800000 */
[--C-:B------:R-:W-:Y:S01]  /*98c0*/  SHF.R.U64 R73, R68, 0x10, R69.reuse ;  /* 0x0000001044497819 */ /* 0x100fe20000001245 */
[----:B---3--:R-:W-:Y:S01]  /*98d0*/  IMAD.U32 R60, R49, 0x10000, RZ ;  /* 0x00010000313c7824 */ /* 0x008fe200078e00ff */
[----:B------:R-:W-:Y:S01]  /*98e0*/  SHF.R.U32.HI R68, RZ, 0x10, R69 ;  /* 0x00000010ff447819 */ /* 0x000fe20000011645 */
[----:B--2---:R-:W-:Y:S01]  /*98f0*/  IMAD.U32 R55, R45, 0x10000, RZ ;  /* 0x000100002d377824 */ /* 0x004fe200078e00ff */
[--C-:B------:R-:W-:Y:S01]  /*9900*/  SHF.R.U64 R69, R80, 0x10, R81.reuse ;  /* 0x0000001050457819 */ /* 0x100fe20000001251 */
[----:B------:R-:W-:Y:S01]  /*9910*/  IMAD.U32 R62, R51, 0x10000, RZ ;  /* 0x00010000333e7824 */ /* 0x000fe200078e00ff */
[----:B------:R-:W-:Y:S01]  /*9920*/  SHF.R.U32.HI R80, RZ, 0x10, R81 ;  /* 0x00000010ff507819 */ /* 0x000fe20000011651 */
[----:B------:R-:W-:Y:S01]  /*9930*/  IMAD.U32 R58, R48, 0x10000, RZ ;  /* 0x00010000303a7824 */ /* 0x000fe200078e00ff */
[----:B------:R-:W-:Y:S02]  /*9940*/  SHF.R.U64 R65, R70, 0x10, R71 ;  /* 0x0000001046417819 */ /* 0x000fe40000001247 */
[----:B------:R-:W-:-:S02]  /*9950*/  PRMT R163, R163, 0x5410, R80 ;  /* 0x00005410a3a37816 */ /* 0x000fc40000000050 */
[----:B------:R-:W-:Y:S02]  /*9960*/  PRMT R159, R159, 0x5410, R68 ;  /* 0x000054109f9f7816 */ /* 0x000fe40000000044 */
[----:B------:R-:W-:Y:S02]  /*9970*/  SHF.R.U64 R67, R82, 0x10, R83 ;  /* 0x0000001052437819 */ /* 0x000fe40000001253 */
[----:B------:R-:W-:Y:S01]  /*9980*/  PRMT R156, R156, 0x5410, R65 ;  /* 0x000054109c9c7816 */ /* 0x000fe20000000041 */
[----:B------:R-:W-:Y:S01]  /*9990*/  IMAD.U32 R65, R163, 0x10000, RZ ;  /* 0x00010000a3417824 */ /* 0x000fe200078e00ff */
[----:B------:R-:W-:Y:S01]  /*99a0*/  SHF.R.U32.HI R70, RZ, 0x10, R71 ;  /* 0x00000010ff467819 */ /* 0x000fe20000011647 */
[----:B------:R-:W-:Y:S01]  /*99b0*/  IMAD.U32 R64, R159, 0x10000, RZ ;  /* 0x000100009f407824 */ /* 0x000fe200078e00ff */
[----:B------:R-:W-:Y:S01]  /*99c0*/  SHF.R.U32.HI R82, RZ, 0x10, R83 ;  /* 0x00000010ff527819 */ /* 0x000fe20000011653 */
[----:B------:R-:W-:Y:S01]  /*99d0*/  FMUL.FTZ R68, R60, R65 ;  /* 0x000000413c447220 */ /* 0x000fe20000410000 */
[----:B------:R-:W-:-:S02]  /*99e0*/  LOP3.LUT R61, R49, 0xffff0000, RZ, 0xc0, !PT ;  /* 0xffff0000313d7812 */ /* 0x000fc400078ec0ff */
[----:B------:R-:W-:Y:S01]  /*99f0*/  PRMT R157, R157, 0x5410, R70 ;  /* 0x000054109d9d7816 */ /* 0x000fe20000000046 */
[-C--:B------:R-:W-:Y:S01]  /*9a00*/  FMUL.FTZ R70, R60, R64.reuse ;  /* 0x000000403c467220 */ /* 0x080fe20000410000 */
[----:B------:R-:W-:Y:S01]  /*9a10*/  PRMT R161, R161, 0x5410, R82 ;  /* 0x00005410a1a17816 */ /* 0x000fe20000000052 */
[----:B------:R-:W-:Y:S01]  /*9a20*/  FFMA.FTZ R68, R55, R64, -R68 ;  /* 0x0000004037447223 */ /* 0x000fe20000010844 */
[----:B------:R-:W-:Y:S01]  /*9a30*/  LOP3.LUT R66, R163, 0xffff0000, RZ, 0xc0, !PT ;  /* 0xffff0000a3427812 */ /* 0x000fe200078ec0ff */
[----:B------:R-:W-:Y:S01]  /*9a40*/  FFMA.FTZ R70, R55, R65, R70 ;  /* 0x0000004137467223 */ /* 0x000fe20000010046 */
[----:B------:R-:W-:Y:S01]  /*9a50*/  LOP3.LUT R60, R159, 0xffff0000, RZ, 0xc0, !PT ;  /* 0xffff00009f3c7812 */ /* 0x000fe200078ec0ff */
[----:B------:R-:W-:Y:S01]  /*9a60*/  IMAD.U32 R55, R157, 0x10000, RZ ;  /* 0x000100009d377824 */ /* 0x000fe200078e00ff */
[----:B------:R-:W-:Y:S01]  /*9a70*/  LOP3.LUT R57, R45, 0xffff0000, RZ, 0xc0, !PT ;  /* 0xffff00002d397812 */ /* 0x000fe200078ec0ff */
[----:B------:R-:W-:Y:S01]  /*9a80*/  FMUL.FTZ R64, R61, R66 ;  /* 0x000000423d407220 */ /* 0x000fe20000410000 */
[----:B------:R-:W-:Y:S01]  /*9a90*/  PRMT R160, R160, 0x5410, R67 ;  /* 0x00005410a0a07816 */ /* 0x000fe20000000043 */
[----:B------:R-:W-:Y:S01]  /*9aa0*/  IMAD.U32 R67, R161, 0x10000, RZ ;  /* 0x00010000a1437824 */ /* 0x000fe200078e00ff */
[----:B------:R-:W-:Y:S01]  /*9ab0*/  LOP3.LUT R59, R48, 0xffff0000, RZ, 0xc0, !PT ;  /* 0xffff0000303b7812 */ /* 0x000fe200078ec0ff */
[----:B------:R-:W-:Y:S01]  /*9ac0*/  FMUL.FTZ R72, R61, R60 ;  /* 0x0000003c3d487220 */ /* 0x000fe20000410000 */
[----:B------:R-:W-:Y:S01]  /*9ad0*/  PRMT R162, R162, 0x5410, R69 ;  /* 0x00005410a2a27816 */ /* 0x000fe20000000045 */
[----:B------:R-:W-:-:S02]  /*9ae0*/  IMAD.U32 R48, R47, 0x10000, RZ ;  /* 0x000100002f307824 */ /* 0x000fc400078e00ff */
[----:B------:R-:W-:Y:S01]  /*9af0*/  FFMA.FTZ R61, R57, R60, -R64 ;  /* 0x0000003c393d7223 */ /* 0x000fe20000010840 */
[C---:B------:R-:W-:Y:S01]  /*9b00*/  FMUL.FTZ R69, R62.reuse, R67 ;  /* 0x000000433e457220 */ /* 0x040fe20000410000 */
[----:B------:R-:W-:Y:S01]  /*9b10*/  LOP3.LUT R63, R51, 0xffff0000, RZ, 0xc0, !PT ;  /* 0xffff0000333f7812 */ /* 0x000fe200078ec0ff */
[-C--:B------:R-:W-:Y:S01]  /*9b20*/  FMUL.FTZ R62, R62, R55.reuse ;  /* 0x000000373e3e7220 */ /* 0x080fe20000410000 */
[----:B------:R-:W-:Y:S01]  /*9b30*/  LOP3.LUT R64, R161, 0xffff0000, RZ, 0xc0, !PT ;  /* 0xffff0000a1407812 */ /* 0x000fe200078ec0ff */
[----:B------:R-:W-:Y:S01]  /*9b40*/  FFMA.FTZ R69, R48, R55, -R69 ;  /* 0x0000003730457223 */ /* 0x000fe20000010845 */
[----:B------:R-:W-:Y:S01]  /*9b50*/  LOP3.LUT R60, R157, 0xffff0000, RZ, 0xc0, !PT ;  /* 0xffff00009d3c7812 */ /* 0x000fe200078ec0ff */
[----:B------:R-:W-:Y:S01]  /*9b60*/  FFMA.FTZ R65, R57, R66, R72 ;  /* 0x0000004239417223 */ /* 0x000fe20000010048 */
[----:B------:R-:W-:Y:S01]  /*9b70*/  PRMT R158, R158, 0x5410, R73 ;  /* 0x000054109e9e7816 */ /* 0x000fe20000000049 */
[----:B------:R-:W-:Y:S01]  /*9b80*/  FFMA.FTZ R67, R48, R67, R62 ;  /* 0x0000004330437223 */ /* 0x000fe2000001003e */
[----:B------:R-:W-:Y:S01]  /*9b90*/  LOP3.LUT R49, R47, 0xffff0000, RZ, 0xc0, !PT ;  /* 0xffff00002f317812 */ /* 0x000fe200078ec0ff */
[----:B------:R-:W-:-:S02]  /*9ba0*/  IMAD.U32 R55, R162, 0x10000, RZ ;  /* 0x00010000a2377824 */ /* 0x000fc400078e00ff */
[C---:B------:R-:W-:Y:S01]  /*9bb0*/  FMUL.FTZ R62, R63.reuse, R64 ;  /* 0x000000403f3e7220 */ /* 0x040fe20000410000 */
[-C--:B------:R-:W-:Y:S01]  /*9bc0*/  FMUL.FTZ R72, R63, R60.reuse ;  /* 0x0000003c3f487220 */ /* 0x080fe20000410000 */
[----:B------:R-:W-:Y:S01]  /*9bd0*/  LOP3.LUT R162, R162, 0xffff0000, RZ, 0xc0, !PT ;  /* 0xffff0000a2a27812 */ /* 0x000fe200078ec0ff */
[----:B------:R-:W-:Y:S02]  /*9be0*/  IMAD.U32 R48, R158, 0x10000, RZ ;  /* 0x000100009e307824 */ /* 0x000fe400078e00ff */
[C---:B------:R-:W-:Y:S01]  /*9bf0*/  FFMA.FTZ R66, R49.reuse, R60, -R62 ;  /* 0x0000003c31427223 */ /* 0x040fe2000001083e */
[C---:B------:R-:W-:Y:S01]  /*9c00*/  IMAD.U32 R45, R44.reuse, 0x10000, RZ ;  /* 0x000100002c2d7824 */ /* 0x040fe200078e00ff */
[----:B------:R-:W-:Y:S01]  /*9c10*/  LOP3.LUT R44, R44, 0xffff0000, RZ, 0xc0, !PT ;  /* 0xffff00002c2c7812 */ /* 0x000fe200078ec0ff */
[----:B------:R-:W-:Y:S01]  /*9c20*/  FFMA.FTZ R72, R49, R64, R72 ;  /* 0x0000004031487223 */ /* 0x000fe20000010048 */
[----:B------:R-:W-:Y:S01]  /*9c30*/  LOP3.LUT R158, R158, 0xffff0000, RZ, 0xc0, !PT ;  /* 0xffff00009e9e7812 */ /* 0x000fe200078ec0ff */
[CC--:B------:R-:W-:Y:S01]  /*9c40*/  FMUL.FTZ R60, R58.reuse, R55.reuse ;  /* 0x000000373a3c7220 */ /* 0x0c0fe20000410000 */
[----:B------:R-:W-:Y:S01]  /*9c50*/  FMUL.FTZ R49, R59, R162 ;  /* 0x000000a23b317220 */ /* 0x000fe20000410000 */
[----:B------:R-:W-:Y:S01]  /*9c60*/  FMUL.FTZ R58, R58, R48 ;  /* 0x000000303a3a7220 */ /* 0x000fe20000410000 */
[C---:B------:R-:W-:Y:S01]  /*9c70*/  IMAD.U32 R51, R50.reuse, 0x10000, RZ ;  /* 0x0001000032337824 */ /* 0x040fe200078e00ff */
[----:B------:R-:W-:Y:S01]  /*9c80*/  LOP3.LUT R50, R50, 0xffff0000, RZ, 0xc0, !PT ;  /* 0xffff000032327812 */ /* 0x000fe200078ec0ff */
[----:B------:R-:W-:Y:S01]  /*9c90*/  FFMA.FTZ R57, R44, R158, -R49 ;  /* 0x0000009e2c397223 */ /* 0x000fe20000010831 */
[C---:B------:R-:W-:Y:S01]  /*9ca0*/  FFMA.FTZ R60, R45.reuse, R48, -R60 ;  /* 0x000000302d3c7223 */ /* 0x040fe2000001083c */
[----:B------:R-:W-:Y:S01]  /*9cb0*/  FFMA.FTZ R55, R45, R55, R58 ;  /* 0x000000372d377223 */ /* 0x000fe2000001003a */
[----:B------:R-:W-:Y:S01]  /*9cc0*/  FMUL.FTZ R59, R59, R158 ;  /* 0x0000009e3b3b7220 */ /* 0x000fe20000410000 */
[C---:B------:R-:W-:Y:S01]  /*9cd0*/  LOP3.LUT R49, R160.reuse, 0xffff0000, RZ, 0xc0, !PT ;  /* 0xffff0000a0317812 */ /* 0x040fe200078ec0ff */
[----:B------:R-:W-:Y:S01]  /*9ce0*/  IMAD.U32 R58, R160, 0x10000, RZ ;  /* 0x00010000a03a7824 */ /* 0x000fe200078e00ff */
[C---:B------:R-:W-:Y:S01]  /*9cf0*/  LOP3.LUT R45, R156.reuse, 0xffff0000, RZ, 0xc0, !PT ;  /* 0xffff00009c2d7812 */ /* 0x040fe200078ec0ff */
[----:B------:R-:W-:-:S02]  /*9d00*/  IMAD.U32 R48, R156, 0x10000, RZ ;  /* 0x000100009c307824 */ /* 0x000fc400078e00ff */
[----:B------:R-:W-:Y:S01]  /*9d10*/  FFMA.FTZ R44, R44, R162, R59 ;  /* 0x000000a22c2c7223 */ /* 0x000fe2000001003b */
[C---:B------:R-:W-:Y:S01]  /*9d20*/  IMAD.U32 R47, R46.reuse, 0x10000, RZ ;  /* 0x000100002e2f7824 */ /* 0x040fe200078e00ff */
[----:B------:R-:W-:Y:S01]  /*9d30*/  LOP3.LUT R46, R46, 0xffff0000, RZ, 0xc0, !PT ;  /* 0xffff00002e2e7812 */ /* 0x000fe200078ec0ff */
[C---:B------:R-:W-:Y:S01]  /*9d40*/  FMUL.FTZ R62, R51.reuse, R58 ;  /* 0x0000003a333e7220 */ /* 0x040fe20000410000 */
        /* <DEDUP_REMOVED lines=17> */
.L_x_542:
[----:B------:R-:W-:Y:S05]  /*9e60*/  BSYNC B1 ;  /* 0x0000000000017941 */ /* 0x000fea0003800000 */
.L_x_541:
[----:B--2---:R2:W-:Y:S01]  /*9e70*/  STG.E.128 desc[UR36][R52.64], R44 ;  /* 0x0000002c34007986 */ /* 0x0045e2000c101d24 */
[----:B------:R-:W-:-:S13]  /*9e80*/  ISETP.GE.AND P0, PT, R54, R151, PT ;  /* 0x000000973600720c */ /* 0x000fda0003f06270 */
[----:B------:R-:W-:Y:S05]  /*9e90*/  @P0 BRA `(.L_x_491) ;  /* 0x0000000000f00947 */ /* 0x000fea0003800000 */
[--C-:B------:R-:W-:Y:S02]  /*9ea0*/  IADD3 R132, P0, P4, R104, R132, R54.reuse ;  /* 0x0000008468847210 */ /* 0x100fe40007c1e036 */
[----:B------:R-:W-:-:S04]  /*9eb0*/  SHF.R.S32.HI R54, RZ, 0x1f, R54 ;  /* 0x0000001fff367819 */ /* 0x000fc80000011436 */
[----:B------:R-:W-:Y:S02]  /*9ec0*/  IADD3.X R56, R101, R56, R54, P0, P4 ;  /* 0x0000003865387210 */ /* 0x000fe400007e8436 */
[----:B------:R-:W-:-:S04]  /*9ed0*/  LEA R120, P0, R132, R120, 0x1 ;  /* 0x0000007884787211 */ /* 0x000fc800078008ff */
[----:B------:R-:W-:-:S05]  /*9ee0*/  LEA.HI.X R121, R132, R121, R56, 0x1, P0 ;  /* 0x0000007984797211 */ /* 0x000fca00000f0c38 */
[----:B---3--:R3:W-:Y:S01]  /*9ef0*/  STG.E.128 desc[UR36][R120.64], R48 ;  /* 0x0000003078007986 */ /* 0x0087e2000c101d24 */
[----:B------:R-:W-:Y:S05]  /*9f00*/  BRA `(.L_x_491) ;  /* 0x0000000000d47947 */ /* 0x000fea0003800000 */
.L_x_458:
[----:B------:R-:W-:-:S13]  /*9f10*/  ISETP.NE.AND P1, PT, R188, 0x3, PT ;  /* 0x00000003bc00780c */ /* 0x000fda0003f25270 */
[----:B------:R-:W-:Y:S05]  /*9f20*/  @!P1 BRA `(.L_x_543) ;  /* 0x0000000000049947 */ /* 0x000fea0003800000 */
[----:B------:R-:W-:Y:S01]  /*9f30*/  BPT.TRAP 0x1 ;  /* 0x000000040000795c */ /* 0x000fe20000300000 */
.L_x_543:
[----:B------:R-:W-:Y:S01]  /*9f40*/  IMAD R3, R18, 0x8, R2 ;  /* 0x0000000812037824 */ /* 0x000fe200078e0202 */
[----:B------:R-:W-:Y:S01]  /*9f50*/  SHF.L.U32 R0, R186, 0x1f, RZ ;  /* 0x0000001fba007819 */ /* 0x000fe200000006ff */
[----:B------:R-:W-:Y:S01]  /*9f60*/  IMAD R4, R26, -0x80, R27 ;  /* 0xffffff801a047824 */ /* 0x000fe200078e021b */
[----:B------:R-:W-:Y:S02]  /*9f70*/  BSSY B1, `(.L_x_544) ;  /* 0x0000005000017945 */ /* 0x000fe40003800000 */
[----:B------:R-:W0:Y:S02]  /*9f80*/  SYNCS.PHASECHK.TRANS64.TRYWAIT P4, [R3+URZ+0x34890], R0 ;  /* 0x03489000030075a7 */ /* 0x000e24000808017f */
[----:B------:R-:W-:-:S04]  /*9f90*/  VIMNMX R4, R4, 0x80, PT ;  /* 0x0000008004047848 */ /* 0x000fc80003fe0100 */
[----:B------:R-:W-:Y:S01]  /*9fa0*/  ISETP.GE.AND P0, PT, R19, R4, PT ;  /* 0x000000041300720c */ /* 0x000fe20003f06270 */
[----:B0-----:R-:W-:-:S12]  /*9fb0*/  @!P4 BRA `(.L_x_545) ;  /* 0x0000013c00e0c947 */ /* 0x001fd80003800000 */
.L_x_764:
[----:B------:R-:W-:Y:S05]  /*9fc0*/  BSYNC B1 ;  /* 0x0000000000017941 */ /* 0x000fea0003800000 */
.L_x_544:
[----:B------:R-:W-:Y:S04]  /*9fd0*/  BSSY B1, `(.L_x_546) ;  /* 0x0000014000017945 */ /* 0x000fe80003800000 */
[----:B------:R-:W-:Y:S05]  /*9fe0*/  @P0 BRA `(.L_x_547) ;  /* 0x0000000000480947 */ /* 0x000fea0003800000 */
[----:B------:R-:W-:Y:S02]  /*9ff0*/  ISETP.NE.AND P4, PT, R14, RZ, PT ;  /* 0x000000ff0e00720c */ /* 0x000fe40003f85270 */
[----:B------:R-:W-:-:S11]  /*a000*/  ISETP.NE.AND P0, PT, R10, RZ, PT ;  /* 0x000000ff0a00720c */ /* 0x000fd60003f05270 */
[----:B------:R-:W1:Y:S04]  /*a010*/  @P4 LDS.128 R44, [R55] ;  /* 0x00000000372c4984 */ /* 0x000e680000000c00 */
[----:B------:R-:W2:Y:S04]  /*a020*/  @P0 LDS.128 R48, [R54] ;  /* 0x0000000036300984 */ /* 0x000ea80000000c00 */
[----:B-1----:R-:W-:Y:S01]  /*a030*/  @P4 STG.E.128 desc[UR36][R56.64], R44 ;  /* 0x0000002c38004986 */ /* 0x002fe2000c101d24 */
[----:B------:R-:W-:-:S03]  /*a040*/  ISETP.NE.AND P4, PT, R9, RZ, PT ;  /* 0x000000ff0900720c */ /* 0x000fc60003f85270 */
[----:B--2---:R-:W-:Y:S01]  /*a050*/  @P0 STG.E.128 desc[UR36][R56.64+0x40], R48 ;  /* 0x0000403038000986 */ /* 0x004fe2000c101d24 */
[----:B------:R-:W-:-:S09]  /*a060*/  ISETP.NE.AND P0, PT, R8, RZ, PT ;  /* 0x000000ff0800720c */ /* 0x000fd20003f05270 */
[----:B------:R-:W1:Y:S04]  /*a070*/  @P4 LDS.128 R44, [R55+0x4000] ;  /* 0x00400000372c4984 */ /* 0x000e680000000c00 */
[----:B------:R-:W2:Y:S04]  /*a080*/  @P0 LDS.128 R48, [R54+0x4000] ;  /* 0x0040000036300984 */ /* 0x000ea80000000c00 */
[----:B-1----:R-:W-:Y:S01]  /*a090*/  @P4 STG.E.128 desc[UR36][R56.64+0x80], R44 ;  /* 0x0000802c38004986 */ /* 0x002fe2000c101d24 */
[----:B------:R-:W-:-:S03]  /*a0a0*/  ISETP.NE.AND P4, PT, R6, RZ, PT ;  /* 0x000000ff0600720c */ /* 0x000fc60003f85270 */
[----:B--2---:R-:W-:Y:S01]  /*a0b0*/  @P0 STG.E.128 desc[UR36][R56.64+0xc0], R48 ;  /* 0x0000c03038000986 */ /* 0x004fe2000c101d24 */
[----:B------:R-:W-:-:S09]  /*a0c0*/  ISETP.NE.AND P0, PT, R7, RZ, PT ;  /* 0x000000ff0700720c */ /* 0x000fd20003f05270 */
[----:B------:R-:W1:Y:S04]  /*a0d0*/  @P4 LDS.128 R48, [R54+0x8000] ;  /* 0x0080000036304984 */ /* 0x000e680000000c00 */
[----:B------:R-:W2:Y:S04]  /*a0e0*/  @P0 LDS.128 R44, [R55+0x8000] ;  /* 0x00800000372c0984 */ /* 0x000ea80000000c00 */
[----:B-1----:R1:W-:Y:S04]  /*a0f0*/  @P4 STG.E.128 desc[UR36][R56.64+0x140], R48 ;  /* 0x0001403038004986 */ /* 0x0023e8000c101d24 */
[----:B--2---:R1:W-:Y:S02]  /*a100*/  @P0 STG.E.128 desc[UR36][R56.64+0x100], R44 ;  /* 0x0001002c38000986 */ /* 0x0043e4000c101d24 */
.L_x_547:
[----:B------:R-:W-:Y:S05]  /*a110*/  BSYNC B1 ;  /* 0x0000000000017941 */ /* 0x000fea0003800000 */
.L_x_546:
[----:B------:R-:W-:-:S13]  /*a120*/  ISETP.GE.AND P0, PT, R204, R4, PT ;  /* 0x00000004cc00720c */ /* 0x000fda0003f06270 */
[----:B------:R-:W-:Y:S05]  /*a130*/  @P0 BRA `(.L_x_491) ;  /* 0x0000000000480947 */ /* 0x000fea0003800000 */
[----:B------:R-:W-:Y:S02]  /*a140*/  ISETP.NE.AND P4, PT, R14, RZ, PT ;  /* 0x000000ff0e00720c */ /* 0x000fe40003f85270 */
[----:B------:R-:W-:-:S11]  /*a150*/  ISETP.NE.AND P0, PT, R9, RZ, PT ;  /* 0x000000ff0900720c */ /* 0x000fd60003f05270 */
[----:B-1----:R-:W1:Y:S04]  /*a160*/  @P4 LDS.128 R44, [R55+0x2000] ;  /* 0x00200000372c4984 */ /* 0x002e680000000c00 */
[----:B------:R-:W2:Y:S04]  /*a170*/  @P0 LDS.128 R48, [R55+0x6000] ;  /* 0x0060000037300984 */ /* 0x000ea80000000c00 */
        /* <DEDUP_REMOVED lines=14> */
.L_x_491:
[----:B------:R-:W-:Y:S05]  /*a260*/  BSYNC B0 ;  /* 0x0000000000007941 */ /* 0x000fea0003800000 */
.L_x_457:
[----:B-1234-:R-:W1:Y:S01]  /*a270*/  S2R R44, SR_TID.X ;  /* 0x00000000002c7919 */ /* 0x01ee620000002100 */
[----:B------:R-:W-:Y:S01]  /*a280*/  @!PT LDS RZ, [RZ] ;  /* 0x00000000fffff984 */ /* 0x000fe20000000800 */
[----:B------:R-:W-:Y:S01]  /*a290*/  @!PT LDS RZ, [RZ] ;  /* 0x00000000fffff984 */ /* 0x000fe20000000800 */
[----:B------:R-:W-:Y:S01]  /*a2a0*/  @!PT LDS RZ, [RZ] ;  /* 0x00000000fffff984 */ /* 0x000fe20000000800 */
[----:B------:R-:W-:Y:S01]  /*a2b0*/  @!PT LDS RZ, [RZ] ;  /* 0x00000000fffff984 */ /* 0x000fe20000000800 */
[----:B------:R2:W-:Y:S06]  /*a2c0*/  MEMBAR.ALL.CTA ;  /* 0x0000000000007992 */ /* 0x0005ec0000008000 */
[----:B--2---:R-:W2:Y:S01]  /*a2d0*/  FENCE.VIEW.ASYNC.S ;  /* 0x00000000000073c6 */ /* 0x004ea20000000000 */
[----:B------:R-:W-:Y:S05]  /*a2e0*/  WARPSYNC.ALL ;  /* 0x0000000000007948 */ /* 0x000fea0003800000 */
[----:B------:R-:W-:Y:S01]  /*a2f0*/  BSSY B0, `(.L_x_548) ;  /* 0x0000009000007945 */ /* 0x000fe20003800000 */
[----:B-1----:R-:W-:Y:S01]  /*a300*/  LOP3.LUT R44, R44, 0x7f, RZ, 0xc0, !PT ;  /* 0x0000007f2c2c7812 */ /* 0x002fe200078ec0ff */
[----:B--2---:R1:W-:Y:S03]  /*a310*/  BAR.SYNC.DEFER_BLOCKING R155, 0x80 ;  /* 0x0002009b0000751d */ /* 0x0043e60000010000 */
[----:B------:R-:W-:-:S13]  /*a320*/  ISETP.NE.AND P0, PT, R44, RZ, PT ;  /* 0x000000ff2c00720c */ /* 0x000fda0003f05270 */
[----:B------:R-:W-:-:S05]  /*a330*/  @!P0 VIADD R44, R3, 0x348a0 ;  /* 0x000348a0032c8836 */ /* 0x000fca0000000000 */
[----:B------:R-:W-:-:S04]  /*a340*/  @!P0 PRMT R44, RZ, 0x654, R44 ;  /* 0x00000654ff2c8816 */ /* 0x000fc8000000002c */
[----:B------:R1:W-:Y:S01]  /*a350*/  @!P0 SYNCS.ARRIVE.TRANS64.RED.A1T0 RZ, [R44+URZ], RZ ;  /* 0x000000ff2cff89a7 */ /* 0x0003e2000810043f */
[----:B------:R-:W-:Y:S05]  /*a360*/  @!P1 BRA `(.L_x_549) ;  /* 0x0000000000049947 */ /* 0x000fea0003800000 */
[----:B------:R-:W-:Y:S01]  /*a370*/  BPT.TRAP 0x1 ;  /* 0x000000040000795c */ /* 0x000fe20000300000 */
.L_x_549:
[----:B------:R-:W-:Y:S05]  /*a380*/  BSYNC B0 ;  /* 0x0000000000007941 */ /* 0x000fea0003800000 */
.L_x_548:
[----:B------:R-:W2:Y:S01]  /*a390*/  SYNCS.PHASECHK.TRANS64.TRYWAIT P4, [R3+URZ+0x348b0], R0 ;  /* 0x0348b000030075a7 */ /* 0x000ea2000808017f */
[----:B------:R-:W-:Y:S01]  /*a3a0*/  IMAD R45, R18, 0x4000, R35 ;  /* 0x00004000122d7824 */ /* 0x000fe200078e0223 */
[----:B------:R-:W-:Y:S01]  /*a3b0*/  ULDC.64 UR60, c[0x0][0x318] ;  /* 0x0000c600003c7ab9 */ /* 0x000fe20000000a00 */
[----:B------:R-:W-:Y:S01]  /*a3c0*/  ULDC.64 UR38, c[0x0][0x308] ;  /* 0x0000c20000267ab9 */ /* 0x000fe20000000a00 */
[----:B------:R-:W-:Y:S01]  /*a3d0*/  BSSY B0, `(.L_x_550) ;  /* 0x0000004000007945 */ /* 0x000fe20003800000 */
[----:B------:R-:W-:Y:S01]  /*a3e0*/  ISETP.GE.AND P1, PT, R19, R4, PT ;  /* 0x000000041300720c */ /* 0x000fe20003f26270 */
[----:B------:R-:W-:Y:S02]  /*a3f0*/  IMAD.IADD R47, R124, 0x1, R45 ;  /* 0x000000017c2f7824 */ /* 0x000fe400078e022d */
[----:B--2---:R-:W-:Y:S10]  /*a400*/  @!P4 BRA `(.L_x_551) ;  /* 0x0000013800e0c947 */ /* 0x004ff40003800000 */
.L_x_765:
[----:B------:R-:W-:Y:S05]  /*a410*/  BSYNC B0 ;  /* 0x0000000000007941 */ /* 0x000fea0003800000 */
.L_x_550:
[----:B------:R-:W-:Y:S01]  /*a420*/  BSSY B0, `(.L_x_552) ;  /* 0x000001a000007945 */ /* 0x000fe20003800000 */
[----:B0-2---:R-:W-:Y:S02]  /*a430*/  IMAD R0, R45, 0x2, R24 ;  /* 0x000000022d007824 */ /* 0x005fe400078e0218 */
[----:B------:R-:W-:-:S04]  /*a440*/  IMAD.WIDE R52, R26, 0x80, R116 ;  /* 0x000000801a347825 */ /* 0x000fc800078e0274 */
[----:B------:R-:W-:Y:S01]  /*a450*/  IMAD R56, R47, 0x2, R24 ;  /* 0x000000022f387824 */ /* 0x000fe200078e0218 */
[----:B------:R-:W-:Y:S06]  /*a460*/  @P1 BRA `(.L_x_553) ;  /* 0x0000000000541947 */ /* 0x000fec0003800000 */
[----:B------:R-:W-:Y:S01]  /*a470*/  IMAD R47, R53, UR60, RZ ;  /* 0x0000003c352f7c24 */ /* 0x000fe2000f8e02ff */
[----:B------:R-:W-:Y:S01]  /*a480*/  ULDC UR4, c[0x0][0x310] ;  /* 0x0000c40000047ab9 */ /* 0x000fe20000000800 */
[----:B-1----:R-:W-:Y:S01]  /*a490*/  IMAD.MOV.U32 R44, RZ, RZ, R106 ;  /* 0x000000ffff2c7224 */ /* 0x002fe200078e006a */
[----:B------:R-:W-:Y:S01]  /*a4a0*/  ISETP.GE.AND P4, PT, R22, UR4, PT ;  /* 0x0000000416007c0c */ /* 0x000fe2000bf86270 */
[----:B------:R-:W-:Y:S02]  /*a4b0*/  IMAD.MOV.U32 R45, RZ, RZ, R5 ;  /* 0x000000ffff2d7224 */ /* 0x000fe400078e0005 */
[C---:B------:R-:W-:Y:S02]  /*a4c0*/  IMAD R47, R52.reuse, UR61, R47 ;  /* 0x0000003d342f7c24 */ /* 0x040fe4000f8e022f */
[----:B------:R-:W-:-:S04]  /*a4d0*/  IMAD.WIDE.U32 R44, R52, UR60, R44 ;  /* 0x0000003c342c7c25 */ /* 0x000fc8000f8e002c */
[----:B------:R-:W-:Y:S01]  /*a4e0*/  IMAD.IADD R45, R45, 0x1, R47 ;  /* 0x000000012d2d7824 */ /* 0x000fe200078e022f */
[----:B------:R-:W-:-:S04]  /*a4f0*/  LEA R54, P1, R44, UR38, 0x1 ;  /* 0x000000262c367c11 */ /* 0x000fc8000f8208ff */
[----:B------:R-:W-:Y:S02]  /*a500*/  LEA.HI.X R55, R44, UR39, R45, 0x1, P1 ;  /* 0x000000272c377c11 */ /* 0x000fe400088f0c2d */
[----:B------:R-:W-:Y:S01]  /*a510*/  ISETP.GE.AND P1, PT, R184, UR4, PT ;  /* 0x00000004b8007c0c */ /* 0x000fe2000bf26270 */
[----:B------:R-:W0:-:S12]  /*a520*/  @!P4 LDS.128 R44, [R0] ;  /* 0x00000000002cc984 */ /* 0x000e180000000c00 */
[----:B------:R-:W1:Y:S04]  /*a530*/  @!P1 LDS.128 R48, [R56] ;  /* 0x0000000038309984 */ /* 0x000e680000000c00 */
[----:B0-----:R-:W-:Y:S01]  /*a540*/  @!P4 STG.E.128 desc[UR36][R54.64], R44 ;  /* 0x0000002c3600c986 */ /* 0x001fe2000c101d24 */
[----:B------:R-:W-:-:S03]  /*a550*/  ISETP.GE.AND P4, PT, R185, UR4, PT ;  /* 0x00000004b9007c0c */ /* 0x000fc6000bf86270 */
[----:B-1----:R-:W-:Y:S01]  /*a560*/  @!P1 STG.E.128 desc[UR36][R54.64+0x40], R48 ;  /* 0x0000403036009986 */ /* 0x002fe2000c101d24 */
[----:B------:R-:W-:-:S09]  /*a570*/  ISETP.GE.AND P1, PT, R102, UR4, PT ;  /* 0x0000000466007c0c */ /* 0x000fd2000bf26270 */
[----:B------:R-:W0:Y:S04]  /*a580*/  @!P4 LDS.128 R44, [R0+0x4000] ;  /* 0x00400000002cc984 */ /* 0x000e280000000c00 */
[----:B------:R-:W1:Y:S04]  /*a590*/  @!P1 LDS.128 R48, [R56+0x4000] ;  /* 0x0040000038309984 */ /* 0x000e680000000c00 */
[----:B0-----:R0:W-:Y:S04]  /*a5a0*/  @!P4 STG.E.128 desc[UR36][R54.64+0x80], R44 ;  /* 0x0000802c3600c986 */ /* 0x0011e8000c101d24 */
[----:B-1----:R0:W-:Y:S02]  /*a5b0*/  @!P1 STG.E.128 desc[UR36][R54.64+0xc0], R48 ;  /* 0x0000c03036009986 */ /* 0x0021e4000c101d24 */
.L_x_553:
[----:B------:R-:W-:Y:S05]  /*a5c0*/  BSYNC B0 ;  /* 0x0000000000007941 */ /* 0x000fea0003800000 */
.L_x_552:
[----:B------:R-:W-:Y:S01]  /*a5d0*/  ISETP.GE.AND P1, PT, R204, R4, PT ;  /* 0x00000004cc00720c */ /* 0x000fe20003f26270 */
[----:B------:R-:W-:-:S12]  /*a5e0*/  BSSY B0, `(.L_x_554) ;  /* 0x0000018000007945 */ /* 0x000fd80003800000 */
[----:B------:R-:W-:Y:S05]  /*a5f0*/  @P1 BRA `(.L_x_555) ;  /* 0x0000000000581947 */ /* 0x000fea0003800000 */
[----:B0-----:R-:W-:Y:S01]  /*a600*/  IADD3 R47, P1, R52, 0x40, RZ ;  /* 0x00000040342f7810 */ /* 0x001fe20007f3e0ff */
[----:B------:R-:W-:Y:S01]  /*a610*/  IMAD.MOV.U32 R4, RZ, RZ, R106 ;  /* 0x000000ffff047224 */ /* 0x000fe200078e006a */
[----:B------:R-:W-:Y:S02]  /*a620*/  ULDC UR4, c[0x0][0x310] ;  /* 0x0000c40000047ab9 */ /* 0x000fe40000000800 */
[----:B------:R-:W-:Y:S01]  /*a630*/  ISETP.GE.AND P4, PT, R22, UR4, PT ;  /* 0x0000000416007c0c */ /* 0x000fe2000bf86270 */
[----:B------:R-:W-:Y:S02]  /*a640*/  IMAD.X R52, RZ, RZ, R53, P1 ;  /* 0x000000ffff347224 */ /* 0x000fe400008e0635 */
[----:B-1----:R-:W-:-:S04]  /*a650*/  IMAD.WIDE.U32 R44, R47, UR60, R4 ;  /* 0x0000003c2f2c7c25 */ /* 0x002fc8000f8e0004 */
[----:B------:R-:W-:-:S04]  /*a660*/  IMAD R52, R52, UR60, RZ ;  /* 0x0000003c34347c24 */ /* 0x000fc8000f8e02ff */
[----:B------:R-:W-:Y:S01]  /*a670*/  IMAD R47, R47, UR61, R52 ;  /* 0x0000003d2f2f7c24 */ /* 0x000fe2000f8e0234 */
[----:B------:R-:W-:-:S03]  /*a680*/  LEA R52, P1, R44, UR38, 0x1 ;  /* 0x000000262c347c11 */ /* 0x000fc6000f8208ff */
[----:B------:R-:W-:-:S05]  /*a690*/  IMAD.IADD R45, R45, 0x1, R47 ;  /* 0x000000012d2d7824 */ /* 0x000fca00078e022f */
[----:B------:R-:W-:Y:S02]  /*a6a0*/  LEA.HI.X R53, R44, UR39, R45, 0x1, P1 ;  /* 0x000000272c357c11 */ /* 0x000fe400088f0c2d */
[----:B------:R-:W-:Y:S01]  /*a6b0*/  ISETP.GE.AND P1, PT, R185, UR4, PT ;  /* 0x00000004b9007c0c */ /* 0x000fe2000bf26270 */
[----:B------:R-:W0:-:S12]  /*a6c0*/  @!P4 LDS.128 R44, [R0+0x2000] ;  /* 0x00200000002cc984 */ /* 0x000e180000000c00 */
[----:B------:R-:W1:Y:S04]  /*a6d0*/  @!P1 LDS.128 R48, [R0+0x6000] ;  /* 0x0060000000309984 */ /* 0x000e680000000c00 */
        /* <DEDUP_REMOVED lines=8> */
.L_x_555:
[----:B------:R-:W-:Y:S05]  /*a760*/  BSYNC B0 ;  /* 0x0000000000007941 */ /* 0x000fea0003800000 */
.L_x_554:
[----:B------:R-:W-:Y:S01]  /*a770*/  @!PT LDS RZ, [RZ] ;  /* 0x00000000fffff984 */ /* 0x000fe20000000800 */
[----:B------:R-:W-:Y:S01]  /*a780*/  @!PT LDS RZ, [RZ] ;  /* 0x00000000fffff984 */ /* 0x000fe20000000800 */
[----:B------:R-:W-:Y:S01]  /*a790*/  @!PT LDS RZ, [RZ] ;  /* 0x00000000fffff984 */ /* 0x000fe20000000800 */
[----:B------:R-:W-:Y:S01]  /*a7a0*/  @!PT LDS RZ, [RZ] ;  /* 0x00000000fffff984 */ /* 0x000fe20000000800 */
[----:B------:R3:W-:Y:S06]  /*a7b0*/  MEMBAR.ALL.CTA ;  /* 0x0000000000007992 */ /* 0x0007ec0000008000 */
[----:B---3--:R-:W3:Y:S02]  /*a7c0*/  FENCE.VIEW.ASYNC.S ;  /* 0x00000000000073c6 */ /* 0x008ee40000000000 */
[----:B---3--:R3:W-:Y:S01]  /*a7d0*/  BAR.SYNC.DEFER_BLOCKING R155, 0x80 ;  /* 0x0002009b0000751d */ /* 0x0087e20000010000 */
[----:B------:R-:W-:Y:S01]  /*a7e0*/  ISETP.NE.AND P4, PT, R118, RZ, PT ;  /* 0x000000ff7600720c */ /* 0x000fe20003f85270 */
[----:B------:R-:W-:-:S02]  /*a7f0*/  @!P0 VIADD R3, R3, 0x348c0 ;  /* 0x000348c003038836 */ /* 0x000fc40000000000 */
[----:B------:R-:W-:-:S03]  /*a800*/  VIADD R18, R18, 0x1 ;  /* 0x0000000112127836 */ /* 0x000fc60000000000 */
[----:B------:R-:W-:Y:S02]  /*a810*/  @!P0 PRMT R3, RZ, 0x654, R3 ;  /* 0x00000654ff038816 */ /* 0x000fe40000000003 */
[----:B------:R-:W-:-:S04]  /*a820*/  ISETP.NE.AND P1, PT, R18, 0x2, PT ;  /* 0x000000021200780c */ /* 0x000fc80003f25270 */
[----:B------:R-:W-:Y:S01]  /*a830*/  SEL R18, R18, RZ, P1 ;  /* 0x000000ff12127207 */ /* 0x000fe20000800000 */
[----:B------:R4:W-:Y:S01]  /*a840*/  @!P0 SYNCS.ARRIVE.TRANS64.RED.A1T0 RZ, [R3+URZ], RZ ;  /* 0x000000ff03ff89a7 */ /* 0x0009e2000810043f */
[----:B------:R-:W-:Y:S02]  /*a850*/  PLOP3.LUT P0, PT, PT, PT, PT, 0x8, 0x0 ;  /* 0x000000000000781c */ /* 0x000fe40003f0e170 */
[----:B----4-:R-:W-:-:S04]  /*a860*/  SEL R3, RZ, 0x1, P1 ;  /* 0x00000001ff037807 */ /* 0x010fc80000800000 */
[----:B------:R-:W-:Y:S01]  /*a870*/  LOP3.LUT R186, R186, R3, RZ, 0x3c, !PT ;  /* 0x00000003baba7212 */ /* 0x000fe200078e3cff */
[----:B---3--:R-:W-:Y:S06]  /*a880*/  @P4 BRA `(.L_x_556) ;  /* 0xffffff7c00604947 */ /* 0x008fec000383ffff */
.L_x_452:
[----:B------:R-:W-:Y:S01]  /*a890*/  BSSY B0, `(.L_x_557) ;  /* 0x000002c000007945 */ /* 0x000fe20003800000 */
[----:B------:R-:W-:Y:S02]  /*a8a0*/  ISETP.GE.AND P2, PT, R152, 0x1, PT ;  /* 0x000000019800780c */ /* 0x000fe40003f46270 */
[----:B------:R-:W-:Y:S02]  /*a8b0*/  CS2R R20, SRZ ;  /* 0x0000000000147805 */ /* 0x000fe4000001ff00 */
[----:B------:R-:W-:Y:S02]  /*a8c0*/  PLOP3.LUT P1, PT, PT, PT, PT, 0x80, 0x0 ;  /* 0x000000000000781c */ /* 0x000fe40003f2f070 */
[----:B------:R-:W-:Y:S02]  /*a8d0*/  CS2R R86, SRZ ;  /* 0x0000000000567805 */ /* 0x000fe4000001ff00 */
[----:B------:R-:W-:Y:S02]  /*a8e0*/  CS2R R84, SRZ ;  /* 0x0000000000547805 */ /* 0x000fe4000001ff00 */
[----:B------:R-:W-:-:S02]  /*a8f0*/  CS2R R82, SRZ ;  /* 0x0000000000527805 */ /* 0x000fc4000001ff00 */
[----:B------:R-:W-:Y:S01]  /*a900*/  CS2R R80, SRZ ;  /* 0x0000000000507805 */ /* 0x000fe2000001ff00 */
[----:B------:R-:W-:Y:S01]  /*a910*/  IMAD.MOV.U32 R35, RZ, RZ, RZ ;  /* 0x000000ffff237224 */ /* 0x000fe200078e00ff */
[----:B------:R-:W-:Y:S01]  /*a920*/  CS2R R76, SRZ ;  /* 0x00000000004c7805 */ /* 0x000fe2000001ff00 */
[----:B------:R-:W-:Y:S01]  /*a930*/  IMAD.MOV.U32 R78, RZ, RZ, RZ ;  /* 0x000000ffff4e7224 */ /* 0x000fe200078e00ff */
[----:B------:R-:W-:Y:S01]  /*a940*/  CS2R R74, SRZ ;  /* 0x00000000004a7805 */ /* 0x000fe2000001ff00 */
[----:B------:R-:W-:Y:S01]  /*a950*/  IMAD.MOV.U32 R73, RZ, RZ, RZ ;  /* 0x000000ffff497224 */ /* 0x000fe200078e00ff */
[----:B------:R-:W-:Y:S02]  /*a960*/  CS2R R32, SRZ ;  /* 0x0000000000207805 */ /* 0x000fe4000001ff00 */
[----:B------:R-:W-:Y:S01]  /*a970*/  CS2R R30, SRZ ;  /* 0x00000000001e7805 */ /* 0x000fe2000001ff00 */
[----:B------:R-:W-:Y:S01]  /*a980*/  IMAD.MOV.U32 R70, RZ, RZ, RZ ;  /* 0x000000ffff467224 */ /* 0x000fe200078e00ff */
[----:B------:R-:W-:-:S02]  /*a990*/  CS2R R68, SRZ ;  /* 0x0000000000447805 */ /* 0x000fc4000001ff00 */
[----:B------:R-:W-:Y:S02]  /*a9a0*/  CS2R R66, SRZ ;  /* 0x0000000000427805 */ /* 0x000fe4000001ff00 */
[----:B------:R-:W-:Y:S02]  /*a9b0*/  CS2R R64, SRZ ;  /* 0x0000000000407805 */ /* 0x000fe4000001ff00 */
[----:B------:R-:W-:Y:S02]  /*a9c0*/  CS2R R62, SRZ ;  /* 0x00000000003e7805 */ /* 0x000fe4000001ff00 */
[----:B------:R-:W-:Y:S02]  /*a9d0*/  CS2R R60, SRZ ;  /* 0x00000000003c7805 */ /* 0x000fe4000001ff00 */
[----:B------:R-:W-:Y:S02]  /*a9e0*/  CS2R R58, SRZ ;  /* 0x00000000003a7805 */ /* 0x000fe4000001ff00 */
[----:B------:R-:W-:-:S02]  /*a9f0*/  CS2R R56, SRZ ;  /* 0x0000000000387805 */ /* 0x000fc4000001ff00 */
[----:B0-----:R-:W-:Y:S02]  /*aa00*/  CS2R R54, SRZ ;  /* 0x0000000000367805 */ /* 0x001fe4000001ff00 */
[----:B--2---:R-:W-:Y:S02]  /*aa10*/  CS2R R52, SRZ ;  /* 0x0000000000347805 */ /* 0x004fe4000001ff00 */
[----:B------:R-:W-:Y:S02]  /*aa20*/  CS2R R50, SRZ ;  /* 0x0000000000327805 */ /* 0x000fe4000001ff00 */
[----:B------:R-:W-:Y:S02]  /*aa30*/  CS2R R48, SRZ ;  /* 0x0000000000307805 */ /* 0x000fe4000001ff00 */
[----:B------:R-:W-:Y:S02]  /*aa40*/  CS2R R46, SRZ ;  /* 0x00000000002e7805 */ /* 0x000fe4000001ff00 */
[----:B-1----:R-:W-:-:S02]  /*aa50*/  CS2R R44, SRZ ;  /* 0x00000000002c7805 */ /* 0x002fc4000001ff00 */
[----:B------:R-:W-:Y:S02]  /*aa60*/  CS2R R42, SRZ ;  /* 0x00000000002a7805 */ /* 0x000fe4000001ff00 */
[----:B------:R-:W-:Y:S02]  /*aa70*/  CS2R R40, SRZ ;  /* 0x0000000000287805 */ /* 0x000fe4000001ff00 */
[----:B------:R-:W-:Y:S01]  /*aa80*/  CS2R R38, SRZ ;  /* 0x0000000000267805 */ /* 0x000fe2000001ff00 */
[----:B------:R-:W-:Y:S01]  /*aa90*/  IMAD.MOV.U32 R0, RZ, RZ, RZ ;  /* 0x000000ffff007224 */ /* 0x000fe200078e00ff */
[----:B------:R-:W-:Y:S01]  /*aaa0*/  CS2R R10, SRZ ;  /* 0x00000000000a7805 */ /* 0x000fe2000001ff00 */
[----:B------:R-:W-:Y:S02]  /*aab0*/  IMAD.MOV.U32 R91, RZ, RZ, RZ ;  /* 0x000000ffff5b7224 */ /* 0x000fe400078e00ff */
[----:B------:R-:W-:Y:S02]  /*aac0*/  IMAD.MOV.U32 R88, RZ, RZ, RZ ;  /* 0x000000ffff587224 */ /* 0x000fe400078e00ff */
[----:B------:R-:W-:-:S02]  /*aad0*/  IMAD.MOV.U32 R3, RZ, RZ, RZ ;  /* 0x000000ffff037224 */ /* 0x000fc400078e00ff */
[----:B------:R-:W-:Y:S02]  /*aae0*/  IMAD.MOV.U32 R26, RZ, RZ, RZ ;  /* 0x000000ffff1a7224 */ /* 0x000fe400078e00ff */
[----:B------:R-:W-:Y:S02]  /*aaf0*/  IMAD.MOV.U32 R93, RZ, RZ, RZ ;  /* 0x000000ffff5d7224 */ /* 0x000fe400078e00ff */
[----:B------:R-:W-:Y:S02]  /*ab00*/  IMAD.MOV.U32 R28, RZ, RZ, RZ ;  /* 0x000000ffff1c7224 */ /* 0x000fe400078e00ff */
[----:B------:R-:W-:Y:S01]  /*ab10*/  IMAD.MOV.U32 R95, RZ, RZ, RZ ;  /* 0x000000ffff5f7224 */ /* 0x000fe200078e00ff */
[----:B------:R-:W-:Y:S06]  /*ab20*/  @P0 BRA `(.L_x_558) ;  /* 0x0000000000080947 */ /* 0x000fec0003800000 */
[----:B------:R-:W0:Y:S02]  /*ab30*/  FENCE.VIEW.ASYNC.G ;  /* 0x00000000000073c6 */ /* 0x000e240000000100 */
[----:B0-----:R-:W-:Y:S06]  /*ab40*/  BAR.ARV 0xc, 0x120 ;  /* 0x0304800000007b1d */ /* 0x001fec0000002000 */
.L_x_558:
[----:B------:R-:W-:Y:S05]  /*ab50*/  BSYNC B0 ;  /* 0x0000000000007941 */ /* 0x000fea0003800000 */
.L_x_557:
[----:B------:R-:W-:Y:S02]  /*ab60*/  IMAD.MOV.U32 R89, RZ, RZ, RZ ;  /* 0x000000ffff597224 */ /* 0x000fe400078e00ff */
[----:B------:R-:W-:Y:S01]  /*ab70*/  IMAD.MOV.U32 R24, RZ, RZ, RZ ;  /* 0x000000ffff187224 */ /* 0x000fe200078e00ff */
[----:B------:R-:W-:Y:S06]  /*ab80*/  @!P2 BRA `(.L_x_559) ;  /* 0x000000b80048a947 */ /* 0x000fec0003800000 */
[----:B------:R-:W0:Y:S01]  /*ab90*/  SHFL.IDX PT, R0, R220, RZ, 0x1f ;  /* 0x00001fffdc007589 */ /* 0x000e2200000e0000 */
[----:B------:R-:W-:-:S04]  /*aba0*/  LOP3.LUT P0, RZ, R209, 0x3ff, RZ, 0xc0, !PT ;  /* 0x000003ffd1ff7812 */ /* 0x000fc8000780c0ff */
[----:B------:R-:W-:Y:S02]  /*abb0*/  P2R R24, PR, RZ, 0x1 ;  /* 0x00000001ff187803 */ /* 0x000fe40000000000 */
[----:B0-----:R-:W-:-:S04]  /*abc0*/  LEA.HI R3, R0, R0, RZ, 0x1 ;  /* 0x0000000000037211 */ /* 0x001fc800078f08ff */
[----:B------:R-:W-:-:S04]  /*abd0*/  LOP3.LUT R3, R3, 0x1e, RZ, 0xc0, !PT ;  /* 0x0000001e03037812 */ /* 0x000fc800078ec0ff */
[----:B------:R-:W-:-:S05]  /*abe0*/  IADD3 R0, R0, -R3, RZ ;  /* 0x8000000300007210 */ /* 0x000fca0007ffe0ff */
[----:B------:R-:W-:-:S05]  /*abf0*/  IMAD R0, R0, 0x2000, R209 ;  /* 0x0000200000007824 */ /* 0x000fca00078e02d1 */
[----:B------:R-:W-:-:S04]  /*ac00*/  SHF.R.U32.HI R0, RZ, 0x4, R0 ;  /* 0x00000004ff007819 */ /* 0x000fc80000011600 */
[----:B------:R-:W-:Y:S01]  /*ac10*/  LOP3.LUT R40, R0, 0x3fff, RZ, 0xc0, !PT ;  /* 0x00003fff00287812 */ /* 0x000fe200078ec0ff */
[----:B------:R-:W-:Y:S06]  /*ac20*/  @!P0 BRA `(.L_x_560) ;  /* 0x0000000000408947 */ /* 0x000fec0003800000 */
        /* <DEDUP_REMOVED lines=16> */
.L_x_560:
[----:B------:R-:W-:Y:S02]  /*ad30*/  ULDC UR4, c[0x0][0x3d4] ;  /* 0x0000f50000047ab9 */ /* 0x000fe40000000800 */
[----:B------:R-:W-:-:S13]  /*ad40*/  ISETP.LT.AND P0, PT, RZ, UR4, PT ;  /* 0x00000004ff007c0c */ /* 0x000fda000bf01270 */
[----:B------:R-:W-:Y:S05]  /*ad50*/  @P0 BRA `(.L_x_561) ;  /* 0x00000000003c0947 */ /* 0x000fea0003800000 */
[----:B------:R-:W-:-:S04]  /*ad60*/  LEA.HI R0, R205, R205, RZ, 0x1 ;  /* 0x000000cdcd007211 */ /* 0x000fc800078f08ff */
[----:B------:R-:W-:-:S05]  /*ad70*/  LOP3.LUT R0, R0, 0xfffffffe, RZ, 0xc0, !PT ;  /* 0xfffffffe00007812 */ /* 0x000fca00078ec0ff */
[----:B------:R-:W-:-:S05]  /*ad80*/  IMAD.IADD R0, R205, 0x1, -R0 ;  /* 0x00000001cd007824 */ /* 0x000fca00078e0a00 */
[----:B------:R-:W-:-:S04]  /*ad90*/  SHF.L.U32 R3, R0, 0x1f, RZ ;  /* 0x0000001f00037819 */ /* 0x000fc800000006ff */
[----:B------:R0:W1:Y:S03]  /*ada0*/  SYNCS.PHASECHK.TRANS64.TRYWAIT P0, [R2+URZ+0x34800], R3 ;  /* 0x03480003020075a7 */ /* 0x000066000800017f */
[----:B-1----:R-:W-:Y:S05]  /*adb0*/  @!P0 NANOSLEEP.SYNCS 0x989680 ;  /* 0x009896800000895d */ /* 0x002fea0003900000 */
[----:B------:R-:W1:Y:S01]  /*adc0*/  @!P0 SYNCS.PHASECHK.TRANS64 P0, [R2+URZ+0x34800], R3 ;  /* 0x03480003020085a7 */ /* 0x000e62000800007f */
[----:B------:R-:W-:Y:S04]  /*add0*/  BSSY B0, `(.L_x_562) ;  /* 0x0000006000007945 */ /* 0x000fe80003800000 */
[----:B-1----:R-:W-:Y:S05]  /*ade0*/  @P0 BRA `(.L_x_563) ;  /* 0x0000000000100947 */ /* 0x002fea0003800000 */
.L_x_564:
[----:B-1----:R1:W2:Y:S02]  /*adf0*/  SYNCS.PHASECHK.TRANS64.TRYWAIT P0, [R2+URZ+0x34800], R3 ;  /* 0x03480003020075a7 */ /* 0x0022a4000800017f */
[----:B--2---:R-:W-:Y:S05]  /*ae00*/  @!P0 NANOSLEEP.SYNCS 0x989680 ;  /* 0x009896800000895d */ /* 0x004fea0003900000 */
[----:B------:R-:W2:Y:S02]  /*ae10*/  @!P0 SYNCS.PHASECHK.TRANS64 P0, [R2+URZ+0x34800], R3 ;  /* 0x03480003020085a7 */ /* 0x000ea4000800007f */
[----:B--2---:R-:W-:Y:S05]  /*ae20*/  @!P0 BRA `(.L_x_564) ;  /* 0xfffffffc00f08947 */ /* 0x004fea000383ffff */
.L_x_563:
[----:B------:R-:W-:Y:S05]  /*ae30*/  BSYNC B0 ;  /* 0x0000000000007941 */ /* 0x000fea0003800000 */
.L_x_562:
[----:B------:R-:W-:Y:S05]  /*ae40*/  BRA `(.L_x_565) ;  /* 0x00000058002c7947 */ /* 0x000fea0003800000 */
.L_x_561:
[----:B-----5:R-:W-:Y:S01]  /*ae50*/  SHF.R.S32.HI R0, RZ, 0x1f, R147 ;  /* 0x0000001fff007819 */ /* 0x020fe20000011493 */
[----:B------:R-:W-:Y:S01]  /*ae60*/  ULDC.64 UR4, c[0x0][0x3d8] ;  /* 0x0000f60000047ab9 */ /* 0x000fe20000000a00 */
[----:B------:R-:W-:Y:S01]  /*ae70*/  ULDC.64 UR6, c[0x0][0x3e8] ;  /* 0x0000fa0000067ab9 */ /* 0x000fe20000000a00 */
[----:B------:R-:W-:Y:S01]  /*ae80*/  IMAD.WIDE.U32 R38, R147, UR4, RZ ;  /* 0x0000000493267c25 */ /* 0x000fe2000f8e00ff */
[----:B------:R-:W-:Y:S02]  /*ae90*/  SHF.R.S32.HI R8, RZ, 0x1f, R16 ;  /* 0x0000001fff087819 */ /* 0x000fe40000011410 */
[----:B------:R-:W-:Y:S01]  /*aea0*/  ISETP.NE.AND P5, PT, R24, RZ, PT ;  /* 0x000000ff1800720c */ /* 0x000fe20003fa5270 */
[----:B------:R-:W-:Y:S01]  /*aeb0*/  IMAD R4, R0, UR4, RZ ;  /* 0x0000000400047c24 */ /* 0x000fe2000f8e02ff */
[----:B------:R-:W-:-:S03]  /*aec0*/  SHF.R.S32.HI R10, RZ, 0x1f, R22 ;  /* 0x0000001fff0a7819 */ /* 0x000fc60000011416 */
[----:B------:R-:W-:Y:S01]  /*aed0*/  IMAD R9, R147, UR5, R4 ;  /* 0x0000000593097c24 */ /* 0x000fe2000f8e0204 */
[----:B------:R-:W-:Y:S01]  /*aee0*/  ULDC.64 UR4, c[0x0][0x3c8] ;  /* 0x0000f20000047ab9 */ /* 0x000fe20000000a00 */
[----:B------:R-:W-:Y:S01]  /*aef0*/  IMAD R4, R0, UR6, RZ ;  /* 0x0000000600047c24 */ /* 0x000fe2000f8e02ff */
[-C--:B------:R-:W-:Y:S01]  /*af00*/  IADD3 R0, P0, R16, R38.reuse, RZ ;  /* 0x0000002610007210 */ /* 0x080fe20007f1e0ff */
[----:B------:R-:W-:Y:S01]  /*af10*/  IMAD.IADD R9, R9, 0x1, R39 ;  /* 0x0000000109097824 */ /* 0x000fe200078e0227 */
[----:B------:R-:W-:Y:S01]  /*af20*/  LEA R36, P1, R38, UR4, 0x1 ;  /* 0x0000000426247c11 */ /* 0x000fe2000f8208ff */
[C---:B------:R-:W-:Y:S01]  /*af30*/  IMAD R39, R147.reuse, UR7, R4 ;  /* 0x0000000793277c24 */ /* 0x040fe2000f8e0204 */
[----:B------:R-:W-:Y:S01]  /*af40*/  LEA R34, P2, R0, UR4, 0x1 ;  /* 0x0000000400227c11 */ /* 0x000fe2000f8408ff */
[--C-:B------:R-:W-:Y:S01]  /*af50*/  IMAD.X R3, R8, 0x1, R9.reuse, P0 ;  /* 0x0000000108037824 */ /* 0x100fe200000e0609 */
[----:B------:R-:W-:Y:S01]  /*af60*/  IADD3 R6, P0, R22, R38, RZ ;  /* 0x0000002616067210 */ /* 0x000fe20007f1e0ff */
[----:B------:R-:W-:Y:S01]  /*af70*/  IMAD.WIDE.U32 R4, R147, UR6, RZ ;  /* 0x0000000693047c25 */ /* 0x000fe2000f8e00ff */
[----:B------:R-:W-:Y:S01]  /*af80*/  ULDC.64 UR6, c[0x0][0x3e0] ;  /* 0x0000f80000067ab9 */ /* 0x000fe20000000a00 */
[----:B------:R-:W-:-:S02]  /*af90*/  LEA.HI.X R38, R38, UR5, R9, 0x1, P1 ;  /* 0x0000000526267c11 */ /* 0x000fc400088f0c09 */
[----:B------:R-:W-:Y:S01]  /*afa0*/  LEA.HI.X R35, R0, UR5, R3, 0x1, P2 ;  /* 0x0000000500237c11 */ /* 0x000fe200090f0c03 */
[----:B------:R-:W-:Y:S01]  /*afb0*/  IMAD.IADD R39, R39, 0x1, R5 ;  /* 0x0000000127277824 */ /* 0x000fe200078e0205 */
[-C--:B------:R-:W-:Y:S01]  /*afc0*/  IADD3 R7, P3, R16, R4.reuse, RZ ;  /* 0x0000000410077210 */ /* 0x080fe20007f7e0ff */
[----:B------:R-:W-:Y:S01]  /*afd0*/  IMAD.X R5, R10, 0x1, R9, P0 ;  /* 0x000000010a057824 */ /* 0x000fe200000e0609 */
[----:B------:R-:W-:Y:S02]  /*afe0*/  IADD3 R0, P4, R22, R4, RZ ;  /* 0x0000000416007210 */ /* 0x000fe40007f9e0ff */
[----:B------:R-:W-:Y:S01]  /*aff0*/  LEA R42, P1, R7, UR6, 0x1 ;  /* 0x00000006072a7c11 */ /* 0x000fe2000f8208ff */
[--C-:B------:R-:W-:Y:S01]  /*b000*/  IMAD.X R8, R8, 0x1, R39.reuse, P3 ;  /* 0x0000000108087824 */ /* 0x100fe200018e0627 */
[----:B------:R-:W-:Y:S01]  /*b010*/  LEA R44, P2, R6, UR4, 0x1 ;  /* 0x00000004062c7c11 */ /* 0x000fe2000f8408ff */
[----:B------:R-:W-:Y:S01]  /*b020*/  IMAD.X R3, R10, 0x1, R39, P4 ;  /* 0x000000010a037824 */ /* 0x000fe200020e0627 */
[----:B------:R-:W-:-:S02]  /*b030*/  LEA R46, P3, R0, UR6, 0x1 ;  /* 0x00000006002e7c11 */ /* 0x000fc4000f8608ff */
[----:B------:R-:W-:Y:S02]  /*b040*/  LEA R37, P0, R4, UR6, 0x1 ;  /* 0x0000000604257c11 */ /* 0x000fe4000f8008ff */
[----:B------:R-:W-:Y:S02]  /*b050*/  LEA.HI.X R43, R7, UR7, R8, 0x1, P1 ;  /* 0x00000007072b7c11 */ /* 0x000fe400088f0c08 */
[----:B------:R-:W-:Y:S02]  /*b060*/  LEA.HI.X R45, R6, UR5, R5, 0x1, P2 ;  /* 0x00000005062d7c11 */ /* 0x000fe400090f0c05 */
[----:B------:R-:W-:Y:S02]  /*b070*/  LEA.HI.X R47, R0, UR7, R3, 0x1, P3 ;  /* 0x00000007002f7c11 */ /* 0x000fe400098f0c03 */
[----:B------:R-:W-:Y:S01]  /*b080*/  LEA.HI.X R39, R4, UR7, R39, 0x1, P0 ;  /* 0x0000000704277c11 */ /* 0x000fe200080f0c27 */
        /* <DEDUP_REMOVED lines=17> */
.L_x_566:
[----:B------:R-:W-:Y:S01]  /*b1a0*/  ULDC.U8 UR4, c[0x0][0x3f0] ;  /* 0x0000fc0000047ab9 */ /* 0x000fe20000000000 */
[----:B------:R-:W-:Y:S01]  /*b1b0*/  IMAD R0, R149, -0x80, R154 ;  /* 0xffffff8095007824 */ /* 0x000fe200078e029a */
[----:B------:R-:W-:Y:S01]  /*b1c0*/  ISETP.NE.AND P0, PT, RZ, UR4, PT ;  /* 0x00000004ff007c0c */ /* 0x000fe2000bf05270 */
[----:B------:R-:W-:Y:S03]  /*b1d0*/  BSSY B0, `(.L_x_567) ;  /* 0x000054a000007945 */ /* 0x000fe60003800000 */
[----:B------:R-:W-:-:S09]  /*b1e0*/  VIMNMX R0, R0, 0x80, PT ;  /* 0x0000008000007848 */ /* 0x000fd20003fe0100 */
[----:B------:R-:W-:Y:S05]  /*b1f0*/  @!P0 BRA `(.L_x_568) ;  /* 0x0000002800788947 */ /* 0x000fea0003800000 */
        /* <DEDUP_REMOVED lines=13> */
[----:B------:R-:W-:Y:S01]  /*b2d0*/  CS2R R32, SRZ ;  /* 0x0000000000207805 */ /* 0x000fe2000001ff00 */
[----:B------:R-:W-:Y:S06]  /*b2e0*/  @P0 BRA `(.L_x_570) ;  /* 0x0000000000900947 */ /* 0x000fec0003800000 */
[C---:B------:R-:W-:Y:S01]  /*b2f0*/  VIADD R3, R16.reuse, 0x10 ;  /* 0x0000001010037836 */ /* 0x040fe20000000000 */
[----:B------:R-:W-:Y:S01]  /*b300*/  ULDC UR4, c[0x0][0x3d4] ;  /* 0x0000f50000047ab9 */ /* 0x000fe20000000800 */
[C---:B------:R-:W-:Y:S01]  /*b310*/  VIADD R4, R16.reuse, 0x20 ;  /* 0x0000002010047836 */ /* 0x040fe20000000000 */
[C---:B------:R-:W-:Y:S01]  /*b320*/  ISETP.GE.AND P1, PT, R16.reuse, UR4, PT ;  /* 0x0000000410007c0c */ /* 0x040fe2000bf26270 */
[C---:B------:R-:W-:Y:S01]  /*b330*/  VIADD R5, R16.reuse, 0x30 ;  /* 0x0000003010057836 */ /* 0x040fe20000000000 */
[----:B------:R-:W-:Y:S01]  /*b340*/  ISETP.GE.AND P2, PT, R3, UR4, PT ;  /* 0x0000000403007c0c */ /* 0x000fe2000bf46270 */
[----:B------:R-:W-:Y:S01]  /*b350*/  VIADD R3, R16, 0x40 ;  /* 0x0000004010037836 */ /* 0x000fe20000000000 */
[----:B------:R-:W-:Y:S01]  /*b360*/  ISETP.GE.AND P3, PT, R4, UR4, PT ;  /* 0x0000000404007c0c */ /* 0x000fe2000bf66270 */
[----:B------:R-:W-:Y:S01]  /*b370*/  VIADD R6, R16, 0x50 ;  /* 0x0000005010067836 */ /* 0x000fe20000000000 */
[----:B------:R-:W-:Y:S02]  /*b380*/  ISETP.GE.AND P4, PT, R5, UR4, PT ;  /* 0x0000000405007c0c */ /* 0x000fe4000bf86270 */
[----:B------:R-:W-:-:S02]  /*b390*/  CS2R R20, SRZ ;  /* 0x0000000000147805 */ /* 0x000fc4000001ff00 */
[----:B------:R-:W-:Y:S02]  /*b3a0*/  ISETP.GE.AND P5, PT, R3, UR4, PT ;  /* 0x0000000403007c0c */ /* 0x000fe4000bfa6270 */
[----:B------:R-:W-:Y:S02]  /*b3b0*/  CS2R R24, SRZ ;  /* 0x0000000000187805 */ /* 0x000fe4000001ff00 */
[----:B------:R-:W-:Y:S02]  /*b3c0*/  ISETP.GE.AND P6, PT, R6, UR4, PT ;  /* 0x0000000406007c0c */ /* 0x000fe4000bfc6270 */
        /* <DEDUP_REMOVED lines=10> */
[----:B------:R0:W5:Y:S04]  /*b470*/  @!P1 LDG.E.64 R20, desc[UR36][R34.64] ;  /* 0x0000002422149981 */ /* 0x000168000c1e1b00 */
        /* <DEDUP_REMOVED lines=10> */
[----:B------:R0:W5:Y:S02]  /*b520*/  @!P6 LDG.E.64 R4, desc[UR36][R42.64+0xa0] ;  /* 0x0000a0242a04e981 */ /* 0x000164000c1e1b00 */
.L_x_570:
[----:B------:R-:W-:Y:S05]  /*b530*/  BSYNC B1 ;  /* 0x0000000000017941 */ /* 0x000fea0003800000 */
.L_x_569:
[----:B0----5:R-:W-:Y:S01]  /*b540*/  IMAD.MOV.U32 R35, RZ, RZ, R20 ;  /* 0x000000ffff237224 */ /* 0x021fe200078e0014 */
[----:B------:R-:W-:Y:S01]  /*b550*/  SHF.R.U64 R54, R20, 0x10, R21 ;  /* 0x0000001014367819 */ /* 0x000fe20000001215 */
[----:B------:R-:W-:Y:S01]  /*b560*/  IMAD.MOV.U32 R20, RZ, RZ, R8 ;  /* 0x000000ffff147224 */ /* 0x000fe200078e0008 */
[----:B------:R-:W-:Y:S01]  /*b570*/  SHF.R.U64 R66, R8, 0x10, R9 ;  /* 0x0000001008427819 */ /* 0x000fe20000001209 */
[----:B------:R-:W-:Y:S01]  /*b580*/  IMAD.MOV.U32 R45, RZ, RZ, R21 ;  /* 0x000000ffff2d7224 */ /* 0x000fe200078e0015 */
[----:B------:R-:W-:Y:S01]  /*b590*/  LOP3.LUT R8, R189, 0x18, R22, 0xf8, !PT ;  /* 0x00000018bd087812 */ /* 0x000fe200078ef816 */
[----:B------:R-:W-:Y:S01]  /*b5a0*/  IMAD.MOV.U32 R42, RZ, RZ, R6 ;  /* 0x000000ffff2a7224 */ /* 0x000fe200078e0006 */
[----:B------:R-:W-:Y:S01]  /*b5b0*/  LOP3.LUT P1, RZ, R211, 0x4, RZ, 0xc0, !PT ;  /* 0x00000004d3ff7812 */ /* 0x000fe2000782c0ff */
[----:B------:R-:W-:Y:S01]  /*b5c0*/  IMAD.MOV.U32 R46, RZ, RZ, R25 ;  /* 0x000000ffff2e7224 */ /* 0x000fe200078e0019 */
[----:B------:R-:W-:Y:S01]  /*b5d0*/  LOP3.LUT R3, R8, R191, RZ, 0x3c, !PT ;  /* 0x000000bf08037212 */ /* 0x000fe200078e3cff */
[----:B------:R-:W-:Y:S01]  /*b5e0*/  IMAD.MOV.U32 R47, RZ, RZ, R27 ;  /* 0x000000ffff2f7224 */ /* 0x000fe200078e001b */
[----:B------:R-:W-:Y:S01]  /*b5f0*/  SHF.R.U32.HI R55, RZ, 0x10, R21 ;  /* 0x00000010ff377819 */ /* 0x000fe20000011615 */
[----:B------:R-:W-:Y:S01]  /*b600*/  IMAD.MOV.U32 R21, RZ, RZ, R24 ;  /* 0x000000ffff157224 */ /* 0x000fe200078e0018 */
[----:B------:R-:W-:Y:S01]  /*b610*/  SHF.R.U64 R56, R24, 0x10, R25 ;  /* 0x0000001018387819 */ /* 0x000fe20000001219 */
[----:B------:R-:W-:Y:S01]  /*b620*/  IMAD R3, R190, 0x200, R3 ;  /* 0x00000200be037824 */ /* 0x000fe200078e0203 */
[----:B------:R-:W-:Y:S01]  /*b630*/  SHF.R.U64 R74, R6, 0x10, R7 ;  /* 0x00000010064a7819 */ /* 0x000fe20000001207 */
[----:B------:R-:W-:Y:S01]  /*b640*/  IMAD.MOV.U32 R24, RZ, RZ, R26 ;  /* 0x000000ffff187224 */ /* 0x000fe200078e001a */
[----:B------:R-:W-:Y:S01]  /*b650*/  SHF.R.U64 R58, R26, 0x10, R27 ;  /* 0x000000101a3a7819 */ /* 0x000fe2000000121b */
[----:B------:R-:W-:Y:S01]  /*b660*/  IMAD R8, R3, 0x2, R2 ;  /* 0x0000000203087824 */ /* 0x000fe200078e0202 */
[----:B------:R-:W-:Y:S01]  /*b670*/  UMOV UR4, 0xffffffff ;  /* 0xffffffff00047882 */ /* 0x000fe20000000000 */
[----:B------:R-:W-:Y:S01]  /*b680*/  IMAD.MOV.U32 R48, RZ, RZ, R28 ;  /* 0x000000ffff307224 */ /* 0x000fe200078e001c */
[----:B------:R-:W-:Y:S01]  /*b690*/  SHF.R.U32.HI R57, RZ, 0x10, R25 ;  /* 0x00000010ff397819 */ /* 0x000fe20000011619 */
[----:B------:R-:W-:Y:S01]  /*b6a0*/  IMAD.MOV.U32 R49, RZ, RZ, R29 ;  /* 0x000000ffff317224 */ /* 0x000fe200078e001d */
[----:B------:R-:W-:Y:S01]  /*b6b0*/  SHF.R.U32.HI R59, RZ, 0x10, R27 ;  /* 0x00000010ff3b7819 */ /* 0x000fe2000001161b */
[----:B------:R-:W-:Y:S01]  /*b6c0*/  VIADD R6, R8, 0x10400 ;  /* 0x0001040008067836 */ /* 0x000fe20000000000 */
[--C-:B------:R-:W-:Y:S01]  /*b6d0*/  SHF.R.U64 R62, R30, 0x10, R31.reuse ;  /* 0x000000101e3e7819 */ /* 0x100fe2000000121f */
[--C-:B------:R-:W-:Y:S01]  /*b6e0*/  IMAD.MOV.U32 R51, RZ, RZ, R31.reuse ;  /* 0x000000ffff337224 */ /* 0x100fe200078e001f */
[----:B------:R-:W-:Y:S01]  /*b6f0*/  SHF.R.U32.HI R63, RZ, 0x10, R31 ;  /* 0x00000010ff3f7819 */ /* 0x000fe2000001161f */
[--C-:B------:R-:W-:Y:S01]  /*b700*/  IMAD.MOV.U32 R43, RZ, RZ, R7.reuse ;  /* 0x000000ffff2b7224 */ /* 0x100fe200078e0007 */
[----:B------:R-:W-:Y:S01]  /*b710*/  SHF.R.U32.HI R75, RZ, 0x10, R7 ;  /* 0x00000010ff4b7819 */ /* 0x000fe20000011607 */
[----:B------:R-:W-:Y:S01]  /*b720*/  VIADD R3, R8, 0x10440 ;  /* 0x0001044008037836 */ /* 0x000fe20000000000 */
[--C-:B------:R-:W-:Y:S01]  /*b730*/  SHF.R.U64 R60, R28, 0x10, R29.reuse ;  /* 0x000000101c3c7819 */ /* 0x100fe2000000121d */
[----:B------:R-:W-:Y:S01]  /*b740*/  IMAD.MOV.U32 R50, RZ, RZ, R30 ;  /* 0x000000ffff327224 */ /* 0x000fe200078e001e */
[----:B------:R-:W-:Y:S01]  /*b750*/  SHF.R.U32.HI R61, RZ, 0x10, R29 ;  /* 0x00000010ff3d7819 */ /* 0x000fe2000001161d */
[----:B------:R-:W-:Y:S01]  /*b760*/  IMAD.MOV.U32 R52, RZ, RZ, R32 ;  /* 0x000000ffff347224 */ /* 0x000fe200078e0020 */
[--C-:B------:R-:W-:Y:S01]  /*b770*/  SHF.R.U64 R64, R32, 0x10, R33.reuse ;  /* 0x0000001020407819 */ /* 0x100fe20000001221 */
[--C-:B------:R-:W-:Y:S01]  /*b780*/  IMAD.MOV.U32 R53, RZ, RZ, R33.reuse ;  /* 0x000000ffff357224 */ /* 0x100fe200078e0021 */
[----:B------:R-:W-:Y:S01]  /*b790*/  SHF.R.U32.HI R65, RZ, 0x10, R33 ;  /* 0x00000010ff417819 */ /* 0x000fe20000011621 */
[----:B------:R-:W-:Y:S01]  /*b7a0*/  IMAD.MOV.U32 R7, RZ, RZ, R4 ;  /* 0x000000ffff077224 */ /* 0x000fe200078e0004 */
[----:B------:R-:W-:Y:S01]  /*b7b0*/  SHF.R.U64 R76, R4, 0x10, R5 ;  /* 0x00000010044c7819 */ /* 0x000fe20000001205 */
[----:B------:R-:W-:Y:S01]  /*b7c0*/  @P1 VIADD R3, R6, 0xffffffc0 ;  /* 0xffffffc006031836 */ /* 0x000fe20000000000 */
[----:B------:R-:W-:Y:S01]  /*b7d0*/  PRMT R31, R21, 0x5410, R56 ;  /* 0x00005410151f7816 */ /* 0x000fe20000000038 */
[--C-:B------:R-:W-:Y:S01]  /*b7e0*/  IMAD.MOV.U32 R25, RZ, RZ, R9.reuse ;  /* 0x000000ffff197224 */ /* 0x100fe200078e0009 */
[----:B------:R-:W-:Y:S01]  /*b7f0*/  PRMT R27, R24, 0x5410, R58 ;  /* 0x00005410181b7816 */ /* 0x000fe2000000003a */
[----:B------:R-:W-:Y:S01]  /*b800*/  IMAD.MOV.U32 R33, RZ, RZ, R10 ;  /* 0x000000ffff217224 */ /* 0x000fe200078e000a */
[----:B------:R-:W-:Y:S01]  /*b810*/  SHF.R.U32.HI R67, RZ, 0x10, R9 ;  /* 0x00000010ff437819 */ /* 0x000fe20000011609 */
[--C-:B------:R-:W-:Y:S01]  /*b820*/  IMAD.MOV.U32 R34, RZ, RZ, R11.reuse ;  /* 0x000000ffff227224 */ /* 0x100fe200078e000b */
[--C-:B------:R-:W-:Y:S01]  /*b830*/  SHF.R.U64 R68, R10, 0x10, R11.reuse ;  /* 0x000000100a447819 */ /* 0x100fe2000000120b */
[----:B------:R-:W-:Y:S01]  /*b840*/  IMAD.MOV.U32 R29, RZ, RZ, R12 ;  /* 0x000000ffff1d7224 */ /* 0x000fe200078e000c */
[----:B------:R-:W-:Y:S01]  /*b850*/  SHF.R.U32.HI R69, RZ, 0x10, R11 ;  /* 0x00000010ff457819 */ /* 0x000fe2000001160b */
[--C-:B------:R-:W-:Y:S01]  /*b860*/  IMAD.MOV.U32 R30, RZ, RZ, R13.reuse ;  /* 0x000000ffff1e7224 */ /* 0x100fe200078e000d */
[--C-:B------:R-:W-:Y:S01]  /*b870*/  SHF.R.U64 R70, R12, 0x10, R13.reuse ;  /* 0x000000100c467819 */ /* 0x100fe2000000120d */
[----:B------:R-:W-:Y:S01]  /*b880*/  IMAD.MOV.U32 R26, RZ, RZ, R14 ;  /* 0x000000ffff1a7224 */ /* 0x000fe200078e000e */
[----:B------:R-:W-:Y:S01]  /*b890*/  SHF.R.U32.HI R71, RZ, 0x10, R13 ;  /* 0x00000010ff477819 */ /* 0x000fe2000001160d */
[--C-:B------:R-:W-:Y:S01]  /*b8a0*/  IMAD.MOV.U32 R41, RZ, RZ, R15.reuse ;  /* 0x000000ffff297224 */ /* 0x100fe200078e000f */
[----:B------:R-:W-:Y:S01]  /*b8b0*/  SHF.R.U64 R72, R14, 0x10, R15 ;  /* 0x000000100e487819 */ /* 0x000fe2000000120f */
[----:B------:R-:W-:Y:S01]  /*b8c0*/  IMAD.MOV.U32 R44, RZ, RZ, R5 ;  /* 0x000000ffff2c7224 */ /* 0x000fe200078e0005 */
[----:B------:R-:W-:-:S02]  /*b8d0*/  SHF.R.U32.HI R73, RZ, 0x10, R15 ;  /* 0x00000010ff497819 */ /* 0x000fc4000001160f */
[----:B------:R-:W-:Y:S02]  /*b8e0*/  SHF.R.U32.HI R77, RZ, 0x10, R5 ;  /* 0x00000010ff4d7819 */ /* 0x000fe40000011605 */
[----:B------:R-:W-:Y:S02]  /*b8f0*/  PRMT R6, R45, 0x5410, R55 ;  /* 0x000054102d067816 */ /* 0x000fe40000000037 */
[----:B------:R-:W-:Y:S02]  /*b900*/  PRMT R35, R35, 0x5410, R54 ;  /* 0x0000541023237816 */ /* 0x000fe40000000036 */
[----:B------:R-:W-:Y:S02]  /*b910*/  PRMT R32, R46, 0x5410, R57 ;  /* 0x000054102e207816 */ /* 0x000fe40000000039 */
[----:B------:R-:W-:Y:S02]  /*b920*/  PRMT R28, R47, 0x5410, R59 ;  /* 0x000054102f1c7816 */ /* 0x000fe4000000003b */
[----:B------:R-:W-:-:S02]  /*b930*/  PRMT R21, R48, 0x7610, R21 ;  /* 0x0000761030157816 */ /* 0x000fc40000000015 */
[----:B------:R-:W-:Y:S02]  /*b940*/  PRMT R24, R49, 0x7610, R24 ;  /* 0x0000761031187816 */ /* 0x000fe40000000018 */
[----:B------:R-:W-:Y:S01]  /*b950*/  LEA.HI R4, R205, R205, RZ, 0x1 ;  /* 0x000000cdcd047211 */ /* 0x000fe200078f08ff */
[----:B------:R-:W-:Y:S06]  /*b960*/  BRA.DIV UR4, `(.L_x_571) ;  /* 0x00000126049c7947 */ /* 0x000fec000b800000 */
.L_x_768:
[----:B------:R-:W-:Y:S01]  /*b970*/  UMOV UR4, 0xffffffff ;  /* 0xffffffff00047882 */ /* 0x000fe20000000000 */
[----:B------:R-:W-:Y:S02]  /*b980*/  LOP3.LUT R4, R4, 0xfffffffe, RZ, 0xc0, !PT ;  /* 0xfffffffe04047812 */ /* 0x000fe400078ec0ff */
[----:B------:R-:W-:Y:S05]  /*b990*/  BRA.DIV UR4, `(.L_x_572) ;  /* 0x0000012604b87947 */ /* 0x000fea000b800000 */
.L_x_771:
[----:B------:R-:W-:Y:S01]  /*b9a0*/  UMOV UR4, 0xffffffff ;  /* 0xffffffff00047882 */ /* 0x000fe20000000000 */
[----:B------:R-:W-:Y:S02]  /*b9b0*/  IMAD.IADD R4, R205, 0x1, -R4 ;  /* 0x00000001cd047824 */ /* 0x000fe400078e0a04 */
[----:B------:R-:W-:Y:S05]  /*b9c0*/  BRA.DIV UR4, `(.L_x_573) ;  /* 0x0000012604d47947 */ /* 0x000fea000b800000 */
.L_x_774:
[----:B------:R-:W-:Y:S01]  /*b9d0*/  UMOV UR4, 0xffffffff ;  /* 0xffffffff00047882 */ /* 0x000fe20000000000 */
[----:B------:R-:W-:Y:S02]  /*b9e0*/  SHF.L.U32 R5, R4, 0x1f, RZ ;  /* 0x0000001f04057819 */ /* 0x000fe400000006ff */
[----:B------:R-:W-:Y:S05]  /*b9f0*/  BRA.DIV UR4, `(.L_x_574) ;  /* 0x0000012604f07947 */ /* 0x000fea000b800000 */
.L_x_777:
[----:B------:R-:W0:Y:S01]  /*ba00*/  SYNCS.PHASECHK.TRANS64.TRYWAIT P1, [R2+URZ+0x34800], R5 ;  /* 0x03480005020075a7 */ /* 0x000e22000802017f */
[----:B------:R-:W-:Y:S01]  /*ba10*/  PRMT R38, R25, 0x5410, R67 ;  /* 0x0000541019267816 */ /* 0x000fe20000000043 */
[----:B------:R-:W-:Y:S01]  /*ba20*/  BSSY B1, `(.L_x_575) ;  /* 0x0000014000017945 */ /* 0x000fe20003800000 */
[----:B------:R-:W-:Y:S02]  /*ba30*/  PRMT R25, R26, 0x5410, R72 ;  /* 0x000054101a197816 */ /* 0x000fe40000000048 */
[----:B------:R-:W-:Y:S02]  /*ba40*/  PRMT R26, R41, 0x7610, R26 ;  /* 0x00007610291a7816 */ /* 0x000fe4000000001a */
[----:B------:R-:W-:Y:S02]  /*ba50*/  PRMT R37, R20, 0x5410, R66 ;  /* 0x0000541014257816 */ /* 0x000fe40000000042 */
[----:B------:R-:W-:Y:S02]  /*ba60*/  PRMT R21, R21, 0x5410, R60 ;  /* 0x0000541015157816 */ /* 0x000fe4000000003c */
[----:B------:R-:W-:-:S02]  /*ba70*/  PRMT R24, R24, 0x5410, R61 ;  /* 0x0000541018187816 */ /* 0x000fc4000000003d */
[----:B------:R-:W-:Y:S02]  /*ba80*/  PRMT R13, R50, 0x5410, R62 ;  /* 0x00005410320d7816 */ /* 0x000fe4000000003e */
        /* <DEDUP_REMOVED lines=11> */
[----:B------:R-:W-:Y:S01]  /*bb40*/  PRMT R12, R44, 0x5410, R77 ;  /* 0x000054102c0c7816 */ /* 0x000fe2000000004d */
[----:B0-----:R-:W-:Y:S06]  /*bb50*/  @!P1 BRA `(.L_x_576) ;  /* 0x0000012400c09947 */ /* 0x001fec0003800000 */
.L_x_778:
[----:B------:R-:W-:Y:S05]  /*bb60*/  BSYNC B1 ;  /* 0x0000000000017941 */ /* 0x000fea0003800000 */
.L_x_575:
[----:B------:R-:W-:Y:S01]  /*bb70*/  BSSY B1, `(.L_x_577) ;  /* 0x0000103000017945 */ /* 0x000fe20003800000 */
[----:B------:R-:W-:-:S03]  /*bb80*/  IMAD.MOV.U32 R36, RZ, RZ, R6 ;  /* 0x000000ffff247224 */ /* 0x000fc600078e0006 */
[----:B------:R-:W-:Y:S05]  /*bb90*/  @P0 BRA `(.L_x_578) ;  /* 0x0000001000000947 */ /* 0x000fea0003800000 */
[----:B0-----:R-:W0:Y:S01]  /*bba0*/  LDC R5, c[0x0][0x3d4] ;  /* 0x0000f500ff057b82 */ /* 0x001e220000000800 */
[C---:B------:R-:W-:Y:S01]  /*bbb0*/  VIADD R4, R16.reuse, 0x10 ;  /* 0x0000001010047836 */ /* 0x040fe20000000000 */
[----:B------:R-:W-:Y:S01]  /*bbc0*/  BSSY B2, `(.L_x_579) ;  /* 0x0000032000027945 */ /* 0x000fe20003800000 */
[C---:B------:R-:W-:Y:S02]  /*bbd0*/  VIADD R6, R16.reuse, 0x20 ;  /* 0x0000002010067836 */ /* 0x040fe40000000000 */
[C---:B------:R-:W-:Y:S01]  /*bbe0*/  VIADD R42, R16.reuse, 0x30 ;  /* 0x00000030102a7836 */ /* 0x040fe20000000000 */
[-C--:B0-----:R-:W-:Y:S02]  /*bbf0*/  ISETP.GE.AND P0, PT, R16, R5.reuse, PT ;  /* 0x000000051000720c */ /* 0x081fe40003f06270 */
[-C--:B------:R-:W-:Y:S01]  /*bc00*/  ISETP.GE.AND P1, PT, R4, R5.reuse, PT ;  /* 0x000000050400720c */ /* 0x080fe20003f26270 */
[----:B------:R-:W-:Y:S01]  /*bc10*/  VIADD R4, R16, 0x40 ;  /* 0x0000004010047836 */ /* 0x000fe20000000000 */
[-C--:B------:R-:W-:Y:S01]  /*bc20*/  ISETP.GE.AND P2, PT, R6, R5.reuse, PT ;  /* 0x000000050600720c */ /* 0x080fe20003f46270 */
[----:B------:R-:W-:Y:S01]  /*bc30*/  VIADD R6, R16, 0x50 ;  /* 0x0000005010067836 */ /* 0x000fe20000000000 */
[----:B------:R-:W-:-:S02]  /*bc40*/  ISETP.GE.AND P3, PT, R42, R5, PT ;  /* 0x000000052a00720c */ /* 0x000fc40003f66270 */
[-C--:B------:R-:W-:Y:S02]  /*bc50*/  ISETP.GE.AND P4, PT, R4, R5.reuse, PT ;  /* 0x000000050400720c */ /* 0x080fe40003f86270 */
[----:B------:R-:W-:-:S03]  /*bc60*/  ISETP.GE.AND P5, PT, R6, R5, PT ;  /* 0x000000050600720c */ /* 0x000fc60003fa6270 */
[----:B------:R-:W-:Y:S10]  /*bc70*/  @P0 BRA `(.L_x_580) ;  /* 0x0000000000980947 */ /* 0x000ff40003800000 */
[----:B------:R-:W0:Y:S01]  /*bc80*/  LDS.128 R4, [R8+0x10400] ;  /* 0x0104000008047984 */ /* 0x000e220000000c00 */
[C---:B------:R-:W-:Y:S01]  /*bc90*/  IMAD.U32 R45, R37.reuse, 0x10000, RZ ;  /* 0x00010000252d7824 */ /* 0x040fe200078e00ff */
[----:B------:R-:W-:Y:S01]  /*bca0*/  LOP3.LUT R48, R37, 0xffff0000, RZ, 0xc0, !PT ;  /* 0xffff000025307812 */ /* 0x000fe200078ec0ff */
[C---:B------:R-:W-:Y:S01]  /*bcb0*/  IMAD.U32 R44, R35.reuse, 0x10000, RZ ;  /* 0x00010000232c7824 */ /* 0x040fe200078e00ff */
[----:B------:R-:W-:Y:S01]  /*bcc0*/  LOP3.LUT R46, R35, 0xffff0000, RZ, 0xc0, !PT ;  /* 0xffff0000232e7812 */ /* 0x000fe200078ec0ff */
[C---:B0-----:R-:W-:Y:S01]  /*bcd0*/  IMAD.U32 R39, R4.reuse, 0x10000, RZ ;  /* 0x0001000004277824 */ /* 0x041fe200078e00ff */
[----:B------:R-:W-:Y:S01]  /*bce0*/  LOP3.LUT R4, R4, 0xffff0000, RZ, 0xc0, !PT ;  /* 0xffff000004047812 */ /* 0x000fe200078ec0ff */
[C---:B------:R-:W-:Y:S01]  /*bcf0*/  IMAD.U32 R41, R5.reuse, 0x10000, RZ ;  /* 0x0001000005297824 */ /* 0x040fe200078e00ff */
[----:B------:R-:W-:Y:S01]  /*bd00*/  LOP3.LUT R5, R5, 0xffff0000, RZ, 0xc0, !PT ;  /* 0xffff000005057812 */ /* 0x000fe200078ec0ff */
[C---:B------:R-:W-:Y:S01]  /*bd10*/  IMAD.U32 R42, R6.reuse, 0x10000, RZ ;  /* 0x00010000062a7824 */ /* 0x040fe200078e00ff */
[----:B------:R-:W-:Y:S01]  /*bd20*/  LOP3.LUT R6, R6, 0xffff0000, RZ, 0xc0, !PT ;  /* 0xffff000006067812 */ /* 0x000fe200078ec0ff */
[C---:B------:R-:W-:Y:S01]  /*bd30*/  FMUL.FTZ R50, R4.reuse, R45 ;  /* 0x0000002d04327220 */ /* 0x040fe20000410000 */
[----:B------:R-:W-:Y:S01]  /*bd40*/  FMUL.FTZ R4, R4, R44 ;  /* 0x0000002c04047220 */ /* 0x000fe20000410000 */
[----:B------:R-:W-:-:S02]  /*bd50*/  IMAD.U32 R43, R7, 0x10000, RZ ;  /* 0x00010000072b7824 */ /* 0x000fc400078e00ff */
[----:B------:R-:W-:Y:S01]  /*bd60*/  FMUL.FTZ R52, R5, R48 ;  /* 0x0000003005347220 */ /* 0x000fe20000410000 */
[C---:B------:R-:W-:Y:S01]  /*bd70*/  FFMA.FTZ R50, R39.reuse, R44, -R50 ;  /* 0x0000002c27327223 */ /* 0x040fe20000010832 */
[----:B------:R-:W-:Y:S01]  /*bd80*/  FFMA.FTZ R45, R39, R45, R4 ;  /* 0x0000002d272d7223 */ /* 0x000fe20000010004 */
[----:B------:R-:W-:Y:S01]  /*bd90*/  LOP3.LUT R7, R7, 0xffff0000, RZ, 0xc0, !PT ;  /* 0xffff000007077812 */ /* 0x000fe200078ec0ff */
[-C--:B------:R-:W-:Y:S01]  /*bda0*/  FMUL.FTZ R54, R5, R46.reuse ;  /* 0x0000002e05367220 */ /* 0x080fe20000410000 */
[C---:B------:R-:W-:Y:S01]  /*bdb0*/  LOP3.LUT R44, R38.reuse, 0xffff0000, RZ, 0xc0, !PT ;  /* 0xffff0000262c7812 */ /* 0x040fe200078ec0ff */
[----:B------:R-:W-:Y:S01]  /*bdc0*/  IMAD.U32 R39, R38, 0x10000, RZ ;  /* 0x0001000026277824 */ /* 0x000fe200078e00ff */
[C---:B------:R-:W-:Y:S01]  /*bdd0*/  LOP3.LUT R4, R36.reuse, 0xffff0000, RZ, 0xc0, !PT ;  /* 0xffff000024047812 */ /* 0x040fe200078ec0ff */
[----:B------:R-:W-:Y:S02]  /*bde0*/  IMAD.U32 R5, R36, 0x10000, RZ ;  /* 0x0001000024057824 */ /* 0x000fe400078e00ff */
[C---:B------:R-:W-:Y:S01]  /*bdf0*/  FFMA.FTZ R52, R41.reuse, R46, -R52 ;  /* 0x0000002e29347223 */ /* 0x040fe20000010834 */
[----:B------:R-:W-:Y:S01]  /*be00*/  FFMA.FTZ R41, R41, R48, R54 ;  /* 0x0000003029297223 */ /* 0x000fe20000010036 */
[C---:B------:R-:W-:Y:S01]  /*be10*/  FMUL.FTZ R47, R6.reuse, R39 ;  /* 0x00000027062f7220 */ /* 0x040fe20000410000 */
        /* <DEDUP_REMOVED lines=9> */
[----:B------:R-:W-:Y:S02]  /*beb0*/  F2FP.BF16.F32.PACK_AB R6, R39, R6 ;  /* 0x000000062706723e */ /* 0x000fe400000010ff */
[----:B------:R-:W-:-:S05]  /*bec0*/  F2FP.BF16.F32.PACK_AB R7, R44, R7 ;  /* 0x000000072c07723e */ /* 0x000fca00000010ff */
[----:B------:R0:W-:Y:S02]  /*bed0*/  STS.128 [R8+0x10400], R4 ;  /* 0x0104000408007388 */ /* 0x0001e40000000c00 */
.L_x_580:
[----:B------:R-:W-:Y:S05]  /*bee0*/  BSYNC B2 ;  /* 0x0000000000027941 */ /* 0x000fea0003800000 */
.L_x_579:
[----:B------:R-:W-:Y:S04]  /*bef0*/  BSSY B2, `(.L_x_581) ;  /* 0x0000028000027945 */ /* 0x000fe80003800000 */
[----:B------:R-:W-:Y:S05]  /*bf00*/  @P1 BRA `(.L_x_582) ;  /* 0x0000000000981947 */ /* 0x000fea0003800000 */
[----:B0-----:R-:W0:Y:S01]  /*bf10*/  LDS.128 R4, [R3] ;  /* 0x0000000003047984 */ /* 0x001e220000000c00 */
        /* <DEDUP_REMOVED lines=36> */
[----:B------:R1:W-:Y:S02]  /*c160*/  STS.128 [R3], R4 ;  /* 0x0000000403007388 */ /* 0x0003e40000000c00 */
.L_x_582:
[----:B------:R-:W-:Y:S05]  /*c170*/  BSYNC B2 ;  /* 0x0000000000027941 */ /* 0x000fea0003800000 */
.L_x_581:
[----:B------:R-:W-:Y:S04]  /*c180*/  BSSY B2, `(.L_x_583) ;  /* 0x0000028000027945 */ /* 0x000fe80003800000 */
[----:B------:R-:W-:Y:S05]  /*c190*/  @P2 BRA `(.L_x_584) ;  /* 0x0000000000982947 */ /* 0x000fea0003800000 */
[----:B01----:R-:W0:Y:S01]  /*c1a0*/  LDS.128 R4, [R8+0x14400] ;  /* 0x0144000008047984 */ /* 0x003e220000000c00 */
        /* <DEDUP_REMOVED lines=37> */
.L_x_584:
[----:B------:R-:W-:Y:S05]  /*c400*/  BSYNC B2 ;  /* 0x0000000000027941 */ /* 0x000fea0003800000 */
.L_x_583:
[----:B------:R-:W-:Y:S04]  /*c410*/  BSSY B2, `(.L_x_585) ;  /* 0x0000028000027945 */ /* 0x000fe80003800000 */
[----:B------:R-:W-:Y:S05]  /*c420*/  @P3 BRA `(.L_x_586) ;  /* 0x0000000000983947 */ /* 0x000fea0003800000 */
[----:B012---:R-:W0:Y:S01]  /*c430*/  LDS.128 R4, [R3+0x4000] ;  /* 0x0040000003047984 */ /* 0x007e220000000c00 */
        /* <DEDUP_REMOVED lines=37> */
.L_x_586:
[----:B------:R-:W-:Y:S05]  /*c690*/  BSYNC B2 ;  /* 0x0000000000027941 */ /* 0x000fea0003800000 */
.L_x_585:
[----:B------:R-:W-:Y:S04]  /*c6a0*/  BSSY B2, `(.L_x_587) ;  /* 0x0000028000027945 */ /* 0x000fe80003800000 */
[----:B------:R-:W-:Y:S05]  /*c6b0*/  @P4 BRA `(.L_x_588) ;  /* 0x0000000000984947 */ /* 0x000fea0003800000 */
[----:B0123--:R-:W0:Y:S01]  /*c6c0*/  LDS.128 R4, [R8+0x18400] ;  /* 0x0184000008047984 */ /* 0x00fe220000000c00 */
        /* <DEDUP_REMOVED lines=37> */
.L_x_588:
[----:B------:R-:W-:Y:S05]  /*c920*/  BSYNC B2 ;  /* 0x0000000000027941 */ /* 0x000fea0003800000 */
.L_x_587:
[----:B------:R-:W-:Y:S05]  /*c930*/  @P5 BRA `(.L_x_578) ;  /* 0x0000000000985947 */ /* 0x000fea0003800000 */
[----:B01234-:R-:W0:Y:S01]  /*c940*/  LDS.128 R4, [R3+0x8000] ;  /* 0x0080000003047984 */ /* 0x01fe220000000c00 */
        /* <DEDUP_REMOVED lines=37> */
.L_x_578:
[----:B------:R-:W-:Y:S05]  /*cba0*/  BSYNC B1 ;  /* 0x0000000000017941 */ /* 0x000fea0003800000 */
.L_x_577:
[----:B------:R-:W-:-:S13]  /*cbb0*/  ISETP.GE.AND P0, PT, R204, R0, PT ;  /* 0x00000000cc00720c */ /* 0x000fda0003f06270 */
[----:B------:R-:W-:Y:S05]  /*cbc0*/  @P0 BRA `(.L_x_589) ;  /* 0x0000003800a80947 */ /* 0x000fea0003800000 */
[----:B01234-:R-:W0:Y:S01]  /*cbd0*/  LDC R5, c[0x0][0x3d4] ;  /* 0x0000f500ff057b82 */ /* 0x01fe220000000800 */
        /* <DEDUP_REMOVED lines=14> */
[----:B------:R-:W-:Y:S01]  /*ccc0*/  IMAD.U32 R44, R35, 0x10000, RZ ;  /* 0x00010000232c7824 */ /* 0x000fe200078e00ff */
[C---:B------:R-:W-:Y:S01]  /*ccd0*/  LOP3.LUT R47, R37.reuse, 0xffff0000, RZ, 0xc0, !PT ;  /* 0xffff0000252f7812 */ /* 0x040fe200078ec0ff */
[----:B------:R-:W-:Y:S01]  /*cce0*/  IMAD.U32 R46, R37, 0x10000, RZ ;  /* 0x00010000252e7824 */ /* 0x000fe200078e00ff */
        /* <DEDUP_REMOVED lines=9> */
[-C--:B------:R-:W-:Y:S01]  /*cd80*/  FMUL.FTZ R41, R46, R4.reuse ;  /* 0x000000042e297220 */ /* 0x080fe20000410000 */
[----:B------:R-:W-:Y:S01]  /*cd90*/  FMUL.FTZ R43, R44, R4 ;  /* 0x000000042c2b7220 */ /* 0x000fe20000410000 */
[----:B------:R-:W-:Y:S01]  /*cda0*/  FMUL.FTZ R42, R47, R5 ;  /* 0x000000052f2a7220 */ /* 0x000fe20000410000 */
[----:B------:R-:W-:-:S02]  /*cdb0*/  IMAD.U32 R37, R7, 0x10000, RZ ;  /* 0x0001000007257824 */ /* 0x000fc400078e00ff */
[-C--:B------:R-:W-:Y:S01]  /*cdc0*/  FFMA.FTZ R4, R44, R0.reuse, -R41 ;  /* 0x000000002c047223 */ /* 0x080fe20000010829 */
[----:B------:R-:W-:Y:S01]  /*cdd0*/  FFMA.FTZ R43, R46, R0, R43 ;  /* 0x000000002e2b7223 */ /* 0x000fe2000001002b */
[C---:B------:R-:W-:Y:S01]  /*cde0*/  FMUL.FTZ R0, R45.reuse, R5 ;  /* 0x000000052d007220 */ /* 0x040fe20000410000 */
[-C--:B------:R-:W-:Y:S01]  /*cdf0*/  FFMA.FTZ R5, R45, R39.reuse, -R42 ;  /* 0x000000272d057223 */ /* 0x080fe2000001082a */
[----:B------:R-:W-:Y:S01]  /*ce00*/  LOP3.LUT R7, R7, 0xffff0000, RZ, 0xc0, !PT ;  /* 0xffff000007077812 */ /* 0x000fe200078ec0ff */
[C---:B------:R-:W-:Y:S01]  /*ce10*/  IMAD.U32 R41, R36.reuse, 0x10000, RZ ;  /* 0x0001000024297824 */ /* 0x040fe200078e00ff */
[----:B------:R-:W-:Y:S01]  /*ce20*/  LOP3.LUT R45, R36, 0xffff0000, RZ, 0xc0, !PT ;  /* 0xffff0000242d7812 */ /* 0x000fe200078ec0ff */
[-C--:B------:R-:W-:Y:S01]  /*ce30*/  FMUL.FTZ R36, R49, R6.reuse ;  /* 0x0000000631247220 */ /* 0x080fe20000410000 */
[----:B------:R-:W-:Y:S01]  /*ce40*/  FFMA.FTZ R0, R47, R39, R0 ;  /* 0x000000272f007223 */ /* 0x000fe20000010000 */
[----:B------:R-:W-:Y:S01]  /*ce50*/  FMUL.FTZ R38, R41, R6 ;  /* 0x0000000629267220 */ /* 0x000fe20000410000 */
[-C--:B------:R-:W-:Y:S01]  /*ce60*/  FMUL.FTZ R42, R51, R7.reuse ;  /* 0x00000007332a7220 */ /* 0x080fe20000410000 */
[----:B------:R-:W-:Y:S01]  /*ce70*/  FMUL.FTZ R44, R45, R7 ;  /* 0x000000072d2c7220 */ /* 0x000fe20000410000 */
[-C--:B------:R-:W-:Y:S01]  /*ce80*/  FFMA.FTZ R6, R41, R35.reuse, -R36 ;  /* 0x0000002329067223 */ /* 0x080fe20000010824 */
[----:B------:R-:W-:Y:S01]  /*ce90*/  FFMA.FTZ R35, R49, R35, R38 ;  /* 0x0000002331237223 */ /* 0x000fe20000010026 */
[-C--:B------:R-:W-:Y:S01]  /*cea0*/  FFMA.FTZ R7, R45, R37.reuse, -R42 ;  /* 0x000000252d077223 */ /* 0x080fe2000001082a */
[----:B------:R-:W-:Y:S01]  /*ceb0*/  FFMA.FTZ R44, R51, R37, R44 ;  /* 0x00000025332c7223 */ /* 0x000fe2000001002c */
[----:B------:R-:W-:-:S02]  /*cec0*/  F2FP.BF16.F32.PACK_AB R4, R43, R4 ;  /* 0x000000042b04723e */ /* 0x000fc400000010ff */
[----:B------:R-:W-:Y:S02]  /*ced0*/  F2FP.BF16.F32.PACK_AB R5, R0, R5 ;  /* 0x000000050005723e */ /* 0x000fe400000010ff */
[----:B------:R-:W-:Y:S02]  /*cee0*/  F2FP.BF16.F32.PACK_AB R6, R35, R6 ;  /* 0x000000062306723e */ /* 0x000fe400000010ff */
[----:B------:R-:W-:-:S05]  /*cef0*/  F2FP.BF16.F32.PACK_AB R7, R44, R7 ;  /* 0x000000072c07723e */ /* 0x000fca00000010ff */
[----:B------:R0:W-:Y:S02]  /*cf00*/  STS.128 [R8+0x12400], R4 ;  /* 0x0124000408007388 */ /* 0x0001e40000000c00 */
.L_x_591:
[----:B------:R-:W-:Y:S05]  /*cf10*/  BSYNC B1 ;  /* 0x0000000000017941 */ /* 0x000fea0003800000 */
.L_x_590:
[----:B------:R-:W-:Y:S04]  /*cf20*/  BSSY B1, `(.L_x_592) ;  /* 0x0000028000017945 */ /* 0x000fe80003800000 */
[----:B------:R-:W-:Y:S05]  /*cf30*/  @P1 BRA `(.L_x_593) ;  /* 0x0000000000981947 */ /* 0x000fea0003800000 */
[----:B0-----:R-:W0:Y:S01]  /*cf40*/  LDS.128 R4, [R3+0x2000] ;  /* 0x0020000003047984 */ /* 0x001e220000000c00 */
        /* <DEDUP_REMOVED lines=10> */
[----:B------:R-:W-:Y:S01]  /*cff0*/  IMAD.U32 R33, R7, 0x10000, RZ ;  /* 0x0001000007217824 */ /* 0x000fe200078e00ff */
[----:B------:R-:W-:Y:S01]  /*d000*/  SHF.L.U32 R31, R6, 0x10, RZ ;  /* 0x00000010061f7819 */ /* 0x000fe200000006ff */
[-C--:B------:R-:W-:Y:S01]  /*d010*/  FMUL.FTZ R37, R42, R4.reuse ;  /* 0x000000042a257220 */ /* 0x080fe20000410000 */
[----:B------:R-:W-:Y:S01]  /*d020*/  FMUL.FTZ R39, R38, R4 ;  /* 0x0000000426277220 */ /* 0x000fe20000410000 */
[-C--:B------:R-:W-:Y:S01]  /*d030*/  FMUL.FTZ R36, R43, R5.reuse ;  /* 0x000000052b247220 */ /* 0x080fe20000410000 */
[----:B------:R-:W-:Y:S01]  /*d040*/  LOP3.LUT R6, R6, 0xffff0000, RZ, 0xc0, !PT ;  /* 0xffff000006067812 */ /* 0x000fe200078ec0ff */
        /* <DEDUP_REMOVED lines=21> */
.L_x_593:
[----:B------:R-:W-:Y:S05]  /*d1a0*/  BSYNC B1 ;  /* 0x0000000000017941 */ /* 0x000fea0003800000 */
.L_x_592:
[----:B------:R-:W-:Y:S04]  /*d1b0*/  BSSY B1, `(.L_x_594) ;  /* 0x0000028000017945 */ /* 0x000fe80003800000 */
[----:B------:R-:W-:Y:S05]  /*d1c0*/  @P2 BRA `(.L_x_595) ;  /* 0x0000000000982947 */ /* 0x000fea0003800000 */
[----:B01----:R-:W0:Y:S01]  /*d1d0*/  LDS.128 R4, [R8+0x16400] ;  /* 0x0164000008047984 */ /* 0x003e220000000c00 */
        /* <DEDUP_REMOVED lines=37> */
.L_x_595:
[----:B------:R-:W-:Y:S05]  /*d430*/  BSYNC B1 ;  /* 0x0000000000017941 */ /* 0x000fea0003800000 */
.L_x_594:
[----:B------:R-:W-:Y:S04]  /*d440*/  BSSY B1, `(.L_x_596) ;  /* 0x0000028000017945 */ /* 0x000fe80003800000 */
[----:B------:R-:W-:Y:S05]  /*d450*/  @P3 BRA `(.L_x_597) ;  /* 0x0000000000983947 */ /* 0x000fea0003800000 */
[----:B012---:R-:W0:Y:S01]  /*d460*/  LDS.128 R4, [R3+0x6000] ;  /* 0x0060000003047984 */ /* 0x007e220000000c00 */
        /* <DEDUP_REMOVED lines=37> */
.L_x_597:
[----:B------:R-:W-:Y:S05]  /*d6c0*/  BSYNC B1 ;  /* 0x0000000000017941 */ /* 0x000fea0003800000 */
.L_x_596:
[----:B------:R-:W-:Y:S04]  /*d6d0*/  BSSY B1, `(.L_x_598) ;  /* 0x0000028000017945 */ /* 0x000fe80003800000 */
[----:B------:R-:W-:Y:S05]  /*d6e0*/  @P4 BRA `(.L_x_599) ;  /* 0x0000000000984947 */ /* 0x000fea0003800000 */
[----:B0123--:R-:W0:Y:S01]  /*d6f0*/  LDS.128 R4, [R8+0x1a400] ;  /* 0x01a4000008047984 */ /* 0x00fe220000000c00 */
        /* <DEDUP_REMOVED lines=37> */
.L_x_599:
[----:B------:R-:W-:Y:S05]  /*d950*/  BSYNC B1 ;  /* 0x0000000000017941 */ /* 0x000fea0003800000 */
.L_x_598:
[----:B------:R-:W-:Y:S05]  /*d960*/  @P5 BRA `(.L_x_589) ;  /* 0x0000002c00405947 */ /* 0x000fea0003800000 */
[----:B01234-:R-:W0:Y:S01]  /*d970*/  LDS.128 R4, [R3+0xa000] ;  /* 0x00a0000003047984 */ /* 0x01fe220000000c00 */
[C---:B------:R-:W-:Y:S01]  /*d980*/  IMAD.U32 R24, R11.reuse, 0x10000, RZ ;  /* 0x000100000b187824 */ /* 0x040fe200078e00ff */
[----:B------:R-:W-:Y:S01]  /*d990*/  LOP3.LUT R26, R11, 0xffff0000, RZ, 0xc0, !PT ;  /* 0xffff00000b1a7812 */ /* 0x000fe200078ec0ff */
[C---:B------:R-:W-:Y:S01]  /*d9a0*/  IMAD.U32 R14, R9.reuse, 0x10000, RZ ;  /* 0x00010000090e7824 */ /* 0x040fe200078e00ff */
[----:B------:R-:W-:Y:S01]  /*d9b0*/  LOP3.LUT R20, R9, 0xffff0000, RZ, 0xc0, !PT ;  /* 0xffff000009147812 */ /* 0x000fe200078ec0ff */
[C---:B------:R-:W-:Y:S01]  /*d9c0*/  IMAD.U32 R27, R12.reuse, 0x10000, RZ ;  /* 0x000100000c1b7824 */ /* 0x040fe200078e00ff */
[----:B------:R-:W-:Y:S02]  /*d9d0*/  LOP3.LUT R29, R12, 0xffff0000, RZ, 0xc0, !PT ;  /* 0xffff00000c1d7812 */ /* 0x000fe400078ec0ff */
        /* <DEDUP_REMOVED lines=11> */
[----:B------:R-:W-:Y:S01]  /*da90*/  FFMA.FTZ R4, R14, R0, -R13 ;  /* 0x000000000e047223 */ /* 0x000fe2000001080d */
[C---:B------:R-:W-:Y:S01]  /*daa0*/  FMUL.FTZ R13, R20.reuse, R5 ;  /* 0x00000005140d7220 */ /* 0x040fe20000410000 */
[----:B------:R-:W-:Y:S01]  /*dab0*/  LOP3.LUT R7, R7, 0xffff0000, RZ, 0xc0, !PT ;  /* 0xffff000007077812 */ /* 0x000fe200078ec0ff */
[----:B------:R-:W-:Y:S01]  /*dac0*/  FFMA.FTZ R5, R20, R8, -R21 ;  /* 0x0000000814057223 */ /* 0x000fe20000010815 */
[----:B------:R-:W-:Y:S02]  /*dad0*/  IMAD.U32 R21, R10, 0x10000, RZ ;  /* 0x000100000a157824 */ /* 0x000fe400078e00ff */
[----:B------:R-:W-:Y:S01]  /*dae0*/  FFMA.FTZ R15, R24, R0, R15 ;  /* 0x00000000180f7223 */ /* 0x000fe2000001000f */
[-C--:B------:R-:W-:Y:S01]  /*daf0*/  FMUL.FTZ R0, R27, R6.reuse ;  /* 0x000000061b007220 */ /* 0x080fe20000410000 */
[-C--:B------:R-:W-:Y:S01]  /*db00*/  FMUL.FTZ R10, R29, R7.reuse ;  /* 0x000000071d0a7220 */ /* 0x080fe20000410000 */
[----:B------:R-:W-:Y:S01]  /*db10*/  FMUL.FTZ R6, R21, R6 ;  /* 0x0000000615067220 */ /* 0x000fe20000410000 */
[----:B------:R-:W-:Y:S01]  /*db20*/  FMUL.FTZ R12, R25, R7 ;  /* 0x00000007190c7220 */ /* 0x000fe20000410000 */
[-C--:B------:R-:W-:Y:S01]  /*db30*/  FFMA.FTZ R0, R21, R9.reuse, -R0 ;  /* 0x0000000915007223 */ /* 0x080fe20000010800 */
[----:B------:R-:W-:Y:S01]  /*db40*/  FFMA.FTZ R8, R26, R8, R13 ;  /* 0x000000081a087223 */ /* 0x000fe2000001000d */
[----:B------:R-:W-:Y:S01]  /*db50*/  FFMA.FTZ R9, R27, R9, R6 ;  /* 0x000000091b097223 */ /* 0x000fe20000010006 */
[-C--:B------:R-:W-:Y:S01]  /*db60*/  FFMA.FTZ R7, R25, R11.reuse, -R10 ;  /* 0x0000000b19077223 */ /* 0x080fe2000001080a */
[----:B------:R-:W-:Y:S01]  /*db70*/  FFMA.FTZ R12, R29, R11, R12 ;  /* 0x0000000b1d0c7223 */ /* 0x000fe2000001000c */
[----:B------:R-:W-:-:S02]  /*db80*/  F2FP.BF16.F32.PACK_AB R4, R15, R4 ;  /* 0x000000040f04723e */ /* 0x000fc400000010ff */
[----:B------:R-:W-:Y:S02]  /*db90*/  F2FP.BF16.F32.PACK_AB R5, R8, R5 ;  /* 0x000000050805723e */ /* 0x000fe400000010ff */
[----:B------:R-:W-:Y:S02]  /*dba0*/  F2FP.BF16.F32.PACK_AB R6, R9, R0 ;  /* 0x000000000906723e */ /* 0x000fe400000010ff */
[----:B------:R-:W-:-:S05]  /*dbb0*/  F2FP.BF16.F32.PACK_AB R7, R12, R7 ;  /* 0x000000070c07723e */ /* 0x000fca00000010ff */
[----:B------:R0:W-:Y:S01]  /*dbc0*/  STS.128 [R3+0xa000], R4 ;  /* 0x00a0000403007388 */ /* 0x0001e20000000c00 */
[----:B------:R-:W-:Y:S05]  /*dbd0*/  BRA `(.L_x_589) ;  /* 0x0000002800a47947 */ /* 0x000fea0003800000 */
.L_x_568:
        /* <DEDUP_REMOVED lines=15> */
[----:B------:R-:W-:Y:S01]  /*dcd0*/  ULDC UR4, c[0x0][0x3d4] ;  /* 0x0000f50000047ab9 */ /* 0x000fe20000000800 */
[----:B------:R-:W-:Y:S02]  /*dce0*/  CS2R R24, SRZ ;  /* 0x0000000000187805 */ /* 0x000fe4000001ff00 */
[----:B------:R-:W-:Y:S02]  /*dcf0*/  ISETP.GE.AND P0, PT, R22, UR4, PT ;  /* 0x0000000416007c0c */ /* 0x000fe4000bf06270 */
[----:B------:R-:W-:Y:S02]  /*dd00*/  CS2R R26, SRZ ;  /* 0x00000000001a7805 */ /* 0x000fe4000001ff00 */
[----:B------:R-:W-:Y:S02]  /*dd10*/  ISETP.GE.AND P2, PT, R184, UR4, PT ;  /* 0x00000004b8007c0c */ /* 0x000fe4000bf46270 */
[----:B------:R-:W-:Y:S02]  /*dd20*/  CS2R R28, SRZ ;  /* 0x00000000001c7805 */ /* 0x000fe4000001ff00 */
[----:B------:R-:W-:-:S02]  /*dd30*/  ISETP.GE.AND P3, PT, R185, UR4, PT ;  /* 0x00000004b9007c0c */ /* 0x000fc4000bf66270 */
        /* <DEDUP_REMOVED lines=9> */
[----:B------:R0:W5:Y:S04]  /*ddd0*/  @!P0 LDG.E.128 R24, desc[UR36][R44.64] ;  /* 0x000000242c188981 */ /* 0x000168000c1e1d00 */
[----:B------:R0:W5:Y:S04]  /*dde0*/  @!P2 LDG.E.128 R28, desc[UR36][R44.64+0x40] ;  /* 0x000040242c1ca981 */ /* 0x000168000c1e1d00 */
[----:B------:R0:W5:Y:S04]  /*ddf0*/  @!P3 LDG.E.128 R32, desc[UR36][R44.64+0x80] ;  /* 0x000080242c20b981 */ /* 0x000168000c1e1d00 */
[----:B------:R0:W5:Y:S04]  /*de00*/  @!P0 LDG.E.128 R4, desc[UR36][R46.64] ;  /* 0x000000242e048981 */ /* 0x000168000c1e1d00 */
[----:B------:R0:W5:Y:S04]  /*de10*/  @!P2 LDG.E.128 R8, desc[UR36][R46.64+0x40] ;  /* 0x000040242e08a981 */ /* 0x000168000c1e1d00 */
[----:B------:R0:W5:Y:S02]  /*de20*/  @!P3 LDG.E.128 R12, desc[UR36][R46.64+0x80] ;  /* 0x000080242e0cb981 */ /* 0x000164000c1e1d00 */
.L_x_601:
[----:B------:R-:W-:Y:S05]  /*de30*/  BSYNC B1 ;  /* 0x0000000000017941 */ /* 0x000fea0003800000 */
.L_x_600:
[--C-:B-----5:R-:W-:Y:S01]  /*de40*/  IMAD.MOV.U32 R42, RZ, RZ, R25.reuse ;  /* 0x000000ffff2a7224 */ /* 0x120fe200078e0019 */
[----:B------:R-:W-:Y:S01]  /*de50*/  SHF.R.U64 R49, R24, 0x10, R25 ;  /* 0x0000001018317819 */ /* 0x000fe20000001219 */
[----:B------:R-:W-:Y:S01]  /*de60*/  IMAD.MOV.U32 R43, RZ, RZ, R27 ;  /* 0x000000ffff2b7224 */ /* 0x000fe200078e001b */
[----:B------:R-:W-:Y:S01]  /*de70*/  SHF.R.U32.HI R50, RZ, 0x10, R25 ;  /* 0x00000010ff327819 */ /* 0x000fe20000011619 */
[----:B------:R-:W-:Y:S01]  /*de80*/  IMAD.MOV.U32 R25, RZ, RZ, R26 ;  /* 0x000000ffff197224 */ /* 0x000fe200078e001a */
[--C-:B------:R-:W-:Y:S01]  /*de90*/  SHF.R.U64 R51, R26, 0x10, R27.reuse ;  /* 0x000000101a337819 */ /* 0x100fe2000000121b */
[----:B------:R-:W-:Y:S01]  /*dea0*/  IMAD.MOV.U32 R26, RZ, RZ, R28 ;  /* 0x000000ffff1a7224 */ /* 0x000fe200078e001c */
[----:B------:R-:W-:Y:S01]  /*deb0*/  SHF.R.U32.HI R52, RZ, 0x10, R27 ;  /* 0x00000010ff347819 */ /* 0x000fe2000001161b */
[--C-:B------:R-:W-:Y:S01]  /*dec0*/  IMAD.MOV.U32 R27, RZ, RZ, R29.reuse ;  /* 0x000000ffff1b7224 */ /* 0x100fe200078e001d */
[----:B------:R-:W-:Y:S01]  /*ded0*/  SHF.R.U64 R53, R28, 0x10, R29 ;  /* 0x000000101c357819 */ /* 0x000fe2000000121d */
[--C-:B------:R-:W-:Y:S01]  /*dee0*/  IMAD.MOV.U32 R48, RZ, RZ, R35.reuse ;  /* 0x000000ffff307224 */ /* 0x100fe200078e0023 */
[--C-:B------:R-:W-:Y:S01]  /*def0*/  SHF.R.U64 R59, R34, 0x10, R35.reuse ;  /* 0x00000010223b7819 */ /* 0x100fe20000001223 */
[----:B------:R-:W-:Y:S01]  /*df00*/  IMAD.MOV.U32 R3, RZ, RZ, R24 ;  /* 0x000000ffff037224 */ /* 0x000fe200078e0018 */
[----:B------:R-:W-:Y:S01]  /*df10*/  SHF.R.U32.HI R60, RZ, 0x10, R35 ;  /* 0x00000010ff3c7819 */ /* 0x000fe20000011623 */
[----:B------:R-:W-:Y:S01]  /*df20*/  IMAD.MOV.U32 R28, RZ, RZ, R30 ;  /* 0x000000ffff1c7224 */ /* 0x000fe200078e001e */
[----:B------:R-:W-:Y:S01]  /*df30*/  PRMT R35, R25, 0x5410, R51 ;  /* 0x0000541019237816 */ /* 0x000fe20000000033 */
[----:B0-----:R-:W-:Y:S01]  /*df40*/  IMAD.MOV.U32 R44, RZ, RZ, R31 ;  /* 0x000000ffff2c7224 */ /* 0x001fe200078e001f */
[----:B------:R-:W-:Y:S01]  /*df50*/  PRMT R25, R26, 0x5410, R53 ;  /* 0x000054101a197816 */ /* 0x000fe20000000035 */
[----:B------:R-:W-:Y:S01]  /*df60*/  UMOV UR4, 0xffffffff ;  /* 0xffffffff00047882 */ /* 0x000fe20000000000 */
[----:B------:R-:W-:Y:S01]  /*df70*/  SHF.R.U32.HI R54, RZ, 0x10, R29 ;  /* 0x00000010ff367819 */ /* 0x000fe2000001161d */
[----:B------:R-:W-:Y:S01]  /*df80*/  IMAD.MOV.U32 R46, RZ, RZ, R33 ;  /* 0x000000ffff2e7224 */ /* 0x000fe200078e0021 */
[----:B------:R-:W-:Y:S01]  /*df90*/  PRMT R26, R27, 0x7610, R26 ;  /* 0x000076101b1a7816 */ /* 0x000fe2000000001a */
[----:B------:R-:W-:Y:S01]  /*dfa0*/  IMAD.MOV.U32 R45, RZ, RZ, R32 ;  /* 0x000000ffff2d7224 */ /* 0x000fe200078e0020 */
[--C-:B------:R-:W-:Y:S01]  /*dfb0*/  SHF.R.U64 R55, R30, 0x10, R31.reuse ;  /* 0x000000101e377819 */ /* 0x100fe2000000121f */
[----:B------:R-:W-:Y:S01]  /*dfc0*/  IMAD.MOV.U32 R47, RZ, RZ, R34 ;  /* 0x000000ffff2f7224 */ /* 0x000fe200078e0022 */
[----:B------:R-:W-:Y:S01]  /*dfd0*/  SHF.R.U32.HI R56, RZ, 0x10, R31 ;  /* 0x00000010ff387819 */ /* 0x000fe2000001161f */
        /* <DEDUP_REMOVED lines=13> */
[----:B------:R-:W-:Y:S01]  /*e0b0*/  SHF.R.U64 R65, R8, 0x10, R9 ;  /* 0x0000001008417819 */ /* 0x000fe20000001209 */
[----:B------:R-:W-:Y:S01]  /*e0c0*/  IMAD.MOV.U32 R32, RZ, RZ, R11 ;  /* 0x000000ffff207224 */ /* 0x000fe200078e000b */
[----:B------:R-:W-:Y:S01]  /*e0d0*/  SHF.R.U32.HI R66, RZ, 0x10, R9 ;  /* 0x00000010ff427819 */ /* 0x000fe20000011609 */
[----:B------:R-:W-:Y:S01]  /*e0e0*/  IMAD.MOV.U32 R6, RZ, RZ, R12 ;  /* 0x000000ffff067224 */ /* 0x000fe200078e000c */
[----:B------:R-:W-:Y:S01]  /*e0f0*/  PRMT R33, R3, 0x5410, R49 ;  /* 0x0000541003217816 */ /* 0x000fe20000000031 */
[----:B------:R-:W-:Y:S01]  /*e100*/  IMAD.MOV.U32 R7, RZ, RZ, R13 ;  /* 0x000000ffff077224 */ /* 0x000fe200078e000d */
[----:B------:R-:W-:Y:S01]  /*e110*/  PRMT R27, R28, 0x7610, R27 ;  /* 0x000076101c1b7816 */ /* 0x000fe2000000001b */
[----:B------:R-:W-:Y:S01]  /*e120*/  IMAD.MOV.U32 R8, RZ, RZ, R14 ;  /* 0x000000ffff087224 */ /* 0x000fe200078e000e */
[----:B------:R-:W-:Y:S01]  /*e130*/  SHF.R.U64 R10, R10, 0x10, R11 ;  /* 0x000000100a0a7819 */ /* 0x000fe2000000120b */
[----:B------:R-:W-:Y:S01]  /*e140*/  IMAD.MOV.U32 R9, RZ, RZ, R15 ;  /* 0x000000ffff097224 */ /* 0x000fe200078e000f */
[----:B------:R-:W-:-:S02]  /*e150*/  SHF.R.U32.HI R67, RZ, 0x10, R11 ;  /* 0x00000010ff437819 */ /* 0x000fc4000001160b */
[--C-:B------:R-:W-:Y:S02]  /*e160*/  SHF.R.U64 R68, R12, 0x10, R13.reuse ;  /* 0x000000100c447819 */ /* 0x100fe4000000120d */
[----:B------:R-:W-:Y:S02]  /*e170*/  SHF.R.U32.HI R69, RZ, 0x10, R13 ;  /* 0x00000010ff457819 */ /* 0x000fe4000001160d */
[--C-:B------:R-:W-:Y:S02]  /*e180*/  SHF.R.U64 R70, R14, 0x10, R15.reuse ;  /* 0x000000100e467819 */ /* 0x100fe4000000120f */
[----:B------:R-:W-:Y:S02]  /*e190*/  SHF.R.U32.HI R71, RZ, 0x10, R15 ;  /* 0x00000010ff477819 */ /* 0x000fe4000001160f */
[----:B------:R-:W-:Y:S02]  /*e1a0*/  PRMT R34, R42, 0x5410, R50 ;  /* 0x000054102a227816 */ /* 0x000fe40000000032 */
[----:B------:R-:W-:-:S02]  /*e1b0*/  PRMT R5, R43, 0x5410, R52 ;  /* 0x000054102b057816 */ /* 0x000fc40000000034 */
[----:B------:R-:W-:Y:S02]  /*e1c0*/  PRMT R26, R26, 0x5410, R54 ;  /* 0x000054101a1a7816 */ /* 0x000fe40000000036 */
[----:B------:R-:W-:Y:S02]  /*e1d0*/  PRMT R28, R44, 0x7610, R28 ;  /* 0x000076102c1c7816 */ /* 0x000fe4000000001c */
[----:B------:R-:W-:Y:S01]  /*e1e0*/  LEA.HI R3, R205, R205, RZ, 0x1 ;  /* 0x000000cdcd037211 */ /* 0x000fe200078f08ff */
[----:B------:R-:W-:Y:S06]  /*e1f0*/  BRA.DIV UR4, `(.L_x_602) ;  /* 0x00000102042c7947 */ /* 0x000fec000b800000 */
.L_x_781:
[----:B------:R-:W-:Y:S01]  /*e200*/  UMOV UR4, 0xffffffff ;  /* 0xffffffff00047882 */ /* 0x000fe20000000000 */
[----:B------:R-:W-:Y:S02]  /*e210*/  LOP3.LUT R4, R3, 0xfffffffe, RZ, 0xc0, !PT ;  /* 0xfffffffe03047812 */ /* 0x000fe400078ec0ff */
[----:B------:R-:W-:Y:S05]  /*e220*/  BRA.DIV UR4, `(.L_x_603) ;  /* 0x0000010204487947 */ /* 0x000fea000b800000 */
.L_x_784:
[----:B------:R-:W-:Y:S01]  /*e230*/  UMOV UR4, 0xffffffff ;  /* 0xffffffff00047882 */ /* 0x000fe20000000000 */
[----:B------:R-:W-:Y:S02]  /*e240*/  IMAD.IADD R3, R205, 0x1, -R4 ;  /* 0x00000001cd037824 */ /* 0x000fe400078e0a04 */
[----:B------:R-:W-:Y:S05]  /*e250*/  BRA.DIV UR4, `(.L_x_604) ;  /* 0x0000010204647947 */ /* 0x000fea000b800000 */
.L_x_787:
[----:B------:R-:W-:Y:S01]  /*e260*/  UMOV UR4, 0xffffffff ;  /* 0xffffffff00047882 */ /* 0x000fe20000000000 */
[----:B------:R-:W-:Y:S02]  /*e270*/  SHF.L.U32 R3, R3, 0x1f, RZ ;  /* 0x0000001f03037819 */ /* 0x000fe400000006ff */
[----:B------:R-:W-:Y:S05]  /*e280*/  BRA.DIV UR4, `(.L_x_605) ;  /* 0x0000010204807947 */ /* 0x000fea000b800000 */
.L_x_790:
[----:B------:R-:W0:Y:S01]  /*e290*/  SYNCS.PHASECHK.TRANS64.TRYWAIT P0, [R2+URZ+0x34800], R3 ;  /* 0x03480003020075a7 */ /* 0x000e22000800017f */
        /* <DEDUP_REMOVED lines=20> */
.L_x_791:
[----:B------:R-:W-:Y:S05]  /*e3e0*/  BSYNC B1 ;  /* 0x0000000000017941 */ /* 0x000fea0003800000 */
.L_x_606:
[----:B------:R-:W-:Y:S01]  /*e3f0*/  BSSY B1, `(.L_x_608) ;  /* 0x0000118000017945 */ /* 0x000fe20003800000 */
[----:B------:R-:W-:Y:S02]  /*e400*/  IMAD.MOV.U32 R36, RZ, RZ, R5 ;  /* 0x000000ffff247224 */ /* 0x000fe400078e0005 */
[----:B0-----:R-:W-:Y:S01]  /*e410*/  IMAD.MOV.U32 R3, RZ, RZ, R4 ;  /* 0x000000ffff037224 */ /* 0x001fe200078e0004 */
[----:B------:R-:W-:Y:S06]  /*e420*/  @P1 BRA `(.L_x_609) ;  /* 0x0000001000501947 */ /* 0x000fec0003800000 */
[----:B------:R-:W0:Y:S01]  /*e430*/  LDC R43, c[0x0][0x3d4] ;  /* 0x0000f500ff2b7b82 */ /* 0x000e220000000800 */
[----:B------:R-:W-:Y:S01]  /*e440*/  BSSY B2, `(.L_x_610) ;  /* 0x0000060000027945 */ /* 0x000fe20003800000 */
[-C--:B0-----:R-:W-:Y:S02]  /*e450*/  ISETP.GE.AND P0, PT, R22, R43.reuse, PT ;  /* 0x0000002b1600720c */ /* 0x081fe40003f06270 */
[-C--:B------:R-:W-:Y:S02]  /*e460*/  ISETP.GE.AND P1, PT, R184, R43.reuse, PT ;  /* 0x0000002bb800720c */ /* 0x080fe40003f26270 */
[----:B------:R-:W-:-:S09]  /*e470*/  ISETP.GE.AND P2, PT, R185, R43, PT ;  /* 0x0000002bb900720c */ /* 0x000fd20003f46270 */
[----:B------:R-:W-:Y:S05]  /*e480*/  @P0 BRA `(.L_x_611) ;  /* 0x00000004006c0947 */ /* 0x000fea0003800000 */
[----:B------:R-:W-:Y:S01]  /*e490*/  LEA.HI R5, R43, R208, RZ, 0x1d ;  /* 0x000000d02b057211 */ /* 0x000fe200078fe8ff */
[----:B------:R-:W-:Y:S01]  /*e4a0*/  IMAD.U32 R52, R37, 0x10000, RZ ;  /* 0x0001000025347824 */ /* 0x000fe200078e00ff */
[----:B------:R-:W-:Y:S01]  /*e4b0*/  LOP3.LUT R4, R189, 0x38, R22, 0xf8, !PT ;  /* 0x00000038bd047812 */ /* 0x000fe200078ef816 */
[----:B------:R-:W-:Y:S01]  /*e4c0*/  IMAD.U32 R51, R33, 0x10000, RZ ;  /* 0x0001000021337824 */ /* 0x000fe200078e00ff */
[----:B------:R-:W-:Y:S02]  /*e4d0*/  SHF.R.S32.HI R6, RZ, 0x1f, R5 ;  /* 0x0000001fff067819 */ /* 0x000fe40000011405 */
[----:B------:R-:W-:Y:S02]  /*e4e0*/  LOP3.LUT R53, R37, 0xffff0000, RZ, 0xc0, !PT ;  /* 0xffff000025357812 */ /* 0x000fe400078ec0ff */
[----:B------:R-:W-:Y:S01]  /*e4f0*/  LEA.HI R7, R6, R5, RZ, 0x3 ;  /* 0x0000000506077211 */ /* 0x000fe200078f18ff */
[----:B------:R-:W-:Y:S01]  /*e500*/  IMAD.SHL.U32 R6, R5, 0x8, RZ ;  /* 0x0000000805067824 */ /* 0x000fe200078e00ff */
[----:B------:R-:W-:-:S03]  /*e510*/  LOP3.LUT R5, R4, R191, RZ, 0x3c, !PT ;  /* 0x000000bf04057212 */ /* 0x000fc600078e3cff */
[----:B------:R-:W-:Y:S01]  /*e520*/  IMAD.SHL.U32 R7, R7, 0x400, RZ ;  /* 0x0000040007077824 */ /* 0x000fe200078e00ff */
[----:B------:R-:W-:Y:S01]  /*e530*/  LOP3.LUT R6, R189, 0x38, R6, 0xf8, !PT ;  /* 0x00000038bd067812 */ /* 0x000fe200078ef806 */
[----:B------:R-:W-:-:S03]  /*e540*/  IMAD R5, R190, 0x200, R5 ;  /* 0x00000200be057824 */ /* 0x000fc600078e0205 */
[----:B------:R-:W-:Y:S01]  /*e550*/  LOP3.LUT R7, R7, 0x7fffe000, RZ, 0xc0, !PT ;  /* 0x7fffe00007077812 */ /* 0x000fe200078ec0ff */
[----:B------:R-:W-:Y:S01]  /*e560*/  IMAD R60, R5, 0x2, R2 ;  /* 0x00000002053c7824 */ /* 0x000fe200078e0202 */
[----:B------:R-:W-:-:S03]  /*e570*/  LOP3.LUT R6, R6, R191, RZ, 0x3c, !PT ;  /* 0x000000bf06067212 */ /* 0x000fc600078e3cff */
[----:B------:R-:W-:-:S04]  /*e580*/  IMAD R7, R190, 0x200, R7 ;  /* 0x00000200be077824 */ /* 0x000fc800078e0207 */
[----:B------:R-:W-:Y:S02]  /*e590*/  IMAD.IADD R9, R7, 0x1, R6 ;  /* 0x0000000107097824 */ /* 0x000fe400078e0206 */
[----:B------:R-:W0:Y:S02]  /*e5a0*/  LDS.128 R4, [R60+0x10400] ;  /* 0x010400003c047984 */ /* 0x000e240000000c00 */
[----:B------:R-:W-:-:S05]  /*e5b0*/  IMAD R62, R9, 0x2, R2 ;  /* 0x00000002093e7824 */ /* 0x000fca00078e0202 */
[----:B------:R-:W1:Y:S01]  /*e5c0*/  LDS.128 R8, [R62+0x10400] ;  /* 0x010400003e087984 */ /* 0x000e620000000c00 */
[C---:B0-----:R-:W-:Y:S01]  /*e5d0*/  IMAD.U32 R42, R4.reuse, 0x10000, RZ ;  /* 0x00010000042a7824 */ /* 0x041fe200078e00ff */
[----:B------:R-:W-:Y:S01]  /*e5e0*/  LOP3.LUT R4, R4, 0xffff0000, RZ, 0xc0, !PT ;  /* 0xffff000004047812 */ /* 0x000fe200078ec0ff */
[C---:B------:R-:W-:Y:S01]  /*e5f0*/  IMAD.U32 R44, R5.reuse, 0x10000, RZ ;  /* 0x00010000052c7824 */ /* 0x040fe200078e00ff */
[----:B------:R-:W-:Y:S01]  /*e600*/  LOP3.LUT R5, R5, 0xffff0000, RZ, 0xc0, !PT ;  /* 0xffff000005057812 */ /* 0x000fe200078ec0ff */
[C---:B------:R-:W-:Y:S01]  /*e610*/  IMAD.U32 R45, R6.reuse, 0x10000, RZ ;  /* 0x00010000062d7824 */ /* 0x040fe200078e00ff */
[----:B------:R-:W-:Y:S01]  /*e620*/  LOP3.LUT R6, R6, 0xffff0000, RZ, 0xc0, !PT ;  /* 0xffff000006067812 */ /* 0x000fe200078ec0ff */
[C---:B------:R-:W-:Y:S01]  /*e630*/  IMAD.U32 R46, R7.reuse, 0x10000, RZ ;  /* 0x00010000072e7824 */ /* 0x040fe200078e00ff */
[----:B------:R-:W-:Y:S01]  /*e640*/  LOP3.LUT R7, R7, 0xffff0000, RZ, 0xc0, !PT ;  /* 0xffff000007077812 */ /* 0x000fe200078ec0ff */
[C---:B-1----:R-:W-:Y:S01]  /*e650*/  IMAD.U32 R47, R8.reuse, 0x10000, RZ ;  /* 0x00010000082f7824 */ /* 0x042fe200078e00ff */
[----:B------:R-:W-:Y:S01]  /*e660*/  LOP3.LUT R8, R8, 0xffff0000, RZ, 0xc0, !PT ;  /* 0xffff000008087812 */ /* 0x000fe200078ec0ff */
[C---:B------:R-:W-:Y:S01]  /*e670*/  IMAD.U32 R48, R9.reuse, 0x10000, RZ ;  /* 0x0001000009307824 */ /* 0x040fe200078e00ff */
[----:B------:R-:W-:Y:S01]  /*e680*/  LOP3.LUT R9, R9, 0xffff0000, RZ, 0xc0, !PT ;  /* 0xffff000009097812 */ /* 0x000fe200078ec0ff */
[C---:B------:R-:W-:Y:S01]  /*e690*/  FMUL.FTZ R55, R47.reuse, R52 ;  /* 0x000000342f377220 */ /* 0x040fe20000410000 */
[----:B------:R-:W-:Y:S01]  /*e6a0*/  FMUL.FTZ R57, R47, R51 ;  /* 0x000000332f397220 */ /* 0x000fe20000410000 */
[----:B------:R-:W-:Y:S01]  /*e6b0*/  LOP3.LUT R47, R33, 0xffff0000, RZ, 0xc0, !PT ;  /* 0xffff0000212f7812 */ /* 0x000fe200078ec0ff */
[----:B------:R-:W-:Y:S01]  /*e6c0*/  FMUL.FTZ R59, R8, R53 ;  /* 0x00000035083b7220 */ /* 0x000fe20000410000 */
[----:B------:R-:W-:Y:S01]  /*e6d0*/  FFMA.FTZ R54, R42, R51, -R55 ;  /* 0x000000332a367223 */ /* 0x000fe20000010837 */
[----:B------:R-:W-:-:S02]  /*e6e0*/  IMAD.U32 R55, R38, 0x10000, RZ ;  /* 0x0001000026377824 */ /* 0x000fc400078e00ff */
[----:B------:R-:W-:Y:S01]  /*e6f0*/  FFMA.FTZ R57, R42, R52, R57 ;  /* 0x000000342a397223 */ /* 0x000fe20000010039 */
[----:B------:R-:W-:Y:S02]  /*e700*/  IMAD.U32 R51, R34, 0x10000, RZ ;  /* 0x0001000022337824 */ /* 0x000fe400078e00ff */
[-C--:B------:R-:W-:Y:S01]  /*e710*/  FMUL.FTZ R61, R8, R47.reuse ;  /* 0x0000002f083d7220 */ /* 0x080fe20000410000 */
[----:B------:R-:W-:Y:S01]  /*e720*/  FFMA.FTZ R59, R4, R47, -R59 ;  /* 0x0000002f043b7223 */ /* 0x000fe2000001083b */
[C---:B------:R-:W-:Y:S01]  /*e730*/  FMUL.FTZ R47, R48.reuse, R55 ;  /* 0x00000037302f7220 */ /* 0x040fe20000410000 */
[-C--:B------:R-:W-:Y:S01]  /*e740*/  FMUL.FTZ R52, R48, R51.reuse ;  /* 0x0000003330347220 */ /* 0x080fe20000410000 */
[C---:B------:R-:W-:Y:S01]  /*e750*/  IMAD.U32 R49, R10.reuse, 0x10000, RZ ;  /* 0x000100000a317824 */ /* 0x040fe200078e00ff */
[----:B------:R-:W-:Y:S01]  /*e760*/  LOP3.LUT R10, R10, 0xffff0000, RZ, 0xc0, !PT ;  /* 0xffff00000a0a7812 */ /* 0x000fe200078ec0ff */
[----:B------:R-:W-:Y:S01]  /*e770*/  FFMA.FTZ R48, R44, R51, -R47 ;  /* 0x000000332c307223 */ /* 0x000fe2000001082f */
[----:B------:R-:W-:Y:S01]  /*e780*/  LOP3.LUT R51, R39, 0xffff0000, RZ, 0xc0, !PT ;  /* 0xffff000027337812 */ /* 0x000fe200078ec0ff */
[----:B------:R-:W-:Y:S01]  /*e790*/  FFMA.FTZ R42, R4, R53, R61 ;  /* 0x00000035042a7223 */ /* 0x000fe2000001003d */
[----:B------:R-:W-:Y:S01]  /*e7a0*/  LOP3.LUT R47, R35, 0xffff0000, RZ, 0xc0, !PT ;  /* 0xffff0000232f7812 */ /* 0x000fe200078ec0ff */
[----:B------:R-:W-:-:S02]  /*e7b0*/  IMAD.U32 R8, R39, 0x10000, RZ ;  /* 0x0001000027087824 */ /* 0x000fc400078e00ff */
[----:B------:R-:W-:Y:S01]  /*e7c0*/  FFMA.FTZ R52, R44, R55, R52 ;  /* 0x000000372c347223 */ /* 0x000fe20000010034 */
[----:B------:R-:W-:Y:S02]  /*e7d0*/  IMAD.U32 R4, R35, 0x10000, RZ ;  /* 0x0001000023047824 */ /* 0x000fe400078e00ff */
[C---:B------:R-:W-:Y:S01]  /*e7e0*/  FMUL.FTZ R61, R10.reuse, R51 ;  /* 0x000000330a3d7220 */ /* 0x040fe20000410000 */
[C---:B------:R-:W-:Y:S01]  /*e7f0*/  FMUL.FTZ R44, R49.reuse, R8 ;  /* 0x00000008312c7220 */ /* 0x040fe20000410000 */
[----:B------:R-:W-:Y:S01]  /*e800*/  FMUL.FTZ R10, R10, R47 ;  /* 0x0000002f0a0a7220 */ /* 0x000fe20000410000 */
[-C--:B------:R-:W-:Y:S01]  /*e810*/  FMUL.FTZ R56, R49, R4.reuse ;  /* 0x0000000431387220 */ /* 0x080fe20000410000 */
[----:B------:R-:W-:Y:S02]  /*e820*/  IMAD.U32 R50, R11, 0x10000, RZ ;  /* 0x000100000b327824 */ /* 0x000fe400078e00ff */
[----:B------:R-:W-:Y:S01]  /*e830*/  FFMA.FTZ R55, R45, R4, -R44 ;  /* 0x000000042d377223 */ /* 0x000fe2000001082c */
[----:B------:R-:W-:-:S02]  /*e840*/  IMAD.U32 R53, R41, 0x10000, RZ ;  /* 0x0001000029357824 */ /* 0x000fc400078e00ff */
[----:B------:R-:W-:Y:S01]  /*e850*/  FFMA.FTZ R56, R45, R8, R56 ;  /* 0x000000082d387223 */ /* 0x000fe20000010038 */
[----:B------:R-:W-:Y:S02]  /*e860*/  IMAD.U32 R49, R36, 0x10000, RZ ;  /* 0x0001000024317824 */ /* 0x000fe400078e00ff */
[C---:B------:R-:W-:Y:S01]  /*e870*/  FFMA.FTZ R58, R6.reuse, R47, -R61 ;  /* 0x0000002f063a7223 */ /* 0x040fe2000001083d */
[----:B------:R-:W-:Y:S01]  /*e880*/  FFMA.FTZ R51, R6, R51, R10 ;  /* 0x0000003306337223 */ /* 0x000fe2000001000a */
[----:B------:R-:W-:Y:S01]  /*e890*/  LOP3.LUT R11, R11, 0xffff0000, RZ, 0xc0, !PT ;  /* 0xffff00000b0b7812 */ /* 0x000fe200078ec0ff */
[C---:B------:R-:W-:Y:S01]  /*e8a0*/  FMUL.FTZ R45, R50.reuse, R53 ;  /* 0x00000035322d7220 */ /* 0x040fe20000410000 */
[-C--:B------:R-:W-:Y:S01]  /*e8b0*/  FMUL.FTZ R47, R50, R49.reuse ;  /* 0x00000031322f7220 */ /* 0x080fe20000410000 */
[----:B------:R-:W-:Y:S02]  /*e8c0*/  LOP3.LUT R8, R38, 0xffff0000, RZ, 0xc0, !PT ;  /* 0xffff000026087812 */ /* 0x000fe400078ec0ff */
[----:B------:R-:W-:Y:S01]  /*e8d0*/  LOP3.LUT R10, R41, 0xffff0000, RZ, 0xc0, !PT ;  /* 0xffff0000290a7812 */ /* 0x000fe200078ec0ff */
[----:B------:R-:W-:Y:S01]  /*e8e0*/  FFMA.FTZ R49, R46, R49, -R45 ;  /* 0x000000312e317223 */ /* 0x000fe2000001082d */
[----:B------:R-:W-:Y:S01]  /*e8f0*/  LOP3.LUT R4, R34, 0xffff0000, RZ, 0xc0, !PT ;  /* 0xffff000022047812 */ /* 0x000fe200078ec0ff */
[----:B------:R-:W-:Y:S01]  /*e900*/  FFMA.FTZ R47, R46, R53, R47 ;  /* 0x000000352e2f7223 */ /* 0x000fe2000001002f */
[----:B------:R-:W-:Y:S01]  /*e910*/  LOP3.LUT R6, R36, 0xffff0000, RZ, 0xc0, !PT ;  /* 0xffff000024067812 */ /* 0x000fe200078ec0ff */
[----:B------:R-:W-:Y:S01]  /*e920*/  FMUL.FTZ R44, R9, R8 ;  /* 0x00000008092c7220 */ /* 0x000fe20000410000 */
[----:B------:R-:W-:Y:S01]  /*e930*/  FMUL.FTZ R46, R11, R10 ;  /* 0x0000000a0b2e7220 */ /* 0x000fe20000410000 */
[----:B------:R-:W-:-:S02]  /*e940*/  FMUL.FTZ R45, R9, R4 ;  /* 0x00000004092d7220 */ /* 0x000fc40000410000 */
[----:B------:R-:W-:Y:S01]  /*e950*/  FMUL.FTZ R11, R11, R6 ;  /* 0x000000060b0b7220 */ /* 0x000fe20000410000 */
[----:B------:R-:W-:Y:S01]  /*e960*/  FFMA.FTZ R9, R5, R4, -R44 ;  /* 0x0000000405097223 */ /* 0x000fe2000001082c */
[----:B------:R-:W-:Y:S01]  /*e970*/  FFMA.FTZ R46, R7, R6, -R46 ;  /* 0x00000006072e7223 */ /* 0x000fe2000001082e */
[----:B------:R-:W-:Y:S01]  /*e980*/  FFMA.FTZ R45, R5, R8, R45 ;  /* 0x00000008052d7223 */ /* 0x000fe2000001002d */
[----:B------:R-:W-:Y:S01]  /*e990*/  FFMA.FTZ R44, R7, R10, R11 ;  /* 0x0000000a072c7223 */ /* 0x000fe2000001000b */
[----:B------:R-:W-:Y:S02]  /*e9a0*/  F2FP.BF16.F32.PACK_AB R6, R58, R55 ;  /* 0x000000373a06723e */ /* 0x000fe400000010ff */
[----:B------:R-:W-:Y:S02]  /*e9b0*/  F2FP.BF16.F32.PACK_AB R4, R59, R54 ;  /* 0x000000363b04723e */ /* 0x000fe400000010ff */
[----:B------:R-:W-:Y:S02]  /*e9c0*/  F2FP.BF16.F32.PACK_AB R5, R9, R48 ;  /* 0x000000300905723e */ /* 0x000fe400000010ff */
[----:B------:R-:W-:-:S02]  /*e9d0*/  F2FP.BF16.F32.PACK_AB R7, R46, R49 ;  /* 0x000000312e07723e */ /* 0x000fc400000010ff */
[----:B------:R-:W-:Y:S02]  /*e9e0*/  F2FP.BF16.F32.PACK_AB R10, R51, R56 ;  /* 0x00000038330a723e */ /* 0x000fe400000010ff */
[----:B------:R-:W-:Y:S01]  /*e9f0*/  F2FP.BF16.F32.PACK_AB R8, R42, R57 ;  /* 0x000000392a08723e */ /* 0x000fe200000010ff */
[----:B------:R0:W-:Y:S01]  /*ea00*/  STS.128 [R60+0x10400], R4 ;  /* 0x010400043c007388 */ /* 0x0001e20000000c00 */
[----:B------:R-:W-:Y:S02]  /*ea10*/  F2FP.BF16.F32.PACK_AB R9, R45, R52 ;  /* 0x000000342d09723e */ /* 0x000fe400000010ff */
[----:B------:R-:W-:-:S05]  /*ea20*/  F2FP.BF16.F32.PACK_AB R11, R44, R47 ;  /* 0x0000002f2c0b723e */ /* 0x000fca00000010ff */
[----:B------:R0:W-:Y:S02]  /*ea30*/  STS.128 [R62+0x10400], R8 ;  /* 0x010400083e007388 */ /* 0x0001e40000000c00 */
.L_x_611:
[----:B------:R-:W-:Y:S05]  /*ea40*/  BSYNC B2 ;  /* 0x0000000000027941 */ /* 0x000fea0003800000 */
.L_x_610:
[----:B------:R-:W-:Y:S04]  /*ea50*/  BSSY B2, `(.L_x_612) ;  /* 0x0000059000027945 */ /* 0x000fe80003800000 */
[----:B------:R-:W-:Y:S05]  /*ea60*/  @P1 BRA `(.L_x_613) ;  /* 0x00000004005c1947 */ /* 0x000fea0003800000 */
[----:B0-----:R-:W-:Y:S01]  /*ea70*/  LEA.HI R4, R43, R210, RZ, 0x1d ;  /* 0x000000d22b047211 */ /* 0x001fe200078fe8ff */
[C---:B------:R-:W-:Y:S01]  /*ea80*/  IMAD.U32 R55, R29.reuse, 0x10000, RZ ;  /* 0x000100001d377824 */ /* 0x040fe200078e00ff */
[----:B------:R-:W-:Y:S01]  /*ea90*/  LOP3.LUT R57, R29, 0xffff0000, RZ, 0xc0, !PT ;  /* 0xffff00001d397812 */ /* 0x000fe200078ec0ff */
[----:B------:R-:W-:Y:S01]  /*eaa0*/  IMAD.U32 R53, R25, 0x10000, RZ ;  /* 0x0001000019357824 */ /* 0x000fe200078e00ff */
[----:B------:R-:W-:-:S04]  /*eab0*/  SHF.R.S32.HI R5, RZ, 0x1f, R4 ;  /* 0x0000001fff057819 */ /* 0x000fc80000011404 */
[----:B------:R-:W-:Y:S01]  /*eac0*/  LEA.HI R5, R5, R4, RZ, 0x3 ;  /* 0x0000000405057211 */ /* 0x000fe200078f18ff */
[----:B------:R-:W-:-:S04]  /*ead0*/  IMAD.SHL.U32 R4, R4, 0x8, RZ ;  /* 0x0000000804047824 */ /* 0x000fc800078e00ff */
[----:B------:R-:W-:Y:S01]  /*eae0*/  IMAD.SHL.U32 R5, R5, 0x400, RZ ;  /* 0x0000040005057824 */ /* 0x000fe200078e00ff */
[----:B------:R-:W-:-:S04]  /*eaf0*/  LOP3.LUT R4, R189, 0x38, R4, 0xf8, !PT ;  /* 0x00000038bd047812 */ /* 0x000fc800078ef804 */
[----:B------:R-:W-:Y:S02]  /*eb00*/  LOP3.LUT R5, R5, 0x7fffe000, RZ, 0xc0, !PT ;  /* 0x7fffe00005057812 */ /* 0x000fe400078ec0ff */
[----:B------:R-:W-:-:S03]  /*eb10*/  LOP3.LUT R4, R4, R191, RZ, 0x3c, !PT ;  /* 0x000000bf04047212 */ /* 0x000fc600078e3cff */
[----:B------:R-:W-:-:S04]  /*eb20*/  IMAD R5, R190, 0x200, R5 ;  /* 0x00000200be057824 */ /* 0x000fc800078e0205 */
[----:B------:R-:W-:Y:S02]  /*eb30*/  IMAD.IADD R9, R5, 0x1, R4 ;  /* 0x0000000105097824 */ /* 0x000fe400078e0204 */
[----:B------:R-:W0:Y:S02]  /*eb40*/  LDS.128 R4, [R218] ;  /* 0x00000000da047984 */ /* 0x000e240000000c00 */
        /* <DEDUP_REMOVED lines=16> */
[----:B------:R-:W-:Y:S01]  /*ec50*/  FMUL.FTZ R63, R8, R57 ;  /* 0x00000039083f7220 */ /* 0x000fe20000410000 */
[----:B------:R-:W-:-:S02]  /*ec60*/  IMAD.U32 R48, R30, 0x10000, RZ ;  /* 0x000100001e307824 */ /* 0x000fc400078e00ff */
[C---:B------:R-:W-:Y:S01]  /*ec70*/  FFMA.FTZ R59, R44.reuse, R53, -R59 ;  /* 0x000000352c3b7223 */ /* 0x040fe2000001083b */
[----:B------:R-:W-:Y:S01]  /*ec80*/  LOP3.LUT R53, R25, 0xffff0000, RZ, 0xc0, !PT ;  /* 0xffff000019357812 */ /* 0x000fe200078ec0ff */
[----:B------:R-:W-:Y:S01]  /*ec90*/  FFMA.FTZ R61, R44, R55, R61 ;  /* 0x000000372c3d7223 */ /* 0x000fe2000001003d */
[----:B------:R-:W-:Y:S02]  /*eca0*/  IMAD.U32 R44, R26, 0x10000, RZ ;  /* 0x000100001a2c7824 */ /* 0x000fe400078e00ff */
[----:B------:R-:W-:Y:S02]  /*ecb0*/  IMAD.U32 R50, R10, 0x10000, RZ ;  /* 0x000100000a327824 */ /* 0x000fe400078e00ff */
[-C--:B------:R-:W-:Y:S01]  /*ecc0*/  FMUL.FTZ R55, R8, R53.reuse ;  /* 0x0000003508377220 */ /* 0x080fe20000410000 */
[----:B------:R-:W-:Y:S01]  /*ecd0*/  FFMA.FTZ R52, R4, R53, -R63 ;  /* 0x0000003504347223 */ /* 0x000fe2000001083f */
[----:B------:R-:W-:Y:S01]  /*ece0*/  FMUL.FTZ R8, R49, R48 ;  /* 0x0000003031087220 */ /* 0x000fe20000410000 */
[----:B------:R-:W-:-:S02]  /*ecf0*/  IMAD.U32 R53, R31, 0x10000, RZ ;  /* 0x000100001f357824 */ /* 0x000fc400078e00ff */
[-C--:B------:R-:W-:Y:S01]  /*ed00*/  FMUL.FTZ R63, R49, R44.reuse ;  /* 0x0000002c313f7220 */ /* 0x080fe20000410000 */
[----:B------:R-:W-:Y:S01]  /*ed10*/  FFMA.FTZ R54, R4, R57, R55 ;  /* 0x0000003904367223 */ /* 0x000fe20000010037 */
[----:B------:R-:W-:Y:S01]  /*ed20*/  LOP3.LUT R10, R10, 0xffff0000, RZ, 0xc0, !PT ;  /* 0xffff00000a0a7812 */ /* 0x000fe200078ec0ff */
[----:B------:R-:W-:Y:S01]  /*ed30*/  FFMA.FTZ R56, R45, R44, -R8 ;  /* 0x0000002c2d387223 */ /* 0x000fe20000010808 */
[----:B------:R-:W-:Y:S02]  /*ed40*/  IMAD.U32 R49, R27, 0x10000, RZ ;  /* 0x000100001b317824 */ /* 0x000fe400078e00ff */
[----:B------:R-:W-:Y:S01]  /*ed50*/  FFMA.FTZ R63, R45, R48, R63 ;  /* 0x000000302d3f7223 */ /* 0x000fe2000001003f */
[----:B------:R-:W-:Y:S01]  /*ed60*/  FMUL.FTZ R57, R50, R53 ;  /* 0x0000003532397220 */ /* 0x000fe20000410000 */
[----:B------:R-:W-:Y:S01]  /*ed70*/  LOP3.LUT R55, R31, 0xffff0000, RZ, 0xc0, !PT ;  /* 0xffff00001f377812 */ /* 0x000fe200078ec0ff */
[----:B------:R-:W-:Y:S01]  /*ed80*/  IMAD.U32 R51, R11, 0x10000, RZ ;  /* 0x000100000b337824 */ /* 0x000fe200078e00ff */
[----:B------:R-:W-:Y:S01]  /*ed90*/  LOP3.LUT R45, R27, 0xffff0000, RZ, 0xc0, !PT ;  /* 0xffff00001b2d7812 */ /* 0x000fe200078ec0ff */
[----:B------:R-:W-:-:S02]  /*eda0*/  IMAD.U32 R44, R32, 0x10000, RZ ;  /* 0x00010000202c7824 */ /* 0x000fc400078e00ff */
[-C--:B------:R-:W-:Y:S01]  /*edb0*/  FMUL.FTZ R65, R50, R49.reuse ;  /* 0x0000003132417220 */ /* 0x080fe20000410000 */
[----:B------:R-:W-:Y:S01]  /*edc0*/  FFMA.FTZ R57, R46, R49, -R57 ;  /* 0x000000312e397223 */ /* 0x000fe20000010839 */
[----:B------:R-:W-:Y:S01]  /*edd0*/  FMUL.FTZ R49, R10, R55 ;  /* 0x000000370a317220 */ /* 0x000fe20000410000 */
[----:B------:R-:W-:Y:S02]  /*ede0*/  IMAD.U32 R4, R28, 0x10000, RZ ;  /* 0x000100001c047824 */ /* 0x000fe400078e00ff */
[----:B------:R-:W-:Y:S01]  /*edf0*/  FMUL.FTZ R10, R10, R45 ;  /* 0x0000002d0a0a7220 */ /* 0x000fe20000410000 */
[----:B------:R-:W-:Y:S01]  /*ee00*/  FMUL.FTZ R8, R51, R44 ;  /* 0x0000002c33087220 */ /* 0x000fe20000410000 */
[----:B------:R-:W-:Y:S01]  /*ee10*/  FFMA.FTZ R65, R46, R53, R65 ;  /* 0x000000352e417223 */ /* 0x000fe20000010041 */
[C---:B------:R-:W-:Y:S01]  /*ee20*/  FFMA.FTZ R46, R6.reuse, R45, -R49 ;  /* 0x0000002d062e7223 */ /* 0x040fe20000010831 */
[----:B------:R-:W-:Y:S01]  /*ee30*/  FFMA.FTZ R48, R6, R55, R10 ;  /* 0x0000003706307223 */ /* 0x000fe2000001000a */
[-C--:B------:R-:W-:Y:S01]  /*ee40*/  FFMA.FTZ R49, R47, R4.reuse, -R8 ;  /* 0x000000042f317223 */ /* 0x080fe20000010808 */
[----:B------:R-:W-:Y:S01]  /*ee50*/  LOP3.LUT R11, R11, 0xffff0000, RZ, 0xc0, !PT ;  /* 0xffff00000b0b7812 */ /* 0x000fe200078ec0ff */
[----:B------:R-:W-:Y:S01]  /*ee60*/  FMUL.FTZ R50, R51, R4 ;  /* 0x0000000433327220 */ /* 0x000fe20000410000 */
[----:B------:R-:W-:-:S02]  /*ee70*/  LOP3.LUT R8, R30, 0xffff0000, RZ, 0xc0, !PT ;  /* 0xffff00001e087812 */ /* 0x000fc400078ec0ff */
[----:B------:R-:W-:Y:S01]  /*ee80*/  LOP3.LUT R10, R32, 0xffff0000, RZ, 0xc0, !PT ;  /* 0xffff0000200a7812 */ /* 0x000fe200078ec0ff */
[----:B------:R-:W-:Y:S01]  /*ee90*/  FFMA.FTZ R50, R47, R44, R50 ;  /* 0x0000002c2f327223 */ /* 0x000fe20000010032 */
[----:B------:R-:W-:Y:S01]  /*eea0*/  LOP3.LUT R4, R26, 0xffff0000, RZ, 0xc0, !PT ;  /* 0xffff00001a047812 */ /* 0x000fe200078ec0ff */
[----:B------:R-:W-:Y:S01]  /*eeb0*/  FMUL.FTZ R44, R9, R8 ;  /* 0x00000008092c7220 */ /* 0x000fe20000410000 */
[----:B------:R-:W-:Y:S01]  /*eec0*/  LOP3.LUT R6, R28, 0xffff0000, RZ, 0xc0, !PT ;  /* 0xffff00001c067812 */ /* 0x000fe200078ec0ff */
[----:B------:R-:W-:Y:S02]  /*eed0*/  FMUL.FTZ R58, R11, R10 ;  /* 0x0000000a0b3a7220 */ /* 0x000fe40000410000 */
[-C--:B------:R-:W-:Y:S01]  /*eee0*/  FMUL.FTZ R45, R9, R4.reuse ;  /* 0x00000004092d7220 */ /* 0x080fe20000410000 */
[----:B------:R-:W-:Y:S01]  /*eef0*/  FFMA.FTZ R9, R5, R4, -R44 ;  /* 0x0000000405097223 */ /* 0x000fe2000001082c */
[-C--:B------:R-:W-:Y:S01]  /*ef00*/  FMUL.FTZ R11, R11, R6.reuse ;  /* 0x000000060b0b7220 */ /* 0x080fe20000410000 */
[----:B------:R-:W-:Y:S01]  /*ef10*/  FFMA.FTZ R58, R7, R6, -R58 ;  /* 0x00000006073a7223 */ /* 0x000fe2000001083a */
[----:B------:R-:W-:Y:S01]  /*ef20*/  FFMA.FTZ R44, R5, R8, R45 ;  /* 0x00000008052c7223 */ /* 0x000fe2000001002d */
[----:B------:R-:W-:Y:S01]  /*ef30*/  F2FP.BF16.F32.PACK_AB R6, R46, R57 ;  /* 0x000000392e06723e */ /* 0x000fe200000010ff */
[----:B------:R-:W-:Y:S01]  /*ef40*/  FFMA.FTZ R11, R7, R10, R11 ;  /* 0x0000000a070b7223 */ /* 0x000fe2000001000b */
[----:B------:R-:W-:-:S02]  /*ef50*/  F2FP.BF16.F32.PACK_AB R4, R52, R59 ;  /* 0x0000003b3404723e */ /* 0x000fc400000010ff */
[----:B------:R-:W-:Y:S02]  /*ef60*/  F2FP.BF16.F32.PACK_AB R5, R9, R56 ;  /* 0x000000380905723e */ /* 0x000fe400000010ff */
[----:B------:R-:W-:Y:S02]  /*ef70*/  F2FP.BF16.F32.PACK_AB R7, R58, R49 ;  /* 0x000000313a07723e */ /* 0x000fe400000010ff */
[----:B------:R-:W-:Y:S02]  /*ef80*/  F2FP.BF16.F32.PACK_AB R10, R48, R65 ;  /* 0x00000041300a723e */ /* 0x000fe400000010ff */
[----:B------:R-:W-:Y:S01]  /*ef90*/  F2FP.BF16.F32.PACK_AB R8, R54, R61 ;  /* 0x0000003d3608723e */ /* 0x000fe200000010ff */
[----:B------:R1:W-:Y:S01]  /*efa0*/  STS.128 [R218], R4 ;  /* 0x00000004da007388 */ /* 0x0003e20000000c00 */
[----:B------:R-:W-:Y:S02]  /*efb0*/  F2FP.BF16.F32.PACK_AB R9, R44, R63 ;  /* 0x0000003f2c09723e */ /* 0x000fe400000010ff */
[----:B------:R-:W-:-:S05]  /*efc0*/  F2FP.BF16.F32.PACK_AB R11, R11, R50 ;  /* 0x000000320b0b723e */ /* 0x000fca00000010ff */
[----:B------:R1:W-:Y:S02]  /*efd0*/  STS.128 [R42+0x10400], R8 ;  /* 0x010400082a007388 */ /* 0x0003e40000000c00 */
.L_x_613:
[----:B------:R-:W-:Y:S05]  /*efe0*/  BSYNC B2 ;  /* 0x0000000000027941 */ /* 0x000fea0003800000 */
.L_x_612:
[----:B------:R-:W-:Y:S05]  /*eff0*/  @P2 BRA `(.L_x_609) ;  /* 0x00000004005c2947 */ /* 0x000fea0003800000 */
[----:B------:R-:W-:Y:S01]  /*f000*/  LEA.HI R43, R43, R216, RZ, 0x1d ;  /* 0x000000d82b2b7211 */ /* 0x000fe200078fe8ff */
[C---:B------:R-:W-:Y:S01]  /*f010*/  IMAD.U32 R54, R15.reuse, 0x10000, RZ ;  /* 0x000100000f367824 */ /* 0x040fe200078e00ff */
[----:B------:R-:W-:Y:S01]  /*f020*/  LOP3.LUT R51, R15, 0xffff0000, RZ, 0xc0, !PT ;  /* 0xffff00000f337812 */ /* 0x000fe200078ec0ff */
[----:B------:R-:W-:Y:S01]  /*f030*/  IMAD.U32 R52, R3, 0x10000, RZ ;  /* 0x0001000003347824 */ /* 0x000fe200078e00ff */
[----:B01----:R-:W-:Y:S01]  /*f040*/  SHF.R.S32.HI R4, RZ, 0x1f, R43 ;  /* 0x0000001fff047819 */ /* 0x003fe2000001142b */
[----:B------:R-:W-:-:S03]  /*f050*/  IMAD.U32 R53, R20, 0x10000, RZ ;  /* 0x0001000014357824 */ /* 0x000fc600078e00ff */
        /* <DEDUP_REMOVED lines=24> */
[-C--:B------:R-:W-:Y:S01]  /*f1e0*/  FMUL.FTZ R58, R47, R52.reuse ;  /* 0x000000342f3a7220 */ /* 0x080fe20000410000 */
[----:B------:R-:W-:Y:S01]  /*f1f0*/  LOP3.LUT R47, R3, 0xffff0000, RZ, 0xc0, !PT ;  /* 0xffff0000032f7812 */ /* 0x000fe200078ec0ff */
[----:B------:R-:W-:Y:S01]  /*f200*/  FMUL.FTZ R55, R8, R51 ;  /* 0x0000003308377220 */ /* 0x000fe20000410000 */
[C---:B------:R-:W-:Y:S01]  /*f210*/  FFMA.FTZ R56, R43.reuse, R52, -R56 ;  /* 0x000000342b387223 */ /* 0x040fe20000010838 */
[----:B------:R-:W-:Y:S01]  /*f220*/  FFMA.FTZ R58, R43, R54, R58 ;  /* 0x000000362b3a7223 */ /* 0x000fe2000001003a */
[----:B------:R-:W-:-:S02]  /*f230*/  IMAD.U32 R43, R12, 0x10000, RZ ;  /* 0x000100000c2b7824 */ /* 0x000fc400078e00ff */
[-C--:B------:R-:W-:Y:S01]  /*f240*/  FMUL.FTZ R57, R8, R47.reuse ;  /* 0x0000002f08397220 */ /* 0x080fe20000410000 */
[----:B------:R-:W-:Y:S01]  /*f250*/  FFMA.FTZ R55, R4, R47, -R55 ;  /* 0x0000002f04377223 */ /* 0x000fe20000010837 */
[----:B------:R-:W-:Y:S01]  /*f260*/  FMUL.FTZ R47, R48, R53 ;  /* 0x00000035302f7220 */ /* 0x000fe20000410000 */
[----:B------:R-:W-:Y:S02]  /*f270*/  IMAD.U32 R49, R10, 0x10000, RZ ;  /* 0x000100000a317824 */ /* 0x000fe400078e00ff */
[----:B------:R-:W-:Y:S01]  /*f280*/  FMUL.FTZ R52, R48, R43 ;  /* 0x0000002b30347220 */ /* 0x000fe20000410000 */
[----:B------:R-:W-:Y:S01]  /*f290*/  FFMA.FTZ R57, R4, R51, R57 ;  /* 0x0000003304397223 */ /* 0x000fe20000010039 */
[----:B------:R-:W-:Y:S01]  /*f2a0*/  LOP3.LUT R10, R10, 0xffff0000, RZ, 0xc0, !PT ;  /* 0xffff00000a0a7812 */ /* 0x000fe200078ec0ff */
[----:B------:R-:W-:Y:S01]  /*f2b0*/  FFMA.FTZ R48, R44, R43, -R47 ;  /* 0x0000002b2c307223 */ /* 0x000fe2000001082f */
[C---:B------:R-:W-:Y:S01]  /*f2c0*/  LOP3.LUT R51, R21.reuse, 0xffff0000, RZ, 0xc0, !PT ;  /* 0xffff000015337812 */ /* 0x040fe200078ec0ff */
[----:B------:R-:W-:Y:S01]  /*f2d0*/  IMAD.U32 R8, R21, 0x10000, RZ ;  /* 0x0001000015087824 */ /* 0x000fe200078e00ff */
[C---:B------:R-:W-:Y:S01]  /*f2e0*/  LOP3.LUT R43, R13.reuse, 0xffff0000, RZ, 0xc0, !PT ;  /* 0xffff00000d2b7812 */ /* 0x040fe200078ec0ff */
[----:B------:R-:W-:-:S02]  /*f2f0*/  IMAD.U32 R4, R13, 0x10000, RZ ;  /* 0x000100000d047824 */ /* 0x000fc400078e00ff */
[----:B------:R-:W-:Y:S01]  /*f300*/  FFMA.FTZ R52, R44, R53, R52 ;  /* 0x000000352c347223 */ /* 0x000fe20000010034 */
[C---:B------:R-:W-:Y:S01]  /*f310*/  FMUL.FTZ R59, R10.reuse, R51 ;  /* 0x000000330a3b7220 */ /* 0x040fe20000410000 */
[C---:B------:R-:W-:Y:S01]  /*f320*/  FMUL.FTZ R44, R49.reuse, R8 ;  /* 0x00000008312c7220 */ /* 0x040fe20000410000 */
[-C--:B------:R-:W-:Y:S01]  /*f330*/  FMUL.FTZ R54, R49, R4.reuse ;  /* 0x0000000431367220 */ /* 0x080fe20000410000 */
[----:B------:R-:W-:Y:S01]  /*f340*/  FMUL.FTZ R10, R10, R43 ;  /* 0x0000002b0a0a7220 */ /* 0x000fe20000410000 */
[----:B------:R-:W-:Y:S02]  /*f350*/  IMAD.U32 R50, R11, 0x10000, RZ ;  /* 0x000100000b327824 */ /* 0x000fe400078e00ff */
[C---:B------:R-:W-:Y:S01]  /*f360*/  FFMA.FTZ R53, R45.reuse, R4, -R44 ;  /* 0x000000042d357223 */ /* 0x040fe2000001082c */
[----:B------:R-:W-:Y:S02]  /*f370*/  IMAD.U32 R49, R24, 0x10000, RZ ;  /* 0x0001000018317824 */ /* 0x000fe400078e00ff */
[----:B------:R-:W-:Y:S01]  /*f380*/  FFMA.FTZ R54, R45, R8, R54 ;  /* 0x000000082d367223 */ /* 0x000fe20000010036 */
[----:B------:R-:W-:-:S02]  /*f390*/  IMAD.U32 R47, R14, 0x10000, RZ ;  /* 0x000100000e2f7824 */ /* 0x000fc400078e00ff */
[----:B------:R-:W-:Y:S01]  /*f3a0*/  FFMA.FTZ R51, R6, R51, R10 ;  /* 0x0000003306337223 */ /* 0x000fe2000001000a */
[----:B------:R-:W-:Y:S01]  /*f3b0*/  LOP3.LUT R11, R11, 0xffff0000, RZ, 0xc0, !PT ;  /* 0xffff00000b0b7812 */ /* 0x000fe200078ec0ff */
[----:B------:R-:W-:Y:S01]  /*f3c0*/  FMUL.FTZ R45, R50, R49 ;  /* 0x00000031322d7220 */ /* 0x000fe20000410000 */
[----:B------:R-:W-:Y:S01]  /*f3d0*/  FFMA.FTZ R60, R6, R43, -R59 ;  /* 0x0000002b063c7223 */ /* 0x000fe2000001083b */
[----:B------:R-:W-:Y:S01]  /*f3e0*/  LOP3.LUT R8, R20, 0xffff0000, RZ, 0xc0, !PT ;  /* 0xffff000014087812 */ /* 0x000fe200078ec0ff */
[-C--:B------:R-:W-:Y:S01]  /*f3f0*/  FMUL.FTZ R43, R50, R47.reuse ;  /* 0x0000002f322b7220 */ /* 0x080fe20000410000 */
        /* <DEDUP_REMOVED lines=19> */
[----:B------:R2:W-:Y:S01]  /*f530*/  STS.128 [R215], R4 ;  /* 0x00000004d7007388 */ /* 0x0005e20000000c00 */
[----:B------:R-:W-:Y:S02]  /*f540*/  F2FP.BF16.F32.PACK_AB R9, R43, R52 ;  /* 0x000000342b09723e */ /* 0x000fe400000010ff */
[----:B------:R-:W-:-:S05]  /*f550*/  F2FP.BF16.F32.PACK_AB R11, R11, R46 ;  /* 0x0000002e0b0b723e */ /* 0x000fca00000010ff */
[----:B------:R2:W-:Y:S02]  /*f560*/  STS.128 [R42+0x10400], R8 ;  /* 0x010400082a007388 */ /* 0x0005e40000000c00 */
.L_x_609:
[----:B------:R-:W-:Y:S05]  /*f570*/  BSYNC B1 ;  /* 0x0000000000017941 */ /* 0x000fea0003800000 */
.L_x_608:
[----:B------:R-:W-:-:S13]  /*f580*/  ISETP.GE.AND P0, PT, R204, R0, PT ;  /* 0x00000000cc00720c */ /* 0x000fda0003f06270 */
[----:B------:R-:W-:Y:S05]  /*f590*/  @P0 BRA `(.L_x_589) ;  /* 0x0000001000340947 */ /* 0x000fea0003800000 */
[----:B------:R-:W3:Y:S01]  /*f5a0*/  LDC R43, c[0x0][0x3d4] ;  /* 0x0000f500ff2b7b82 */ /* 0x000ee20000000800 */
[----:B------:R-:W-:Y:S01]  /*f5b0*/  BSSY B1, `(.L_x_614) ;  /* 0x000005b000017945 */ /* 0x000fe20003800000 */
[-C--:B---3--:R-:W-:Y:S02]  /*f5c0*/  ISETP.GE.AND P0, PT, R22, R43.reuse, PT ;  /* 0x0000002b1600720c */ /* 0x088fe40003f06270 */
[-C--:B------:R-:W-:Y:S02]  /*f5d0*/  ISETP.GE.AND P1, PT, R184, R43.reuse, PT ;  /* 0x0000002bb800720c */ /* 0x080fe40003f26270 */
[----:B------:R-:W-:-:S09]  /*f5e0*/  ISETP.GE.AND P2, PT, R185, R43, PT ;  /* 0x0000002bb900720c */ /* 0x000fd20003f46270 */
[----:B------:R-:W-:Y:S05]  /*f5f0*/  @P0 BRA `(.L_x_615) ;  /* 0x0000000400580947 */ /* 0x000fea0003800000 */
[----:B------:R-:W-:Y:S01]  /*f600*/  LEA.HI R0, R43, R208, RZ, 0x1d ;  /* 0x000000d02b007211 */ /* 0x000fe200078fe8ff */
[C---:B------:R-:W-:Y:S01]  /*f610*/  IMAD.U32 R54, R37.reuse, 0x10000, RZ ;  /* 0x0001000025367824 */ /* 0x040fe200078e00ff */
[----:B------:R-:W-:Y:S01]  /*f620*/  LOP3.LUT R56, R37, 0xffff0000, RZ, 0xc0, !PT ;  /* 0xffff000025387812 */ /* 0x000fe200078ec0ff */
[----:B------:R-:W-:Y:S01]  /*f630*/  IMAD.U32 R52, R33, 0x10000, RZ ;  /* 0x0001000021347824 */ /* 0x000fe200078e00ff */
[----:B012---:R-:W-:Y:S01]  /*f640*/  SHF.R.S32.HI R5, RZ, 0x1f, R0 ;  /* 0x0000001fff057819 */ /* 0x007fe20000011400 */
[----:B------:R-:W-:Y:S01]  /*f650*/  IMAD.SHL.U32 R4, R0, 0x8, RZ ;  /* 0x0000000800047824 */ /* 0x000fe200078e00ff */
[----:B------:R-:W-:Y:S01]  /*f660*/  LOP3.LUT R57, R41, 0xffff0000, RZ, 0xc0, !PT ;  /* 0xffff000029397812 */ /* 0x000fe200078ec0ff */
[----:B------:R-:W-:Y:S01]  /*f670*/  IMAD.U32 R58, R38, 0x10000, RZ ;  /* 0x00010000263a7824 */ /* 0x000fe200078e00ff */
[----:B------:R-:W-:Y:S01]  /*f680*/  LEA.HI R5, R5, R0, RZ, 0x3 ;  /* 0x0000000005057211 */ /* 0x000fe200078f18ff */
[----:B------:R-:W-:Y:S01]  /*f690*/  IMAD.U32 R55, R39, 0x10000, RZ ;  /* 0x0001000027377824 */ /* 0x000fe200078e00ff */
[----:B------:R-:W-:-:S03]  /*f6a0*/  LOP3.LUT R0, R187, 0x38, R4, 0xf8, !PT ;  /* 0x00000038bb007812 */ /* 0x000fc600078ef804 */
[----:B------:R-:W-:Y:S01]  /*f6b0*/  IMAD.SHL.U32 R5, R5, 0x400, RZ ;  /* 0x0000040005057824 */ /* 0x000fe200078e00ff */
[----:B------:R-:W-:-:S04]  /*f6c0*/  LOP3.LUT R0, R0, R219, RZ, 0x3c, !PT ;  /* 0x000000db00007212 */ /* 0x000fc800078e3cff */
[----:B------:R-:W-:-:S04]  /*f6d0*/  LOP3.LUT R5, R5, 0x7fffe000, RZ, 0xc0, !PT ;  /* 0x7fffe00005057812 */ /* 0x000fc800078ec0ff */
[----:B------:R-:W-:Y:S02]  /*f6e0*/  IADD3 R9, R0, R5, R193 ;  /* 0x0000000500097210 */ /* 0x000fe40007ffe0c1 */
[----:B------:R-:W0:Y:S03]  /*f6f0*/  LDS.128 R4, [R217] ;  /* 0x00000000d9047984 */ /* 0x000e260000000c00 */
[----:B------:R-:W-:-:S05]  /*f700*/  IMAD R0, R9, 0x2, R2 ;  /* 0x0000000209007824 */ /* 0x000fca00078e0202 */
[----:B------:R-:W1:Y:S01]  /*f710*/  LDS.128 R8, [R0+0x10400] ;  /* 0x0104000000087984 */ /* 0x000e620000000c00 */
[C---:B0-----:R-:W-:Y:S01]  /*f720*/  IMAD.U32 R42, R4.reuse, 0x10000, RZ ;  /* 0x00010000042a7824 */ /* 0x041fe200078e00ff */
[----:B------:R-:W-:Y:S01]  /*f730*/  LOP3.LUT R4, R4, 0xffff0000, RZ, 0xc0, !PT ;  /* 0xffff000004047812 */ /* 0x000fe200078ec0ff */
[C---:B------:R-:W-:Y:S01]  /*f740*/  IMAD.U32 R45, R6.reuse, 0x10000, RZ ;  /* 0x00010000062d7824 */ /* 0x040fe200078e00ff */
[----:B------:R-:W-:Y:S01]  /*f750*/  SHF.L.U32 R44, R5, 0x10, RZ ;  /* 0x00000010052c7819 */ /* 0x000fe200000006ff */
[----:B------:R-:W-:Y:S01]  /*f760*/  IMAD.U32 R46, R7, 0x10000, RZ ;  /* 0x00010000072e7824 */ /* 0x000fe200078e00ff */
[----:B------:R-:W-:Y:S02]  /*f770*/  LOP3.LUT R6, R6, 0xffff0000, RZ, 0xc0, !PT ;  /* 0xffff000006067812 */ /* 0x000fe400078ec0ff */
[----:B------:R-:W-:Y:S01]  /*f780*/  LOP3.LUT R5, R5, 0xffff0000, RZ, 0xc0, !PT ;  /* 0xffff000005057812 */ /* 0x000fe200078ec0ff */
[C---:B-1----:R-:W-:Y:S01]  /*f790*/  IMAD.U32 R47, R8.reuse, 0x10000, RZ ;  /* 0x00010000082f7824 */ /* 0x042fe200078e00ff */
[----:B------:R-:W-:Y:S01]  /*f7a0*/  LOP3.LUT R8, R8, 0xffff0000, RZ, 0xc0, !PT ;  /* 0xffff000008087812 */ /* 0x000fe200078ec0ff */
[C---:B------:R-:W-:Y:S01]  /*f7b0*/  IMAD.U32 R48, R9.reuse, 0x10000, RZ ;  /* 0x0001000009307824 */ /* 0x040fe200078e00ff */
[----:B------:R-:W-:Y:S01]  /*f7c0*/  LOP3.LUT R9, R9, 0xffff0000, RZ, 0xc0, !PT ;  /* 0xffff000009097812 */ /* 0x000fe200078ec0ff */
[-C--:B------:R-:W-:Y:S01]  /*f7d0*/  FMUL.FTZ R51, R54, R47.reuse ;  /* 0x0000002f36337220 */ /* 0x080fe20000410000 */
[----:B------:R-:W-:Y:S01]  /*f7e0*/  FMUL.FTZ R47, R52, R47 ;  /* 0x0000002f342f7220 */ /* 0x000fe20000410000 */
[C---:B------:R-:W-:Y:S01]  /*f7f0*/  IMAD.U32 R49, R10.reuse, 0x10000, RZ ;  /* 0x000100000a317824 */ /* 0x040fe200078e00ff */
[----:B------:R-:W-:Y:S01]  /*f800*/  LOP3.LUT R10, R10, 0xffff0000, RZ, 0xc0, !PT ;  /* 0xffff00000a0a7812 */ /* 0x000fe200078ec0ff */
[----:B------:R-:W-:Y:S01]  /*f810*/  FFMA.FTZ R51, R52, R42, -R51 ;  /* 0x0000002a34337223 */ /* 0x000fe20000010833 */
[----:B------:R-:W-:Y:S01]  /*f820*/  LOP3.LUT R52, R33, 0xffff0000, RZ, 0xc0, !PT ;  /* 0xffff000021347812 */ /* 0x000fe200078ec0ff */
[----:B------:R-:W-:Y:S01]  /*f830*/  FMUL.FTZ R33, R56, R8 ;  /* 0x0000000838217220 */ /* 0x000fe20000410000 */
[----:B------:R-:W-:Y:S01]  /*f840*/  FFMA.FTZ R47, R54, R42, R47 ;  /* 0x0000002a362f7223 */ /* 0x000fe2000001002f */
[----:B------:R-:W-:Y:S01]  /*f850*/  IMAD.U32 R54, R34, 0x10000, RZ ;  /* 0x0001000022367824 */ /* 0x000fe200078e00ff */
[----:B------:R-:W-:Y:S01]  /*f860*/  LOP3.LUT R7, R7, 0xffff0000, RZ, 0xc0, !PT ;  /* 0xffff000007077812 */ /* 0x000fe200078ec0ff */
[C---:B------:R-:W-:Y:S01]  /*f870*/  FMUL.FTZ R37, R52.reuse, R8 ;  /* 0x0000000834257220 */ /* 0x040fe20000410000 */
[----:B------:R-:W-:Y:S01]  /*f880*/  FFMA.FTZ R8, R52, R4, -R33 ;  /* 0x0000000434087223 */ /* 0x000fe20000010821 */
[-C--:B------:R-:W-:Y:S01]  /*f890*/  FMUL.FTZ R33, R58, R48.reuse ;  /* 0x000000303a217220 */ /* 0x080fe20000410000 */
[----:B------:R-:W-:Y:S01]  /*f8a0*/  FMUL.FTZ R53, R54, R48 ;  /* 0x0000003036357220 */ /* 0x000fe20000410000 */
[----:B------:R-:W-:Y:S01]  /*f8b0*/  FFMA.FTZ R42, R56, R4, R37 ;  /* 0x00000004382a7223 */ /* 0x000fe20000010025 */
[----:B------:R-:W-:-:S02]  /*f8c0*/  IMAD.U32 R37, R35, 0x10000, RZ ;  /* 0x0001000023257824 */ /* 0x000fc400078e00ff */
[-C--:B------:R-:W-:Y:S01]  /*f8d0*/  FMUL.FTZ R4, R55, R49.reuse ;  /* 0x0000003137047220 */ /* 0x080fe20000410000 */
[----:B------:R-:W-:Y:S01]  /*f8e0*/  LOP3.LUT R52, R39, 0xffff0000, RZ, 0xc0, !PT ;  /* 0xffff000027347812 */ /* 0x000fe200078ec0ff */
[-C--:B------:R-:W-:Y:S01]  /*f8f0*/  FFMA.FTZ R33, R54, R44.reuse, -R33 ;  /* 0x0000002c36217223 */ /* 0x080fe20000010821 */
[----:B------:R-:W-:Y:S01]  /*f900*/  LOP3.LUT R48, R35, 0xffff0000, RZ, 0xc0, !PT ;  /* 0xffff000023307812 */ /* 0x000fe200078ec0ff */
[----:B------:R-:W-:Y:S01]  /*f910*/  FFMA.FTZ R53, R58, R44, R53 ;  /* 0x0000002c3a357223 */ /* 0x000fe20000010035 */
[C---:B------:R-:W-:Y:S01]  /*f920*/  FMUL.FTZ R44, R37.reuse, R49 ;  /* 0x00000031252c7220 */ /* 0x040fe20000410000 */
[----:B------:R-:W-:Y:S01]  /*f930*/  FFMA.FTZ R35, R37, R45, -R4 ;  /* 0x0000002d25237223 */ /* 0x000fe20000010804 */
[----:B------:R-:W-:Y:S02]  /*f940*/  IMAD.U32 R50, R11, 0x10000, RZ ;  /* 0x000100000b327824 */ /* 0x000fe400078e00ff */
[----:B------:R-:W-:Y:S01]  /*f950*/  FMUL.FTZ R37, R52, R10 ;  /* 0x0000000a34257220 */ /* 0x000fe20000410000 */
[----:B------:R-:W-:-:S02]  /*f960*/  IMAD.U32 R54, R41, 0x10000, RZ ;  /* 0x0001000029367824 */ /* 0x000fc400078e00ff */
[----:B------:R-:W-:Y:S01]  /*f970*/  FMUL.FTZ R39, R48, R10 ;  /* 0x0000000a30277220 */ /* 0x000fe20000410000 */
[----:B------:R-:W-:Y:S02]  /*f980*/  IMAD.U32 R4, R36, 0x10000, RZ ;  /* 0x0001000024047824 */ /* 0x000fe400078e00ff */
[----:B------:R-:W-:Y:S01]  /*f990*/  FFMA.FTZ R10, R55, R45, R44 ;  /* 0x0000002d370a7223 */ /* 0x000fe2000001002c */
[----:B------:R-:W-:Y:S01]  /*f9a0*/  LOP3.LUT R11, R11, 0xffff0000, RZ, 0xc0, !PT ;  /* 0xffff00000b0b7812 */ /* 0x000fe200078ec0ff */
[----:B------:R-:W-:Y:S01]  /*f9b0*/  FMUL.FTZ R45, R54, R50 ;  /* 0x00000032362d7220 */ /* 0x000fe20000410000 */
[----:B------:R-:W-:Y:S01]  /*f9c0*/  FFMA.FTZ R44, R48, R6, -R37 ;  /* 0x00000006302c7223 */ /* 0x000fe20000010825 */
[----:B------:R-:W-:Y:S01]  /*f9d0*/  LOP3.LUT R55, R38, 0xffff0000, RZ, 0xc0, !PT ;  /* 0xffff000026377812 */ /* 0x000fe200078ec0ff */
[----:B------:R-:W-:Y:S01]  /*f9e0*/  FMUL.FTZ R37, R4, R50 ;  /* 0x0000003204257220 */ /* 0x000fe20000410000 */
[----:B------:R-:W-:Y:S01]  /*f9f0*/  LOP3.LUT R49, R34, 0xffff0000, RZ, 0xc0, !PT ;  /* 0xffff000022317812 */ /* 0x000fe200078ec0ff */
[----:B------:R-:W-:Y:S01]  /*fa00*/  FFMA.FTZ R45, R4, R46, -R45 ;  /* 0x0000002e042d7223 */ /* 0x000fe2000001082d */
[----:B------:R-:W-:Y:S01]  /*fa10*/  LOP3.LUT R41, R36, 0xffff0000, RZ, 0xc0, !PT ;  /* 0xffff000024297812 */ /* 0x000fe200078ec0ff */
[----:B------:R-:W-:Y:S01]  /*fa20*/  FFMA.FTZ R39, R52, R6, R39 ;  /* 0x0000000634277223 */ /* 0x000fe20000010027 */
[----:B------:R-:W-:Y:S01]  /*fa30*/  FFMA.FTZ R37, R54, R46, R37 ;  /* 0x0000002e36257223 */ /* 0x000fe20000010025 */
[----:B------:R-:W-:Y:S01]  /*fa40*/  FMUL.FTZ R4, R55, R9 ;  /* 0x0000000937047220 */ /* 0x000fe20000410000 */
[----:B------:R-:W-:Y:S01]  /*fa50*/  FMUL.FTZ R38, R57, R11 ;  /* 0x0000000b39267220 */ /* 0x000fe20000410000 */
[----:B------:R-:W-:Y:S01]  /*fa60*/  FMUL.FTZ R6, R49, R9 ;  /* 0x0000000931067220 */ /* 0x000fe20000410000 */
[----:B------:R-:W-:Y:S01]  /*fa70*/  FMUL.FTZ R46, R41, R11 ;  /* 0x0000000b292e7220 */ /* 0x000fe20000410000 */
[----:B------:R-:W-:Y:S01]  /*fa80*/  FFMA.FTZ R34, R49, R5, -R4 ;  /* 0x0000000531227223 */ /* 0x000fe20000010804 */
[----:B------:R-:W-:Y:S01]  /*fa90*/  FFMA.FTZ R38, R41, R7, -R38 ;  /* 0x0000000729267223 */ /* 0x000fe20000010826 */
[----:B------:R-:W-:Y:S01]  /*faa0*/  FFMA.FTZ R36, R55, R5, R6 ;  /* 0x0000000537247223 */ /* 0x000fe20000010006 */
[----:B------:R-:W-:Y:S01]  /*fab0*/  FFMA.FTZ R46, R57, R7, R46 ;  /* 0x00000007392e7223 */ /* 0x000fe2000001002e */
[----:B------:R-:W-:-:S02]  /*fac0*/  F2FP.BF16.F32.PACK_AB R6, R44, R35 ;  /* 0x000000232c06723e */ /* 0x000fc400000010ff */
[----:B------:R-:W-:Y:S02]  /*fad0*/  F2FP.BF16.F32.PACK_AB R4, R8, R51 ;  /* 0x000000330804723e */ /* 0x000fe400000010ff */
[----:B------:R-:W-:Y:S02]  /*fae0*/  F2FP.BF16.F32.PACK_AB R5, R34, R33 ;  /* 0x000000212205723e */ /* 0x000fe400000010ff */
[----:B------:R-:W-:Y:S02]  /*faf0*/  F2FP.BF16.F32.PACK_AB R7, R38, R45 ;  /* 0x0000002d2607723e */ /* 0x000fe400000010ff */
[----:B------:R-:W-:Y:S02]  /*fb00*/  F2FP.BF16.F32.PACK_AB R10, R39, R10 ;  /* 0x0000000a270a723e */ /* 0x000fe400000010ff */
[----:B------:R-:W-:Y:S01]  /*fb10*/  F2FP.BF16.F32.PACK_AB R8, R42, R47 ;  /* 0x0000002f2a08723e */ /* 0x000fe200000010ff */
[----:B------:R3:W-:Y:S01]  /*fb20*/  STS.128 [R217], R4 ;  /* 0x00000004d9007388 */ /* 0x0007e20000000c00 */
[----:B------:R-:W-:-:S02]  /*fb30*/  F2FP.BF16.F32.PACK_AB R9, R36, R53 ;  /* 0x000000352409723e */ /* 0x000fc400000010ff */
[----:B------:R-:W-:-:S05]  /*fb40*/  F2FP.BF16.F32.PACK_AB R11, R46, R37 ;  /* 0x000000252e0b723e */ /* 0x000fca00000010ff */
[----:B------:R3:W-:Y:S02]  /*fb50*/  STS.128 [R0+0x10400], R8 ;  /* 0x0104000800007388 */ /* 0x0007e40000000c00 */
.L_x_615:
[----:B------:R-:W-:Y:S05]  /*fb60*/  BSYNC B1 ;  /* 0x0000000000017941 */ /* 0x000fea0003800000 */
.L_x_614:
[----:B------:R-:W-:Y:S04]  /*fb70*/  BSSY B1, `(.L_x_616) ;  /* 0x0000058000017945 */ /* 0x000fe80003800000 */
[----:B------:R-:W-:Y:S05]  /*fb80*/  @P1 BRA `(.L_x_617) ;  /* 0x0000000400581947 */ /* 0x000fea0003800000 */
[----:B---3--:R-:W-:Y:S01]  /*fb90*/  LEA.HI R0, R43, R210, RZ, 0x1d ;  /* 0x000000d22b007211 */ /* 0x008fe200078fe8ff */
[C---:B------:R-:W-:Y:S01]  /*fba0*/  IMAD.U32 R47, R29.reuse, 0x10000, RZ ;  /* 0x000100001d2f7824 */ /* 0x040fe200078e00ff */
[----:B------:R-:W-:Y:S01]  /*fbb0*/  LOP3.LUT R50, R29, 0xffff0000, RZ, 0xc0, !PT ;  /* 0xffff00001d327812 */ /* 0x000fe200078ec0ff */
[C---:B------:R-:W-:Y:S01]  /*fbc0*/  IMAD.U32 R45, R25.reuse, 0x10000, RZ ;  /* 0x00010000192d7824 */ /* 0x040fe200078e00ff */
[----:B012---:R-:W-:Y:S01]  /*fbd0*/  SHF.R.S32.HI R5, RZ, 0x1f, R0 ;  /* 0x0000001fff057819 */ /* 0x007fe20000011400 */
[----:B------:R-:W-:Y:S01]  /*fbe0*/  IMAD.SHL.U32 R4, R0, 0x8, RZ ;  /* 0x0000000800047824 */ /* 0x000fe200078e00ff */
[----:B------:R-:W-:Y:S01]  /*fbf0*/  LOP3.LUT R46, R25, 0xffff0000, RZ, 0xc0, !PT ;  /* 0xffff0000192e7812 */ /* 0x000fe200078ec0ff */
[----:B------:R-:W-:Y:S01]  /*fc00*/  IMAD.U32 R52, R30, 0x10000, RZ ;  /* 0x000100001e347824 */ /* 0x000fe200078e00ff */
[----:B------:R-:W-:Y:S01]  /*fc10*/  LEA.HI R5, R5, R0, RZ, 0x3 ;  /* 0x0000000005057211 */ /* 0x000fe200078f18ff */
[----:B------:R-:W-:Y:S01]  /*fc20*/  IMAD.U32 R48, R26, 0x10000, RZ ;  /* 0x000100001a307824 */ /* 0x000fe200078e00ff */
[----:B------:R-:W-:-:S02]  /*fc30*/  LOP3.LUT R0, R187, 0x38, R4, 0xf8, !PT ;  /* 0x00000038bb007812 */ /* 0x000fc400078ef804 */
[----:B------:R-:W-:Y:S01]  /*fc40*/  LOP3.LUT R49, R32, 0xffff0000, RZ, 0xc0, !PT ;  /* 0xffff000020317812 */ /* 0x000fe200078ec0ff */
        /* <DEDUP_REMOVED lines=19> */
[-C--:B------:R-:W-:Y:S01]  /*fd80*/  FMUL.FTZ R42, R47, R37.reuse ;  /* 0x000000252f2a7220 */ /* 0x080fe20000410000 */
[C---:B------:R-:W-:Y:S01]  /*fd90*/  FMUL.FTZ R44, R45.reuse, R37 ;  /* 0x000000252d2c7220 */ /* 0x040fe20000410000 */
[-C--:B------:R-:W-:Y:S01]  /*fda0*/  FMUL.FTZ R25, R50, R8.reuse ;  /* 0x0000000832197220 */ /* 0x080fe20000410000 */
[----:B------:R-:W-:Y:S01]  /*fdb0*/  FMUL.FTZ R29, R46, R8 ;  /* 0x000000082e1d7220 */ /* 0x000fe20000410000 */
[-C--:B------:R-:W-:Y:S01]  /*fdc0*/  FFMA.FTZ R42, R45, R33.reuse, -R42 ;  /* 0x000000212d2a7223 */ /* 0x080fe2000001082a */
[----:B------:R-:W-:Y:S01]  /*fdd0*/  FFMA.FTZ R44, R47, R33, R44 ;  /* 0x000000212f2c7223 */ /* 0x000fe2000001002c */
[-C--:B------:R-:W-:Y:S01]  /*fde0*/  FMUL.FTZ R33, R52, R38.reuse ;  /* 0x0000002634217220 */ /* 0x080fe20000410000 */
[----:B------:R-:W-:Y:S01]  /*fdf0*/  FMUL.FTZ R37, R48, R38 ;  /* 0x0000002630257220 */ /* 0x000fe20000410000 */
[----:B------:R-:W-:-:S02]  /*fe00*/  IMAD.U32 R39, R10, 0x10000, RZ ;  /* 0x000100000a277824 */ /* 0x000fc400078e00ff */
[-C--:B------:R-:W-:Y:S01]  /*fe10*/  FFMA.FTZ R25, R46, R4.reuse, -R25 ;  /* 0x000000042e197223 */ /* 0x080fe20000010819 */
[----:B------:R-:W-:Y:S01]  /*fe20*/  IMAD.U32 R47, R31, 0x10000, RZ ;  /* 0x000100001f2f7824 */ /* 0x000fe200078e00ff */
[----:B------:R-:W-:Y:S01]  /*fe30*/  LOP3.LUT R10, R10, 0xffff0000, RZ, 0xc0, !PT ;  /* 0xffff00000a0a7812 */ /* 0x000fe200078ec0ff */
[C---:B------:R-:W-:Y:S01]  /*fe40*/  IMAD.U32 R45, R27.reuse, 0x10000, RZ ;  /* 0x000100001b2d7824 */ /* 0x040fe200078e00ff */
[----:B------:R-:W-:Y:S01]  /*fe50*/  LOP3.LUT R38, R27, 0xffff0000, RZ, 0xc0, !PT ;  /* 0xffff00001b267812 */ /* 0x000fe200078ec0ff */
[----:B------:R-:W-:Y:S01]  /*fe60*/  FFMA.FTZ R29, R50, R4, R29 ;  /* 0x00000004321d7223 */ /* 0x000fe2000001001d */
[----:B------:R-:W-:Y:S01]  /*fe70*/  LOP3.LUT R46, R31, 0xffff0000, RZ, 0xc0, !PT ;  /* 0xffff00001f2e7812 */ /* 0x000fe200078ec0ff */
[-C--:B------:R-:W-:Y:S01]  /*fe80*/  FFMA.FTZ R33, R48, R34.reuse, -R33 ;  /* 0x0000002230217223 */ /* 0x080fe20000010821 */
[----:B------:R-:W-:Y:S01]  /*fe90*/  FFMA.FTZ R37, R52, R34, R37 ;  /* 0x0000002234257223 */ /* 0x000fe20000010025 */
[-C--:B------:R-:W-:Y:S01]  /*fea0*/  FMUL.FTZ R4, R47, R39.reuse ;  /* 0x000000272f047220 */ /* 0x080fe20000410000 */
[----:B------:R-:W-:Y:S01]  /*feb0*/  FMUL.FTZ R34, R45, R39 ;  /* 0x000000272d227220 */ /* 0x000fe20000410000 */
[----:B------:R-:W-:-:S02]  /*fec0*/  IMAD.U32 R41, R11, 0x10000, RZ ;  /* 0x000100000b297824 */ /* 0x000fc400078e00ff */
[-C--:B------:R-:W-:Y:S01]  /*fed0*/  FMUL.FTZ R27, R46, R10.reuse ;  /* 0x0000000a2e1b7220 */ /* 0x080fe20000410000 */
[----:B------:R-:W-:Y:S02]  /*fee0*/  IMAD.U32 R48, R32, 0x10000, RZ ;  /* 0x0001000020307824 */ /* 0x000fe400078e00ff */
[----:B------:R-:W-:Y:S01]  /*fef0*/  FMUL.FTZ R31, R38, R10 ;  /* 0x0000000a261f7220 */ /* 0x000fe20000410000 */
[-C--:B------:R-:W-:Y:S01]  /*ff00*/  FFMA.FTZ R8, R45, R35.reuse, -R4 ;  /* 0x000000232d087223 */ /* 0x080fe20000010804 */
[----:B------:R-:W-:Y:S01]  /*ff10*/  FFMA.FTZ R10, R47, R35, R34 ;  /* 0x000000232f0a7223 */ /* 0x000fe20000010022 */
[----:B------:R-:W-:Y:S01]  /*ff20*/  LOP3.LUT R11, R11, 0xffff0000, RZ, 0xc0, !PT ;  /* 0xffff00000b0b7812 */ /* 0x000fe200078ec0ff */
[----:B------:R-:W-:Y:S02]  /*ff30*/  IMAD.U32 R4, R28, 0x10000, RZ ;  /* 0x000100001c047824 */ /* 0x000fe400078e00ff */
[-C--:B------:R-:W-:Y:S01]  /*ff40*/  FMUL.FTZ R35, R48, R41.reuse ;  /* 0x0000002930237220 */ /* 0x080fe20000410000 */
[----:B------:R-:W-:Y:S01]  /*ff50*/  LOP3.LUT R47, R30, 0xffff0000, RZ, 0xc0, !PT ;  /* 0xffff00001e2f7812 */ /* 0x000fe200078ec0ff */
[----:B------:R-:W-:Y:S01]  /*ff60*/  FFMA.FTZ R27, R38, R6, -R27 ;  /* 0x00000006261b7223 */ /* 0x000fe2000001081b */
[----:B------:R-:W-:Y:S01]  /*ff70*/  LOP3.LUT R39, R26, 0xffff0000, RZ, 0xc0, !PT ;  /* 0xffff00001a277812 */ /* 0x000fe200078ec0ff */
[----:B------:R-:W-:Y:S01]  /*ff80*/  FMUL.FTZ R41, R4, R41 ;  /* 0x0000002904297220 */ /* 0x000fe20000410000 */
[----:B------:R-:W-:Y:S01]  /*ff90*/  LOP3.LUT R45, R28, 0xffff0000, RZ, 0xc0, !PT ;  /* 0xffff00001c2d7812 */ /* 0x000fe200078ec0ff */
[----:B------:R-:W-:Y:S01]  /*ffa0*/  FFMA.FTZ R35, R4, R36, -R35 ;  /* 0x0000002404237223 */ /* 0x000fe20000010823 */
        /* <DEDUP_REMOVED lines=20> */
.L_x_617:
[----:B------:R-:W-:Y:S05]  /*100f0*/  BSYNC B1 ;  /* 0x0000000000017941 */ /* 0x000fea0003800000 */
.L_x_616:
[----:B------:R-:W-:Y:S05]  /*10100*/  @P2 BRA `(.L_x_589) ;  /* 0x0000000400582947 */ /* 0x000fea0003800000 */
[----:B------:R-:W-:Y:S01]  /*10110*/  LEA.HI R43, R43, R216, RZ, 0x1d ;  /* 0x000000d82b2b7211 */ /* 0x000fe200078fe8ff */
[C---:B------:R-:W-:Y:S01]  /*10120*/  IMAD.U32 R35, R15.reuse, 0x10000, RZ ;  /* 0x000100000f237824 */ /* 0x040fe200078e00ff */
[----:B------:R-:W-:Y:S01]  /*10130*/  LOP3.LUT R44, R15, 0xffff0000, RZ, 0xc0, !PT ;  /* 0xffff00000f2c7812 */ /* 0x000fe200078ec0ff */
[----:B------:R-:W-:Y:S01]  /*10140*/  IMAD.U32 R33, R3, 0x10000, RZ ;  /* 0x0001000003217824 */ /* 0x000fe200078e00ff */
[----:B01234-:R-:W-:Y:S01]  /*10150*/  SHF.R.S32.HI R4, RZ, 0x1f, R43 ;  /* 0x0000001fff047819 */ /* 0x01ffe2000001142b */
        /* <DEDUP_REMOVED lines=8> */
[----:B------:R-:W-:Y:S02]  /*101e0*/  LOP3.LUT R0, R0, R219, RZ, 0x3c, !PT ;  /* 0x000000db00007212 */ /* 0x000fe400078e3cff */
[----:B------:R-:W-:Y:S02]  /*101f0*/  LOP3.LUT R39, R24, 0xffff0000, RZ, 0xc0, !PT ;  /* 0xffff000018277812 */ /* 0x000fe400078ec0ff */
        /* <DEDUP_REMOVED lines=45> */
[----:B------:R-:W-:Y:S01]  /*104d0*/  FMUL.FTZ R27, R42, R32 ;  /* 0x000000202a1b7220 */ /* 0x000fe20000410000 */
[----:B------:R-:W-:Y:S01]  /*104e0*/  LOP3.LUT R33, R12, 0xffff0000, RZ, 0xc0, !PT ;  /* 0xffff00000c217812 */ /* 0x000fe200078ec0ff */
[----:B------:R-:W-:Y:S01]  /*104f0*/  FFMA.FTZ R13, R30, R6, -R13 ;  /* 0x000000061e0d7223 */ /* 0x000fe2000001080d */
[----:B------:R-:W-:Y:S01]  /*10500*/  LOP3.LUT R35, R14, 0xffff0000, RZ, 0xc0, !PT ;  /* 0xffff00000e237812 */ /* 0x000fe200078ec0ff */
[C---:B------:R-:W-:Y:S01]  /*10510*/  FMUL.FTZ R31, R4.reuse, R32 ;  /* 0x00000020041f7220 */ /* 0x040fe20000410000 */
        /* <DEDUP_REMOVED lines=21> */
.L_x_589:
[----:B------:R-:W-:Y:S05]  /*10670*/  BSYNC B0 ;  /* 0x0000000000007941 */ /* 0x000fea0003800000 */
.L_x_567:
[----:B------:R-:W-:Y:S01]  /*10680*/  @!PT LDS RZ, [RZ] ;  /* 0x00000000fffff984 */ /* 0x000fe20000000800 */
[----:B------:R-:W-:Y:S01]  /*10690*/  @!PT LDS RZ, [RZ] ;  /* 0x00000000fffff984 */ /* 0x000fe20000000800 */
[----:B------:R-:W-:Y:S01]  /*106a0*/  @!PT LDS RZ, [RZ] ;  /* 0x00000000fffff984 */ /* 0x000fe20000000800 */
[----:B------:R-:W-:Y:S01]  /*106b0*/  @!PT LDS RZ, [RZ] ;  /* 0x00000000fffff984 */ /* 0x000fe20000000800 */
[----:B------:R5:W-:Y:S06]  /*106c0*/  MEMBAR.ALL.CTA ;  /* 0x0000000000007992 */ /* 0x000bec0000008000 */
[----:B-----5:R-:W5:Y:S01]  /*106d0*/  FENCE.VIEW.ASYNC.S ;  /* 0x00000000000073c6 */ /* 0x020f620000000000 */
[----:B------:R-:W-:Y:S05]  /*106e0*/  WARPSYNC.ALL ;  /* 0x0000000000007948 */ /* 0x000fea0003800000 */
[----:B-----5:R-:W-:Y:S06]  /*106f0*/  BAR.SYNC.DEFER_BLOCKING 0xd, 0x100 ;  /* 0x0344000000007b1d */ /* 0x020fec0000010000 */
.L_x_565:
[----:B------:R-:W-:-:S13]  /*10700*/  ISETP.NE.AND P0, PT, R188, 0x3, PT ;  /* 0x00000003bc00780c */ /* 0x000fda0003f05270 */
[----:B------:R-:W-:Y:S05]  /*10710*/  @!P0 BRA `(.L_x_618) ;  /* 0x0000000000048947 */ /* 0x000fea0003800000 */
[----:B------:R-:W-:Y:S01]  /*10720*/  BPT.TRAP 0x1 ;  /* 0x000000040000795c */ /* 0x000fe20000300000 */
.L_x_618:
[----:B01234-:R-:W-:Y:S01]  /*10730*/  IMAD R4, R192, 0x8, R2 ;  /* 0x00000008c0047824 */ /* 0x01ffe200078e0202 */
[----:B------:R-:W-:-:S04]  /*10740*/  SHF.L.U32 R3, R194, 0x1f, RZ ;  /* 0x0000001fc2037819 */ /* 0x000fc800000006ff */
[----:B------:R0:W1:Y:S01]  /*10750*/  SYNCS.PHASECHK.TRANS64.TRYWAIT P2, [R4+URZ+0x34830], R3 ;  /* 0x03483003040075a7 */ /* 0x000062000804017f */
[----:B------:R-:W-:Y:S05]  /*10760*/  @!P0 BRA `(.L_x_619) ;  /* 0x0000000000048947 */ /* 0x000fea0003800000 */
[----:B------:R-:W-:Y:S01]  /*10770*/  BPT.TRAP 0x1 ;  /* 0x000000040000795c */ /* 0x000fe20000300000 */
.L_x_619:
[----:B------:R-:W2:Y:S01]  /*10780*/  S2R R0, SR_TID.X ;  /* 0x0000000000007919 */ /* 0x000ea20000002100 */
[----:B------:R-:W-:Y:S01]  /*10790*/  IMAD.MOV.U32 R151, RZ, RZ, RZ ;  /* 0x000000ffff977224 */ /* 0x000fe200078e00ff */
[----:B--2---:R-:W-:-:S04]  /*107a0*/  LOP3.LUT R0, R0, 0x7f, RZ, 0xc0, !PT ;  /* 0x0000007f00007812 */ /* 0x004fc800078ec0ff */
[----:B------:R-:W-:Y:S01]  /*107b0*/  ISETP.NE.AND P1, PT, R0, RZ, PT ;  /* 0x000000ff0000720c */ /* 0x000fe20003f25270 */
[----:B-1----:R-:W-:-:S12]  /*107c0*/  @P2 BRA `(.L_x_620) ;  /* 0x0000000000082947 */ /* 0x002fd80003800000 */
[----:B------:R-:W1:Y:S02]  /*107d0*/  SYNCS.PHASECHK.TRANS64.TRYWAIT P2, [R4+URZ+0x34830], R3 ;  /* 0x03483003040075a7 */ /* 0x000e64000804017f */
[----:B-1----:R-:W-:Y:S05]  /*107e0*/  @!P2 BRA `(.L_x_621) ;  /* 0x000000dc0064a947 */ /* 0x002fea0003800000 */
.L_x_620:
[----:B------:R-:W-:Y:S05]  /*107f0*/  WARPSYNC.ALL ;  /* 0x0000000000007948 */ /* 0x000fea0003800000 */
[----:B------:R-:W-:Y:S01]  /*10800*/  VIADD R0, R2, 0x1c400 ;  /* 0x0001c40002007836 */ /* 0x000fe20000000000 */
[----:B------:R-:W-:Y:S01]  /*10810*/  R2UR UR4, R40 ;  /* 0x00000000280472ca */ /* 0x000fe200000e0000 */
[----:B------:R-:W-:Y:S01]  /*10820*/  IMAD.MOV.U32 R9, RZ, RZ, 0x40000040 ;  /* 0x40000040ff097424 */ /* 0x000fe200078e00ff */
[----:B------:R-:W-:Y:S01]  /*10830*/  WARPGROUP.ARRIVE ;  /* 0x00000000000079c5 */ /* 0x000fe20000000000 */
[----:B------:R-:W-:Y:S01]  /*10840*/  UMOV UR9, 0x40000040 ;  /* 0x4000004000097882 */ /* 0x000fe20000000000 */
[----:B------:R-:W-:Y:S01]  /*10850*/  SHF.R.U32.HI R0, RZ, 0x4, R0 ;  /* 0x00000004ff007819 */ /* 0x000fe20000011600 */
[----:B------:R-:W-:Y:S01]  /*10860*/  IMAD.MOV.U32 R11, RZ, RZ, 0x40000040 ;  /* 0x40000040ff0b7424 */ /* 0x000fe200078e00ff */
[----:B------:R-:W-:Y:S01]  /*10870*/  R2UR UR11, R9 ;  /* 0x00000000090b72ca */ /* 0x000fe200000e0000 */
[----:B------:R-:W-:Y:S01]  /*10880*/  IMAD.U32 R13, RZ, RZ, UR9 ;  /* 0x00000009ff0d7e24 */ /* 0x000fe2000f8e00ff */
[----:B------:R-:W-:Y:S01]  /*10890*/  LOP3.LUT R0, R0, 0x3fff, RZ, 0xc0, !PT ;  /* 0x00003fff00007812 */ /* 0x000fe200078ec0ff */
[----:B------:R-:W-:Y:S01]  /*108a0*/  UMOV UR57, 0x40000040 ;  /* 0x4000004000397882 */ /* 0x000fe20000000000 */
[----:B------:R-:W-:Y:S01]  /*108b0*/  UMOV UR53, 0x40000040 ;  /* 0x4000004000357882 */ /* 0x000fe20000000000 */
[----:B------:R-:W-:Y:S01]  /*108c0*/  UMOV UR49, 0x40000040 ;  /* 0x4000004000317882 */ /* 0x000fe20000000000 */
[----:B------:R-:W-:Y:S01]  /*108d0*/  LOP3.LUT R7, R0, 0x10000, RZ, 0xfc, !PT ;  /* 0x0001000000077812 */ /* 0x000fe200078efcff */
[----:B------:R-:W-:Y:S01]  /*108e0*/  ULOP3.LUT UR4, UR4, 0x10000, URZ, 0xfc, !UPT ;  /* 0x0001000004047892 */ /* 0x000fe2000f8efc3f */
[----:B------:R-:W-:Y:S01]  /*108f0*/  IMAD.MOV.U32 R9, RZ, RZ, 0x40000040 ;  /* 0x40000040ff097424 */ /* 0x000fe200078e00ff */
[----:B------:R-:W-:Y:S01]  /*10900*/  UMOV UR45, 0x40000040 ;  /* 0x40000040002d7882 */ /* 0x000fe20000000000 */
[----:B------:R-:W-:Y:S01]  /*10910*/  UMOV UR41, 0x40000040 ;  /* 0x4000004000297882 */ /* 0x000fe20000000000 */
[----:B------:R-:W-:Y:S01]  /*10920*/  IMAD R8, R192, 0xc00, R7 ;  /* 0x00000c00c0087824 */ /* 0x000fe200078e0207 */
[----:B------:R-:W-:Y:S01]  /*10930*/  UIADD3 UR5, UR4, 0x2, URZ ;  /* 0x0000000204057890 */ /* 0x000fe2000fffe03f */
[----:B------:R-:W-:Y:S01]  /*10940*/  R2UR UR43, R9 ;  /* 0x00000000092b72ca */ /* 0x000fe200000e0000 */
[----:B------:R-:W-:Y:S01]  /*10950*/  UMOV UR8, UR4 ;  /* 0x0000000400087c82 */ /* 0x000fe20008000000 */
[C---:B------:R-:W-:Y:S01]  /*10960*/  VIADD R10, R8.reuse, 0x2 ;  /* 0x00000002080a7836 */ /* 0x040fe20000000000 */
[----:B------:R-:W-:Y:S01]  /*10970*/  R2UR UR10, R8 ;  /* 0x00000000080a72ca */ /* 0x000fe200000e0000 */
[----:B------:R-:W-:Y:S01]  /*10980*/  IMAD.U32 R12, RZ, RZ, UR8 ;  /* 0x00000008ff0c7e24 */ /* 0x000fe2000f8e00ff */
[----:B------:R-:W-:Y:S01]  /*10990*/  UIADD3 UR56, UR4, 0x406, URZ ;  /* 0x0000040604387890 */ /* 0x000fe2000fffe03f */
[----:B01----:R-:W-:Y:S01]  /*109a0*/  IMAD.IADD R3, R221, 0x1, R152 ;  /* 0x00000001dd037824 */ /* 0x003fe200078e0298 */
[----:B------:R-:W-:Y:S01]  /*109b0*/  UIADD3 UR52, UR4, 0x800, URZ ;  /* 0x0000080004347890 */ /* 0x000fe2000fffe03f */
[----:B------:R-:W-:Y:S01]  /*109c0*/  P2R R20, PR, RZ, 0x2 ;  /* 0x00000002ff147803 */ /* 0x000fe20000000000 */
[----:B------:R0:W-:Y:S01]  /*109d0*/  STL.64 [R1+0x30], R12 ;  /* 0x0000300c01007387 */ /* 0x0001e20000100a00 */
[----:B------:R-:W-:Y:S01]  /*109e0*/  UIADD3 UR48, UR4, 0x802, URZ ;  /* 0x0000080204307890 */ /* 0x000fe2000fffe03f */
[----:B------:R-:W-:Y:S01]  /*109f0*/  IMAD R6, R202, -0x80, R3 ;  /* 0xffffff80ca067824 */ /* 0x000fe200078e0203 */
[----:B------:R-:W-:Y:S01]  /*10a00*/  UIADD3 UR44, UR4, 0x804, URZ ;  /* 0x00000804042c7890 */ /* 0x000fe2000fffe03f */
[----:B------:R-:W-:Y:S01]  /*10a10*/  P2R R14, PR, RZ, 0x1 ;  /* 0x00000001ff0e7803 */ /* 0x000fe20000000000 */
[----:B------:R-:W-:Y:S01]  /*10a20*/  UIADD3 UR40, UR4, 0x806, URZ ;  /* 0x0000080604287890 */ /* 0x000fe2000fffe03f */
[----:B------:R-:W-:Y:S01]  /*10a30*/  BSSY B0, `(.L_x_622) ;  /* 0x00004bc000007945 */ /* 0x000fe20003800000 */
[----:B------:R-:W-:Y:S01]  /*10a40*/  HGMMA.64x128x16.F32.BF16 R24, gdesc[UR8], RZ, !UPT, gsb0 ;  /* 0x01e00000081879f0 */ /* 0x000fe2000c0018ff */
[----:B------:R-:W-:Y:S01]  /*10a50*/  R2UR UR10, R10 ;  /* 0x000000000a0a72ca */ /* 0x000fe200000e0000 */
[----:B------:R-:W-:Y:S01]  /*10a60*/  UMOV UR8, UR5 ;  /* 0x0000000500087c82 */ /* 0x000fe20008000000 */
[----:B------:R-:W-:Y:S01]  /*10a70*/  R2UR UR11, R11 ;  /* 0x000000000b0b72ca */ /* 0x000fe200000e0000 */
[----:B------:R-:W-:Y:S01]  /*10a80*/  UMOV UR9, 0x40000040 ;  /* 0x4000004000097882 */ /* 0x000fe20000000000 */
[----:B------:R-:W-:Y:S01]  /*10a90*/  VIADD R10, R8, 0x4 ;  /* 0x00000004080a7836 */ /* 0x000fe20000000000 */
[----:B------:R-:W-:Y:S01]  /*10aa0*/  UIADD3 UR5, UR4, 0x4, URZ ;  /* 0x0000000404057890 */ /* 0x000fe2000fffe03f */
[----:B------:R-:W-:Y:S01]  /*10ab0*/  IMAD.MOV.U32 R11, RZ, RZ, 0x40000040 ;  /* 0x40000040ff0b7424 */ /* 0x000fe200078e00ff */
[C---:B------:R-:W-:Y:S01]  /*10ac0*/  ISETP.GT.AND P4, PT, R6.reuse, RZ, PT ;  /* 0x000000ff0600720c */ /* 0x040fe20003f84270 */
[----:B0-----:R-:W-:Y:S01]  /*10ad0*/  IMAD.U32 R12, RZ, RZ, UR8 ;  /* 0x00000008ff0c7e24 */ /* 0x001fe2000f8e00ff */
[C---:B------:R-:W-:Y:S01]  /*10ae0*/  ISETP.GT.AND P3, PT, R6.reuse, 0x1, PT ;  /* 0x000000010600780c */ /* 0x040fe20003f64270 */
[----:B------:R-:W-:Y:S01]  /*10af0*/  IMAD.U32 R13, RZ, RZ, UR9 ;  /* 0x00000009ff0d7e24 */ /* 0x000fe2000f8e00ff */
[C---:B------:R-:W-:Y:S01]  /*10b00*/  ISETP.GT.AND P2, PT, R6.reuse, 0x8, PT ;  /* 0x000000080600780c */ /* 0x040fe20003f44270 */
[--C-:B------:R-:W-:Y:S01]  /*10b10*/  IMAD.MOV.U32 R150, RZ, RZ, R151.reuse ;  /* 0x000000ffff967224 */ /* 0x100fe200078e0097 */
[C---:B------:R-:W-:Y:S01]  /*10b20*/  ISETP.GT.AND P6, PT, R6.reuse, 0x9, PT ;  /* 0x000000090600780c */ /* 0x040fe20003fc4270 */
[--C-:B------:R-:W-:Y:S01]  /*10b30*/  IMAD.MOV.U32 R149, RZ, RZ, R151.reuse ;  /* 0x000000ffff957224 */ /* 0x100fe200078e0097 */
[----:B------:R0:W-:Y:S01]  /*10b40*/  STL.64 [R1+0x28], R12 ;  /* 0x0000280c01007387 */ /* 0x0001e20000100a00 */
[C---:B------:R-:W-:Y:S01]  /*10b50*/  ISETP.GT.AND P5, PT, R6.reuse, 0x10, PT ;  /* 0x000000100600780c */ /* 0x040fe20003fa4270 */
[--C-:B------:R-:W-:Y:S01]  /*10b60*/  IMAD.MOV.U32 R148, RZ, RZ, R151.reuse ;  /* 0x000000ffff947224 */ /* 0x100fe200078e0097 */
[C---:B------:R-:W-:Y:S01]  /*10b70*/  ISETP.GT.AND P1, PT, R6.reuse, 0x59, PT ;  /* 0x000000590600780c */ /* 0x040fe20003f24270 */
[--C-:B-----5:R-:W-:Y:S01]  /*10b80*/  IMAD.MOV.U32 R147, RZ, RZ, R151.reuse ;  /* 0x000000ffff937224 */ /* 0x120fe200078e0097 */
[----:B------:R-:W-:Y:S01]  /*10b90*/  ISETP.GT.AND P0, PT, R6, 0x60, PT ;  /* 0x000000600600780c */ /* 0x000fe20003f04270 */
[--C-:B------:R-:W-:Y:S01]  /*10ba0*/  IMAD.MOV.U32 R146, RZ, RZ, R151.reuse ;  /* 0x000000ffff927224 */ /* 0x100fe200078e0097 */
        /* <DEDUP_REMOVED lines=31> */
[----:B------:R-:W-:Y:S01]  /*10da0*/  IMAD.MOV.U32 R88, RZ, RZ, R151 ;  /* 0x000000ffff587224 */ /* 0x000fe200078e0097 */
[----:B------:R-:W-:-:S02]  /*10db0*/  WARPGROUP.DEPBAR.LE gsb0, 0x0 ;  /* 0x00008000000079c5 */ /* 0x000fc40000010000 */
[----:B------:R-:W-:-:S06]  /*10dc0*/  WARPGROUP.ARRIVE ;  /* 0x00000000000079c5 */ /* 0x000fcc0000000000 */
[----:B------:R-:W-:Y:S01]  /*10dd0*/  HGMMA.64x128x16.F32.BF16 R24, gdesc[UR8], R24, gsb0 ;  /* 0x01e00000081879f0 */ /* 0x000fe20008001818 */
[----:B------:R-:W-:Y:S01]  /*10de0*/  R2UR UR10, R10 ;  /* 0x000000000a0a72ca */ /* 0x000fe200000e0000 */
[----:B------:R-:W-:Y:S01]  /*10df0*/  UMOV UR8, UR5 ;  /* 0x0000000500087c82 */ /* 0x000fe20008000000 */
[----:B------:R-:W-:Y:S01]  /*10e00*/  R2UR UR11, R11 ;  /* 0x000000000b0b72ca */ /* 0x000fe200000e0000 */
[----:B------:R-:W-:Y:S01]  /*10e10*/  UMOV UR9, 0x40000040 ;  /* 0x4000004000097882 */ /* 0x000fe20000000000 */
[----:B------:R-:W-:Y:S01]  /*10e20*/  VIADD R10, R8, 0x6 ;  /* 0x00000006080a7836 */ /* 0x000fe20000000000 */
[----:B------:R-:W-:Y:S01]  /*10e30*/  UIADD3 UR5, UR4, 0x6, URZ ;  /* 0x0000000604057890 */ /* 0x000fe2000fffe03f */
[----:B------:R-:W-:Y:S02]  /*10e40*/  IMAD.MOV.U32 R11, RZ, RZ, 0x40000040 ;  /* 0x40000040ff0b7424 */ /* 0x000fe400078e00ff */
[----:B0-----:R-:W-:Y:S02]  /*10e50*/  IMAD.U32 R12, RZ, RZ, UR8 ;  /* 0x00000008ff0c7e24 */ /* 0x001fe4000f8e00ff */
[----:B------:R-:W-:-:S05]  /*10e60*/  IMAD.U32 R13, RZ, RZ, UR9 ;  /* 0x00000009ff0d7e24 */ /* 0x000fca000f8e00ff */
[----:B------:R0:W-:Y:S01]  /*10e70*/  STL.64 [R1+0x20], R12 ;  /* 0x0000200c01007387 */ /* 0x0001e20000100a00 */
[----:B------:R-:W-:Y:S02]  /*10e80*/  WARPGROUP.DEPBAR.LE gsb0, 0x0 ;  /* 0x00008000000079c5 */ /* 0x000fe40000010000 */
        /* <DEDUP_REMOVED lines=35> */
[----:B0-----:R-:W-:Y:S01]  /*110c0*/  IMAD.U32 R12, RZ, RZ, UR8 ;  /* 0x00000008ff0c7e24 */ /* 0x001fe2000f8e00ff */
[----:B------:R-:W-:Y:S01]  /*110d0*/  ULDC UR4, c[0x0][0x988] ;  /* 0x0002620000047ab9 */ /* 0x000fe20000000800 */
        /* <DEDUP_REMOVED lines=9> */
[----:B------:R-:W-:Y:S02]  /*11170*/  VIADD R10, R8, 0x406 ;  /* 0x00000406080a7836 */ /* 0x000fe40000000000 */
[----:B------:R-:W-:Y:S02]  /*11180*/  IMAD.MOV.U32 R11, RZ, RZ, 0x40000040 ;  /* 0x40000040ff0b7424 */ /* 0x000fe400078e00ff */
[----:B0-----:R-:W-:Y:S01]  /*11190*/  IMAD.U32 R12, RZ, RZ, UR8 ;  /* 0x00000008ff0c7e24 */ /* 0x001fe2000f8e00ff */
[----:B------:R-:W-:Y:S01]  /*111a0*/  R2UR UR58, R10 ;  /* 0x000000000a3a72ca */ /* 0x000fe200000e0000 */
[----:B------:R-:W-:Y:S01]  /*111b0*/  VIADD R10, R8, 0x800 ;  /* 0x00000800080a7836 */ /* 0x000fe20000000000 */
[----:B------:R-:W-:Y:S01]  /*111c0*/  R2UR UR59, R11 ;  /* 0x000000000b3b72ca */ /* 0x000fe200000e0000 */
[----:B------:R-:W-:-:S02]  /*111d0*/  IMAD.MOV.U32 R11, RZ, RZ, 0x40000040 ;  /* 0x40000040ff0b7424 */ /* 0x000fc400078e00ff */
[----:B------:R-:W-:Y:S01]  /*111e0*/  IMAD.U32 R13, RZ, RZ, UR9 ;  /* 0x00000009ff0d7e24 */ /* 0x000fe2000f8e00ff */
[----:B------:R-:W-:Y:S01]  /*111f0*/  R2UR UR54, R10 ;  /* 0x000000000a3672ca */ /* 0x000fe200000e0000 */
[----:B------:R-:W-:Y:S01]  /*11200*/  VIADD R10, R8, 0x802 ;  /* 0x00000802080a7836 */ /* 0x000fe20000000000 */
[----:B------:R-:W-:Y:S01]  /*11210*/  R2UR UR55, R11 ;  /* 0x000000000b3772ca */ /* 0x000fe200000e0000 */
[----:B------:R-:W-:Y:S01]  /*11220*/  IMAD.MOV.U32 R11, RZ, RZ, 0x40000040 ;  /* 0x40000040ff0b7424 */ /* 0x000fe200078e00ff */
[----:B------:R0:W-:Y:S02]  /*11230*/  STL.64 [R1], R12 ;  /* 0x0000000c01007387 */ /* 0x0001e40000100a00 */
[----:B------:R-:W-:Y:S01]  /*11240*/  R2UR UR50, R10 ;  /* 0x000000000a3272ca */ /* 0x000fe200000e0000 */
[----:B------:R-:W-:Y:S01]  /*11250*/  VIADD R10, R8, 0x804 ;  /* 0x00000804080a7836 */ /* 0x000fe20000000000 */
[----:B------:R-:W-:Y:S01]  /*11260*/  R2UR UR51, R11 ;  /* 0x000000000b3372ca */ /* 0x000fe200000e0000 */
[----:B------:R-:W-:-:S02]  /*11270*/  IMAD.MOV.U32 R11, RZ, RZ, 0x40000040 ;  /* 0x40000040ff0b7424 */ /* 0x000fc400078e00ff */
[----:B------:R-:W-:Y:S01]  /*11280*/  VIADD R8, R8, 0x806 ;  /* 0x0000080608087836 */ /* 0x000fe20000000000 */
[----:B------:R-:W-:Y:S02]  /*11290*/  R2UR UR46, R10 ;  /* 0x000000000a2e72ca */ /* 0x000fe400000e0000 */
[----:B------:R-:W-:Y:S02]  /*112a0*/  R2UR UR47, R11 ;  /* 0x000000000b2f72ca */ /* 0x000fe400000e0000 */
[----:B------:R-:W-:Y:S01]  /*112b0*/  R2UR UR42, R8 ;  /* 0x00000000082a72ca */ /* 0x000fe200000e0000 */
        /* <DEDUP_REMOVED lines=17> */
[----:B------:R-:W-:Y:S01]  /*113d0*/  HGMMA.64x128x16.F32.BF16 R24, gdesc[UR40], R24, gsb0 ;  /* 0x01e00000281879f0 */ /* 0x000fe20008001818 */
[----:B------:R-:W-:Y:S02]  /*113e0*/  ULDC UR42, c[0x0][0x988] ;  /* 0x00026200002a7ab9 */ /* 0x000fe40000000800 */
        /* <DEDUP_REMOVED lines=31> */
[----:B0-----:R-:W-:Y:S02]  /*115e0*/  FSEL R13, R38, -INF , P3 ;  /* 0xff800000260d7808 */ /* 0x001fe40001800000 */
        /* <DEDUP_REMOVED lines=51> */
[----:B------:R-:W-:Y:S02]  /*11920*/  ISETP.GT.AND P1, PT, R6, 0x61, PT ;  /* 0x000000610600780c */ /* 0x000fe40003f24270 */
[----:B------:R-:W-:Y:S02]  /*11930*/  FSEL R107, R72, -INF , P0 ;  /* 0xff800000486b7808 */ /* 0x000fe40000000000 */
[----:B------:R-:W-:Y:S02]  /*11940*/  FMNMX.FTZ R0, R105, R0, !PT ;  /* 0x0000000069007209 */ /* 0x000fe40007810000 */
        /* <DEDUP_REMOVED lines=9> */
[----:B------:R-:W-:Y:S02]  /*119e0*/  FMNMX.FTZ R0, R109, R0, !PT ;  /* 0x000000006d007209 */ /* 0x000fe40007810000 */
[----:B------:R-:W-:Y:S02]  /*119f0*/  ISETP.GT.AND P3, PT, R6, 0x70, PT ;  /* 0x000000700600780c */ /* 0x000fe40003f64270 */
[----:B------:R-:W-:Y:S02]  /*11a00*/  FSEL R41, R66, -INF , P4 ;  /* 0xff80000042297808 */ /* 0x000fe40002000000 */
[----:B------:R-:W-:Y:S02]  /*11a10*/  FSEL R113, R80, -INF , P3 ;  /* 0xff80000050717808 */ /* 0x000fe40001800000 */
[----:B------:R-:W-:Y:S02]  /*11a20*/  FMNMX.FTZ R0, R111, R0, !PT ;  /* 0x000000006f007209 */ /* 0x000fe40007810000 */
[----:B------:R-:W-:-:S02]  /*11a30*/  ISETP.GT.AND P4, PT, R6, 0x71, PT ;  /* 0x000000710600780c */ /* 0x000fc40003f84270 */
[----:B------:R-:W-:Y:S02]  /*11a40*/  FSEL R63, R63, -INF , P5 ;  /* 0xff8000003f3f7808 */ /* 0x000fe40002800000 */
[----:B------:R-:W-:Y:S02]  /*11a50*/  FSEL R117, R81, -INF , P4 ;  /* 0xff80000051757808 */ /* 0x000fe40002000000 */
[----:B------:R-:W-:Y:S02]  /*11a60*/  FMNMX.FTZ R0, R113, R0, !PT ;  /* 0x0000000071007209 */ /* 0x000fe40007810000 */
[----:B------:R-:W-:Y:S02]  /*11a70*/  ISETP.GT.AND P5, PT, R6, 0x78, PT ;  /* 0x000000780600780c */ /* 0x000fe40003fa4270 */
[----:B------:R-:W-:Y:S02]  /*11a80*/  FSEL R37, R62, -INF , P6 ;  /* 0xff8000003e257808 */ /* 0x000fe40003000000 */
[----:B------:R-:W-:-:S02]  /*11a90*/  FSEL R115, R84, -INF , P5 ;  /* 0xff80000054737808 */ /* 0x000fc40002800000 */
[----:B------:R-:W-:Y:S02]  /*11aa0*/  FMNMX.FTZ R0, R117, R0, !PT ;  /* 0x0000000075007209 */ /* 0x000fe40007810000 */
[C---:B------:R-:W-:Y:S02]  /*11ab0*/  ISETP.GT.AND P6, PT, R6.reuse, 0x79, PT ;  /* 0x000000790600780c */ /* 0x040fe40003fc4270 */
[----:B------:R-:W-:Y:S02]  /*11ac0*/  FMNMX.FTZ R0, R115, R0, !PT ;  /* 0x0000000073007209 */ /* 0x000fe40007810000 */
[----:B------:R-:W-:Y:S02]  /*11ad0*/  FSEL R85, R85, -INF , P6 ;  /* 0xff80000055557808 */ /* 0x000fe40003000000 */
[----:B------:R-:W-:Y:S02]  /*11ae0*/  P2R R26, PR, RZ, 0x1 ;  /* 0x00000001ff1a7803 */ /* 0x000fe40000000000 */
[----:B------:R-:W-:Y:S01]  /*11af0*/  FMNMX.FTZ R8, R85, R0, !PT ;  /* 0x0000000055087209 */ /* 0x000fe20007810000 */
[----:B------:R-:W-:Y:S01]  /*11b00*/  IMAD.U32 R0, RZ, RZ, UR4 ;  /* 0x00000004ff007e24 */ /* 0x000fe2000f8e00ff */
[----:B------:R-:W-:-:S02]  /*11b10*/  ISETP.GT.AND P0, PT, R6, 0x59, PT ;  /* 0x000000590600780c */ /* 0x000fc40003f04270 */
[----:B------:R-:W-:Y:S01]  /*11b20*/  P2R R28, PR, RZ, 0x2 ;  /* 0x00000002ff1c7803 */ /* 0x000fe20000000000 */
[----:B------:R-:W0:Y:S01]  /*11b30*/  SHFL.BFLY PT, R3, R8, 0x2, 0x1f ;  /* 0x0c401f0008037f89 */ /* 0x000e2200000e0000 */
[----:B------:R-:W-:Y:S02]  /*11b40*/  ISETP.GT.AND P1, PT, R6, 0x60, PT ;  /* 0x000000600600780c */ /* 0x000fe40003f24270 */
[----:B------:R-:W-:Y:S02]  /*11b50*/  FSEL R71, R71, -INF , P0 ;  /* 0xff80000047477808 */ /* 0x000fe40000000000 */
[----:B------:R-:W-:Y:S02]  /*11b60*/  FSEL R65, R74, -INF , P1 ;  /* 0xff8000004a417808 */ /* 0x000fe40000800000 */
[----:B------:R-:W-:Y:S02]  /*11b70*/  ISETP.NE.AND P1, PT, R28, RZ, PT ;  /* 0x000000ff1c00720c */ /* 0x000fe40003f25270 */
[----:B------:R-:W-:-:S02]  /*11b80*/  P2R R24, PR, RZ, 0x4 ;  /* 0x00000004ff187803 */ /* 0x000fc40000000000 */
[----:B------:R-:W-:Y:S02]  /*11b90*/  ISETP.NE.AND P0, PT, R26, RZ, PT ;  /* 0x000000ff1a00720c */ /* 0x000fe40003f05270 */
[----:B------:R-:W-:Y:S02]  /*11ba0*/  FSEL R75, R75, -INF , P1 ;  /* 0xff8000004b4b7808 */ /* 0x000fe40000800000 */
[----:B------:R-:W-:Y:S02]  /*11bb0*/  FSEL R69, R78, -INF , P0 ;  /* 0xff8000004e457808 */ /* 0x000fe40000000000 */
[----:B------:R-:W-:Y:S02]  /*11bc0*/  FSEL R83, R83, -INF , P4 ;  /* 0xff80000053537808 */ /* 0x000fe40002000000 */
[----:B------:R-:W-:Y:S02]  /*11bd0*/  FSEL R87, R87, -INF , P6 ;  /* 0xff80000057577808 */ /* 0x000fe40003000000 */
[----:B------:R-:W-:-:S02]  /*11be0*/  ISETP.NE.AND P0, PT, R14, RZ, PT ;  /* 0x000000ff0e00720c */ /* 0x000fc40003f05270 */
[----:B------:R-:W-:Y:S02]  /*11bf0*/  ISETP.NE.AND P1, PT, R20, RZ, PT ;  /* 0x000000ff1400720c */ /* 0x000fe40003f25270 */
[----:B0-----:R-:W-:Y:S02]  /*11c00*/  FMNMX.FTZ R10, R8, R3, !PT ;  /* 0x00000003080a7209 */ /* 0x001fe40007810000 */
[----:B------:R-:W-:-:S03]  /*11c10*/  FMNMX.FTZ R8, R5, R27, !PT ;  /* 0x0000001b05087209 */ /* 0x000fc60007810000 */
[----:B------:R-:W0:Y:S01]  /*11c20*/  SHFL.BFLY PT, R3, R10, 0x1, 0x1f ;  /* 0x0c201f000a037f89 */ /* 0x000e2200000e0000 */
[----:B------:R-:W-:-:S04]  /*11c30*/  FMNMX.FTZ R8, R9, R8, !PT ;  /* 0x0000000809087209 */ /* 0x000fc80007810000 */
[----:B------:R-:W-:Y:S01]  /*11c40*/  FMNMX.FTZ R8, R31, R8, !PT ;  /* 0x000000081f087209 */ /* 0x000fe20007810000 */
[----:B------:R-:W-:-:S03]  /*11c50*/  @!P1 VIADD R4, R4, 0x34840 ;  /* 0x0003484004049836 */ /* 0x000fc60000000000 */
[----:B------:R-:W-:Y:S02]  /*11c60*/  FMNMX.FTZ R8, R11, R8, !PT ;  /* 0x000000080b087209 */ /* 0x000fe40007810000 */
[----:B------:R-:W-:Y:S02]  /*11c70*/  @!P1 PRMT R4, RZ, 0x654, R4 ;  /* 0x00000654ff049816 */ /* 0x000fe40000000004 */
[----:B------:R-:W-:Y:S02]  /*11c80*/  FMNMX.FTZ R8, R35, R8, !PT ;  /* 0x0000000823087209 */ /* 0x000fe40007810000 */
[----:B------:R1:W-:Y:S02]  /*11c90*/  @!P1 SYNCS.ARRIVE.TRANS64.RED.A1T0 RZ, [R4+URZ], RZ ;  /* 0x000000ff04ff99a7 */ /* 0x0003e4000810043f */
[----:B------:R-:W-:-:S04]  /*11ca0*/  FMNMX.FTZ R8, R13, R8, !PT ;  /* 0x000000080d087209 */ /* 0x000fc80007810000 */
[----:B------:R-:W-:Y:S02]  /*11cb0*/  FMNMX.FTZ R8, R39, R8, !PT ;  /* 0x0000000827087209 */ /* 0x000fe40007810000 */
[----:B0-----:R-:W-:Y:S02]  /*11cc0*/  FMNMX.FTZ R3, R10, R3, !PT ;  /* 0x000000030a037209 */ /* 0x001fe40007810000 */
[----:B------:R-:W-:Y:S02]  /*11cd0*/  FMNMX.FTZ R8, R15, R8, !PT ;  /* 0x000000080f087209 */ /* 0x000fe40007810000 */
[C---:B------:R-:W-:Y:S01]  /*11ce0*/  FSETP.NEU.FTZ.AND P2, PT, R3.reuse, -INF , PT ;  /* 0xff8000000300780b */ /* 0x040fe20003f5d000 */
[----:B------:R-:W-:Y:S01]  /*11cf0*/  FMUL.FTZ R12, R3, R0 ;  /* 0x00000000030c7220 */ /* 0x000fe20000410000 */
[----:B------:R-:W-:-:S04]  /*11d00*/  FMNMX.FTZ R8, R43, R8, !PT ;  /* 0x000000082b087209 */ /* 0x000fc80007810000 */
[----:B------:R-:W-:Y:S02]  /*11d10*/  FMNMX.FTZ R8, R21, R8, !PT ;  /* 0x0000000815087209 */ /* 0x000fe40007810000 */
        /* <DEDUP_REMOVED lines=23> */
[--C-:B------:R-:W-:Y:S01]  /*11e90*/  FFMA.FTZ R119, R139, R0, -R6.reuse ;  /* 0x000000008b777223 */ /* 0x100fe20000010806 */
[----:B------:R-:W-:Y:S01]  /*11ea0*/  FMNMX.FTZ R8, R59, R8, !PT ;  /* 0x000000083b087209 */ /* 0x000fe20007810000 */
[----:B------:R-:W0:Y:S01]  /*11eb0*/  MUFU.EX2 R77, R77 ;  /* 0x0000004d004d7308 */ /* 0x000e220000000800 */
[-CC-:B------:R-:W-:Y:S01]  /*11ec0*/  FFMA.FTZ R178, R129, R0.reuse, -R6.reuse ;  /* 0x0000000081b27223 */ /* 0x180fe20000010806 */
[--C-:B------:R-:W-:Y:S01]  /*11ed0*/  FFMA.FTZ R121, R121, R0, -R6.reuse ;  /* 0x0000000079797223 */ /* 0x100fe20000010806 */
[----:B------:R-:W-:Y:S01]  /*11ee0*/  FMNMX.FTZ R8, R37, R8, !PT ;  /* 0x0000000825087209 */ /* 0x000fe20007810000 */
[-CC-:B------:R-:W-:Y:S01]  /*11ef0*/  FFMA.FTZ R172, R127, R0.reuse, -R6.reuse ;  /* 0x000000007fac7223 */ /* 0x180fe20000010806 */
[-CC-:B------:R-:W-:Y:S01]  /*11f00*/  FFMA.FTZ R123, R123, R0.reuse, -R6.reuse ;  /* 0x000000007b7b7223 */ /* 0x180fe20000010806 */
[--C-:B------:R-:W-:Y:S01]  /*11f10*/  FFMA.FTZ R174, R125, R0, -R6.reuse ;  /* 0x000000007dae7223 */ /* 0x100fe20000010806 */
[----:B------:R-:W-:Y:S01]  /*11f20*/  FMNMX.FTZ R8, R63, R8, !PT ;  /* 0x000000083f087209 */ /* 0x000fe20007810000 */
[----:B------:R2:W-:Y:S01]  /*11f30*/  MUFU.EX2 R79, R10 ;  /* 0x0000000a004f7308 */ /* 0x0005e20000000800 */
[-CC-:B------:R-:W-:Y:S01]  /*11f40*/  FFMA.FTZ R95, R95, R0.reuse, -R6.reuse ;  /* 0x000000005f5f7223 */ /* 0x180fe20000010806 */
[--C-:B------:R-:W-:Y:S01]  /*11f50*/  FFMA.FTZ R97, R97, R0, -R6.reuse ;  /* 0x0000000061617223 */ /* 0x100fe20000010806 */
[----:B------:R-:W-:Y:S01]  /*11f60*/  FMNMX.FTZ R8, R41, R8, !PT ;  /* 0x0000000829087209 */ /* 0x000fe20007810000 */
[-CC-:B------:R-:W-:Y:S01]  /*11f70*/  FFMA.FTZ R57, R57, R0.reuse, -R6.reuse ;  /* 0x0000000039397223 */ /* 0x180fe20000010806 */
[-CC-:B------:R-:W-:Y:S01]  /*11f80*/  FFMA.FTZ R154, R103, R0.reuse, -R6.reuse ;  /* 0x00000000679a7223 */ /* 0x180fe20000010806 */
[--C-:B------:R-:W-:Y:S01]  /*11f90*/  FFMA.FTZ R61, R105, R0, -R6.reuse ;  /* 0x00000000693d7223 */ /* 0x100fe20000010806 */
[----:B------:R-:W-:Y:S01]  /*11fa0*/  FMNMX.FTZ R8, R67, R8, !PT ;  /* 0x0000000843087209 */ /* 0x000fe20007810000 */
[----:B------:R-:W3:Y:S01]  /*11fb0*/  MUFU.EX2 R182, R182 ;  /* 0x000000b600b67308 */ /* 0x000ee20000000800 */
[-CC-:B--2---:R-:W-:Y:S01]  /*11fc0*/  FFMA.FTZ R10, R53, R0.reuse, -R6.reuse ;  /* 0x00000000350a7223 */ /* 0x184fe20000010806 */
[--C-:B------:R-:W-:Y:S01]  /*11fd0*/  FFMA.FTZ R53, R91, R0, -R6.reuse ;  /* 0x000000005b357223 */ /* 0x100fe20000010806 */
[----:B------:R-:W-:Y:S01]  /*11fe0*/  FMNMX.FTZ R8, R45, R8, !PT ;  /* 0x000000082d087209 */ /* 0x000fe20007810000 */
[-CC-:B------:R-:W-:Y:S01]  /*11ff0*/  FFMA.FTZ R156, R107, R0.reuse, -R6.reuse ;  /* 0x000000006b9c7223 */ /* 0x180fe20000010806 */
[-CC-:B------:R-:W-:Y:S01]  /*12000*/  FFMA.FTZ R73, R73, R0.reuse, -R6.reuse ;  /* 0x0000000049497223 */ /* 0x180fe20000010806 */
[--C-:B------:R-:W-:Y:S01]  /*12010*/  FFMA.FTZ R158, R109, R0, -R6.reuse ;  /* 0x000000006d9e7223 */ /* 0x100fe20000010806 */
[----:B------:R-:W-:Y:S01]  /*12020*/  FMNMX.FTZ R8, R71, R8, !PT ;  /* 0x0000000847087209 */ /* 0x000fe20007810000 */
[-CC-:B------:R-:W-:Y:S01]  /*12030*/  FFMA.FTZ R91, R111, R0.reuse, -R6.reuse ;  /* 0x000000006f5b7223 */ /* 0x180fe20000010806 */
[-CC-:B------:R-:W-:Y:S01]  /*12040*/  FFMA.FTZ R160, R113, R0.reuse, -R6.reuse ;  /* 0x0000000071a07223 */ /* 0x180fe20000010806 */
[--C-:B------:R-:W-:Y:S01]  /*12050*/  FFMA.FTZ R117, R117, R0, -R6.reuse ;  /* 0x0000000075757223 */ /* 0x100fe20000010806 */
[----:B------:R-:W-:Y:S01]  /*12060*/  FMNMX.FTZ R8, R65, R8, !PT ;  /* 0x0000000841087209 */ /* 0x000fe20007810000 */
[-CC-:B------:R-:W-:Y:S01]  /*12070*/  FFMA.FTZ R162, R115, R0.reuse, -R6.reuse ;  /* 0x0000000073a27223 */ /* 0x180fe20000010806 */
[----:B------:R-:W-:Y:S01]  /*12080*/  FFMA.FTZ R85, R85, R0, -R6 ;  /* 0x0000000055557223 */ /* 0x000fe20000010806 */
[----:B------:R-:W2:Y:S01]  /*12090*/  MUFU.EX2 R81, R81 ;  /* 0x0000005100517308 */ /* 0x000ea20000000800 */
[----:B------:R-:W-:Y:S01]  /*120a0*/  FMNMX.FTZ R8, R75, R8, !PT ;  /* 0x000000084b087209 */ /* 0x000fe20007810000 */
[----:B------:R-:W-:-:S02]  /*120b0*/  IMAD.MOV.U32 R139, RZ, RZ, R151 ;  /* 0x000000ffff8b7224 */ /* 0x000fc400078e0097 */
[--C-:B------:R-:W-:Y:S01]  /*120c0*/  IMAD.MOV.U32 R137, RZ, RZ, R151.reuse ;  /* 0x000000ffff897224 */ /* 0x100fe200078e0097 */
[----:B------:R-:W-:Y:S01]  /*120d0*/  FMNMX.FTZ R8, R69, R8, !PT ;  /* 0x0000000845087209 */ /* 0x000fe20007810000 */
[--C-:B------:R-:W-:Y:S02]  /*120e0*/  IMAD.MOV.U32 R135, RZ, RZ, R151.reuse ;  /* 0x000000ffff877224 */ /* 0x100fe400078e0097 */
[----:B------:R-:W4:Y:S01]  /*120f0*/  MUFU.EX2 R176, R176 ;  /* 0x000000b000b07308 */ /* 0x000f220000000800 */
[----:B------:R-:W-:Y:S01]  /*12100*/  FMNMX.FTZ R8, R93, R8, !PT ;  /* 0x000000085d087209 */ /* 0x000fe20007810000 */
[--C-:B------:R-:W-:Y:S02]  /*12110*/  IMAD.MOV.U32 R133, RZ, RZ, R151.reuse ;  /* 0x000000ffff857224 */ /* 0x100fe400078e0097 */
[--C-:B------:R-:W-:Y:S01]  /*12120*/  IMAD.MOV.U32 R131, RZ, RZ, R151.reuse ;  /* 0x000000ffff837224 */ /* 0x100fe200078e0097 */
[----:B------:R-:W-:Y:S01]  /*12130*/  FMNMX.FTZ R8, R99, R8, !PT ;  /* 0x0000000863087209 */ /* 0x000fe20007810000 */
[----:B------:R-:W-:-:S02]  /*12140*/  IMAD.MOV.U32 R129, RZ, RZ, R151 ;  /* 0x000000ffff817224 */ /* 0x000fc400078e0097 */
[----:B------:R-:W1:Y:S01]  /*12150*/  MUFU.EX2 R119, R119 ;  /* 0x0000007700777308 */ /* 0x000e620000000800 */
[----:B------:R-:W-:Y:S01]  /*12160*/  FMNMX.FTZ R8, R83, R8, !PT ;  /* 0x0000000853087209 */ /* 0x000fe20007810000 */
[--C-:B------:R-:W-:Y:S02]  /*12170*/  IMAD.MOV.U32 R127, RZ, RZ, R151.reuse ;  /* 0x000000ffff7f7224 */ /* 0x100fe400078e0097 */
[--C-:B------:R-:W-:Y:S01]  /*12180*/  IMAD.MOV.U32 R125, RZ, RZ, R151.reuse ;  /* 0x000000ffff7d7224 */ /* 0x100fe200078e0097 */
[----:B------:R-:W-:Y:S01]  /*12190*/  FMNMX.FTZ R8, R89, R8, !PT ;  /* 0x0000000859087209 */ /* 0x000fe20007810000 */
[--C-:B------:R-:W-:Y:S02]  /*121a0*/  IMAD.MOV.U32 R115, RZ, RZ, R151.reuse ;  /* 0x000000ffff737224 */ /* 0x100fe400078e0097 */
[----:B------:R-:W1:Y:S01]  /*121b0*/  MUFU.EX2 R178, R178 ;  /* 0x000000b200b27308 */ /* 0x000e620000000800 */
[----:B------:R-:W-:Y:S01]  /*121c0*/  FMNMX.FTZ R8, R87, R8, !PT ;  /* 0x0000000857087209 */ /* 0x000fe20007810000 */
[----:B------:R-:W-:-:S02]  /*121d0*/  IMAD.MOV.U32 R113, RZ, RZ, R151 ;  /* 0x000000ffff717224 */ /* 0x000fc400078e0097 */
[--C-:B------:R-:W-:Y:S02]  /*121e0*/  IMAD.MOV.U32 R111, RZ, RZ, R151.reuse ;  /* 0x000000ffff6f7224 */ /* 0x100fe400078e0097 */
[----:B------:R-:W0:Y:S01]  /*121f0*/  SHFL.BFLY PT, R101, R8, 0x2, 0x1f ;  /* 0x0c401f0008657f89 */ /* 0x000e2200000e0000 */
[--C-:B------:R-:W-:Y:S01]  /*12200*/  IMAD.MOV.U32 R109, RZ, RZ, R151.reuse ;  /* 0x000000ffff6d7224 */ /* 0x100fe200078e0097 */
[----:B------:R-:W1:Y:S01]  /*12210*/  MUFU.EX2 R121, R121 ;  /* 0x0000007900797308 */ /* 0x000e620000000800 */
[--C-:B------:R-:W-:Y:S02]  /*12220*/  IMAD.MOV.U32 R107, RZ, RZ, R151.reuse ;  /* 0x000000ffff6b7224 */ /* 0x100fe400078e0097 */
[--C-:B------:R-:W-:Y:S02]  /*12230*/  IMAD.MOV.U32 R105, RZ, RZ, R151.reuse ;  /* 0x000000ffff697224 */ /* 0x100fe400078e0097 */
[----:B------:R-:W-:-:S03]  /*12240*/  IMAD.MOV.U32 R103, RZ, RZ, R151 ;  /* 0x000000ffff677224 */ /* 0x000fc600078e0097 */
[----:B------:R-:W-:Y:S08]  /*12250*/  MUFU.EX2 R172, R172 ;  /* 0x000000ac00ac7308 */ /* 0x000ff00000000800 */
[----:B------:R-:W-:Y:S01]  /*12260*/  MUFU.EX2 R123, R123 ;  /* 0x0000007b007b7308 */ /* 0x000fe20000000800 */
[----:B0-----:R-:W-:-:S07]  /*12270*/  FMNMX.FTZ R101, R8, R101, !PT ;  /* 0x0000006508657209 */ /* 0x001fce0007810000 */
[----:B------:R-:W-:Y:S01]  /*12280*/  MUFU.EX2 R174, R174 ;  /* 0x000000ae00ae7308 */ /* 0x000fe20000000800 */
[----:B------:R-:W0:Y:S07]  /*12290*/  SHFL.BFLY PT, R8, R101, 0x1, 0x1f ;  /* 0x0c201f0065087f89 */ /* 0x000e2e00000e0000 */
[----:B------:R-:W-:Y:S08]  /*122a0*/  MUFU.EX2 R95, R95 ;  /* 0x0000005f005f7308 */ /* 0x000ff00000000800 */
[----:B------:R-:W-:Y:S08]  /*122b0*/  MUFU.EX2 R168, R168 ;  /* 0x000000a800a87308 */ /* 0x000ff00000000800 */
[----:B------:R-:W-:Y:S01]  /*122c0*/  MUFU.EX2 R97, R97 ;  /* 0x0000006100617308 */ /* 0x000fe20000000800 */
[----:B0-----:R-:W-:-:S04]  /*122d0*/  FMNMX.FTZ R8, R101, R8, !PT ;  /* 0x0000000865087209 */ /* 0x001fc80007810000 */
[C---:B------:R-:W-:Y:S01]  /*122e0*/  FSETP.NEU.FTZ.AND P2, PT, R8.reuse, -INF , PT ;  /* 0xff8000000800780b */ /* 0x040fe20003f5d000 */
[----:B------:R-:W-:Y:S02]  /*122f0*/  FMUL.FTZ R12, R8, R0 ;  /* 0x00000000080c7220 */ /* 0x000fe40000410000 */
[----:B------:R-:W-:Y:S03]  /*12300*/  MUFU.EX2 R170, R170 ;  /* 0x000000aa00aa7308 */ /* 0x000fe60000000800 */
[----:B------:R-:W-:Y:S02]  /*12310*/  FSEL R6, R12, RZ, P2 ;  /* 0x000000ff0c067208 */ /* 0x000fe40001000000 */
[----:B------:R-:W-:-:S03]  /*12320*/  ISETP.GE.AND P2, PT, R152, 0x81, PT ;  /* 0x000000819800780c */ /* 0x000fc60003f46270 */
[----:B------:R-:W-:Y:S01]  /*12330*/  MUFU.EX2 R164, R164 ;  /* 0x000000a400a47308 */ /* 0x000fe20000000800 */
[-CC-:B------:R-:W-:Y:S01]  /*12340*/  FFMA.FTZ R181, R5, R0.reuse, -R6.reuse ;  /* 0x0000000005b57223 */ /* 0x180fe20000010806 */
[-CC-:B------:R-:W-:Y:S01]  /*12350*/  FFMA.FTZ R12, R27, R0.reuse, -R6.reuse ;  /* 0x000000001b0c7223 */ /* 0x180fe20000010806 */
[-CC-:B------:R-:W-:Y:S01]  /*12360*/  FFMA.FTZ R183, R9, R0.reuse, -R6.reuse ;  /* 0x0000000009b77223 */ /* 0x180fe20000010806 */
[----:B------:R-:W-:Y:S01]  /*12370*/  FADD.FTZ R5, R180, R77 ;  /* 0x0000004db4057221 */ /* 0x000fe20000010000 */
[-CC-:B------:R-:W-:Y:S01]  /*12380*/  FFMA.FTZ R14, R31, R0.reuse, -R6.reuse ;  /* 0x000000001f0e7223 */ /* 0x180fe20000010806 */
[-CC-:B------:R-:W-:Y:S01]  /*12390*/  FFMA.FTZ R177, R11, R0.reuse, -R6.reuse ;  /* 0x000000000bb17223 */ /* 0x180fe20000010806 */
[-CC-:B------:R-:W-:Y:S01]  /*123a0*/  FFMA.FTZ R20, R35, R0.reuse, -R6.reuse ;  /* 0x0000000023147223 */ /* 0x180fe20000010806 */
[----:B------:R-:W-:Y:S01]  /*123b0*/  MUFU.EX2 R181, R181 ;  /* 0x000000b500b57308 */ /* 0x000fe20000000800 */
[----:B---3--:R-:W-:Y:S01]  /*123c0*/  FADD.FTZ R34, R182, R5 ;  /* 0x00000005b6227221 */ /* 0x008fe20000010000 */
[-CC-:B------:R-:W-:Y:S01]  /*123d0*/  FFMA.FTZ R179, R13, R0.reuse, -R6.reuse ;  /* 0x000000000db37223 */ /* 0x180fe20000010806 */
[-CC-:B------:R-:W-:Y:S01]  /*123e0*/  FFMA.FTZ R24, R39, R0.reuse, -R6.reuse ;  /* 0x0000000027187223 */ /* 0x180fe20000010806 */
[-C--:B------:R-:W-:Y:S01]  /*123f0*/  FFMA.FTZ R173, R15, R0.reuse, -R6 ;  /* 0x000000000fad7223 */ /* 0x080fe20000010806 */
[----:B--2---:R-:W-:Y:S01]  /*12400*/  FADD.FTZ R5, R81, R34 ;  /* 0x0000002251057221 */ /* 0x004fe20000010000 */
[-CC-:B------:R-:W-:Y:S01]  /*12410*/  FFMA.FTZ R26, R43, R0.reuse, -R6.reuse ;  /* 0x000000002b1a7223 */ /* 0x180fe20000010806 */
[-CC-:B------:R-:W-:Y:S01]  /*12420*/  FFMA.FTZ R175, R21, R0.reuse, -R6.reuse ;  /* 0x0000000015af7223 */ /* 0x180fe20000010806 */
[----:B------:R-:W0:Y:S01]  /*12430*/  MUFU.EX2 R12, R12 ;  /* 0x0000000c000c7308 */ /* 0x000e220000000800 */
[----:B----4-:R-:W-:Y:S01]  /*12440*/  FADD.FTZ R36, R176, R5 ;  /* 0x00000005b0247221 */ /* 0x010fe20000010000 */
[-CC-:B------:R-:W-:Y:S01]  /*12450*/  FFMA.FTZ R28, R47, R0.reuse, -R6.reuse ;  /* 0x000000002f1c7223 */ /* 0x180fe20000010806 */
[-CC-:B------:R-:W-:Y:S01]  /*12460*/  FFMA.FTZ R169, R25, R0.reuse, -R6.reuse ;  /* 0x0000000019a97223 */ /* 0x180fe20000010806 */
[-C--:B------:R-:W-:Y:S01]  /*12470*/  FFMA.FTZ R30, R51, R0.reuse, -R6 ;  /* 0x00000000331e7223 */ /* 0x080fe20000010806 */
[----:B-1----:R-:W-:Y:S01]  /*12480*/  FADD.FTZ R5, R119, R36 ;  /* 0x0000002477057221 */ /* 0x002fe20000010000 */
[-CC-:B------:R-:W-:Y:S01]  /*12490*/  FFMA.FTZ R171, R29, R0.reuse, -R6.reuse ;  /* 0x000000001dab7223 */ /* 0x180fe20000010806 */
[-CC-:B------:R-:W-:Y:S01]  /*124a0*/  FFMA.FTZ R32, R55, R0.reuse, -R6.reuse ;  /* 0x0000000037207223 */ /* 0x180fe20000010806 */
[----:B------:R-:W1:Y:S01]  /*124b0*/  MUFU.EX2 R183, R183 ;  /* 0x000000b700b77308 */ /* 0x000e620000000800 */
[----:B------:R-:W-:Y:S01]  /*124c0*/  FADD.FTZ R38, R178, R5 ;  /* 0x00000005b2267221 */ /* 0x000fe20000010000 */
[-CC-:B------:R-:W-:Y:S01]  /*124d0*/  FFMA.FTZ R165, R33, R0.reuse, -R6.reuse ;  /* 0x0000000021a57223 */ /* 0x180fe20000010806 */
[-CC-:B------:R-:W-:Y:S01]  /*124e0*/  FFMA.FTZ R34, R59, R0.reuse, -R6.reuse ;  /* 0x000000003b227223 */ /* 0x180fe20000010806 */
[-C--:B------:R-:W-:Y:S01]  /*124f0*/  FFMA.FTZ R167, R37, R0.reuse, -R6 ;  /* 0x0000000025a77223 */ /* 0x080fe20000010806 */
[----:B------:R-:W-:Y:S01]  /*12500*/  FADD.FTZ R9, R121, R38 ;  /* 0x0000002679097221 */ /* 0x000fe20000010000 */
[-CC-:B------:R-:W-:Y:S01]  /*12510*/  FFMA.FTZ R63, R63, R0.reuse, -R6.reuse ;  /* 0x000000003f3f7223 */ /* 0x180fe20000010806 */
[-C--:B------:R-:W-:Y:S01]  /*12520*/  FFMA.FTZ R41, R41, R0.reuse, -R6 ;  /* 0x0000000029297223 */ /* 0x080fe20000010806 */
[----:B------:R-:W2:Y:S01]  /*12530*/  MUFU.EX2 R14, R14 ;  /* 0x0000000e000e7308 */ /* 0x000ea20000000800 */
[----:B0-----:R-:W-:Y:S01]  /*12540*/  FADD.FTZ R36, R181, R12 ;  /* 0x0000000cb5247221 */ /* 0x001fe20000010000 */
[----:B------:R-:W-:Y:S01]  /*12550*/  FADD.FTZ R40, R172, R9 ;  /* 0x00000009ac287221 */ /* 0x000fe20000010000 */
[-CC-:B------:R-:W-:Y:S01]  /*12560*/  FFMA.FTZ R67, R67, R0.reuse, -R6.reuse ;  /* 0x0000000043437223 */ /* 0x180fe20000010806 */
[-CC-:B------:R-:W-:Y:S01]  /*12570*/  FFMA.FTZ R45, R45, R0.reuse, -R6.reuse ;  /* 0x000000002d2d7223 */ /* 0x180fe20000010806 */
[-C--:B------:R-:W-:Y:S01]  /*12580*/  FFMA.FTZ R71, R71, R0.reuse, -R6 ;  /* 0x0000000047477223 */ /* 0x080fe20000010806 */
[----:B------:R-:W-:Y:S01]  /*12590*/  FADD.FTZ R9, R123, R40 ;  /* 0x000000287b097221 */ /* 0x000fe20000010000 */
[-C--:B------:R-:W-:Y:S01]  /*125a0*/  FFMA.FTZ R65, R65, R0.reuse, -R6 ;  /* 0x0000000041417223 */ /* 0x080fe20000010806 */
[----:B------:R-:W0:Y:S01]  /*125b0*/  MUFU.EX2 R177, R177 ;  /* 0x000000b100b17308 */ /* 0x000e220000000800 */
[----:B-1----:R-:W-:Y:S01]  /*125c0*/  FADD.FTZ R5, R183, R36 ;  /* 0x00000024b7057221 */ /* 0x002fe20000010000 */
[----:B------:R-:W-:Y:S01]  /*125d0*/  FADD.FTZ R40, R174, R9 ;  /* 0x00000009ae287221 */ /* 0x000fe20000010000 */
[-CC-:B------:R-:W-:Y:S01]  /*125e0*/  FFMA.FTZ R75, R75, R0.reuse, -R6.reuse ;  /* 0x000000004b4b7223 */ /* 0x180fe20000010806 */
[-CC-:B------:R-:W-:Y:S01]  /*125f0*/  FFMA.FTZ R69, R69, R0.reuse, -R6.reuse ;  /* 0x0000000045457223 */ /* 0x180fe20000010806 */
[-C--:B------:R-:W-:Y:S01]  /*12600*/  FFMA.FTZ R93, R93, R0.reuse, -R6 ;  /* 0x000000005d5d7223 */ /* 0x080fe20000010806 */
[----:B------:R-:W-:Y:S01]  /*12610*/  FADD.FTZ R9, R95, R40 ;  /* 0x000000285f097221 */ /* 0x000fe20000010000 */
[-CC-:B------:R-:W-:Y:S01]  /*12620*/  FFMA.FTZ R99, R99, R0.reuse, -R6.reuse ;  /* 0x0000000063637223 */ /* 0x180fe20000010806 */
[----:B------:R-:W1:Y:S01]  /*12630*/  MUFU.EX2 R20, R20 ;  /* 0x0000001400147308 */ /* 0x000e620000000800 */
[----:B--2---:R-:W-:Y:S01]  /*12640*/  FADD.FTZ R38, R14, R5 ;  /* 0x000000050e267221 */ /* 0x004fe20000010000 */
[----:B------:R-:W-:Y:S01]  /*12650*/  FADD.FTZ R42, R168, R9 ;  /* 0x00000009a82a7221 */ /* 0x000fe20000010000 */
[-CC-:B------:R-:W-:Y:S01]  /*12660*/  FFMA.FTZ R83, R83, R0.reuse, -R6.reuse ;  /* 0x0000000053537223 */ /* 0x180fe20000010806 */
[-CC-:B------:R-:W-:Y:S01]  /*12670*/  FFMA.FTZ R89, R89, R0.reuse, -R6.reuse ;  /* 0x0000000059597223 */ /* 0x180fe20000010806 */
[----:B------:R-:W-:Y:S01]  /*12680*/  FFMA.FTZ R87, R87, R0, -R6 ;  /* 0x0000000057577223 */ /* 0x000fe20000010806 */
[----:B------:R-:W-:Y:S01]  /*12690*/  FADD.FTZ R9, R97, R42 ;  /* 0x0000002a61097221 */ /* 0x000fe20000010000 */
[----:B------:R-:W-:Y:S01]  /*126a0*/  F2FP.BF16.F32.PACK_AB R181, R12, R181 ;  /* 0x000000b50cb5723e */ /* 0x000fe200000010ff */
[----:B------:R-:W2:Y:S01]  /*126b0*/  MUFU.EX2 R179, R179 ;  /* 0x000000b300b37308 */ /* 0x000ea20000000800 */
[----:B0-----:R-:W-:Y:S01]  /*126c0*/  FADD.FTZ R5, R177, R38 ;  /* 0x00000026b1057221 */ /* 0x001fe20000010000 */
[----:B------:R-:W-:-:S02]  /*126d0*/  F2FP.BF16.F32.PACK_AB R183, R14, R183 ;  /* 0x000000b70eb7723e */ /* 0x000fc400000010ff */
[----:B------:R-:W-:Y:S01]  /*126e0*/  F2FP.BF16.F32.PACK_AB R176, R119, R176 ;  /* 0x000000b077b0723e */ /* 0x000fe200000010ff */
[--C-:B------:R-:W-:Y:S01]  /*126f0*/  IMAD.MOV.U32 R119, RZ, RZ, R151.reuse ;  /* 0x000000ffff777224 */ /* 0x100fe200078e0097 */
[----:B------:R-:W-:Y:S01]  /*12700*/  F2FP.BF16.F32.PACK_AB R178, R121, R178 ;  /* 0x000000b279b2723e */ /* 0x000fe200000010ff */
[----:B------:R-:W-:Y:S01]  /*12710*/  IMAD.MOV.U32 R121, RZ, RZ, R151 ;  /* 0x000000ffff797224 */ /* 0x000fe200078e0097 */
[----:B------:R-:W0:Y:S01]  /*12720*/  MUFU.EX2 R24, R24 ;  /* 0x0000001800187308 */ /* 0x000e220000000800 */
[----:B-1----:R-:W-:Y:S01]  /*12730*/  FADD.FTZ R38, R20, R5 ;  /* 0x0000000514267221 */ /* 0x002fe20000010000 */
[----:B------:R-:W-:Y:S01]  /*12740*/  F2FP.BF16.F32.PACK_AB R172, R123, R172 ;  /* 0x000000ac7bac723e */ /* 0x000fe200000010ff */
[--C-:B------:R-:W-:Y:S01]  /*12750*/  IMAD.MOV.U32 R123, RZ, RZ, R151.reuse ;  /* 0x000000ffff7b7224 */ /* 0x100fe200078e0097 */
[----:B------:R-:W-:Y:S01]  /*12760*/  F2FP.BF16.F32.PACK_AB R174, R95, R174 ;  /* 0x000000ae5fae723e */ /* 0x000fe200000010ff */
[--C-:B------:R-:W-:Y:S01]  /*12770*/  IMAD.MOV.U32 R95, RZ, RZ, R151.reuse ;  /* 0x000000ffff5f7224 */ /* 0x100fe200078e0097 */
[----:B------:R-:W-:Y:S01]  /*12780*/  F2FP.BF16.F32.PACK_AB R168, R97, R168 ;  /* 0x000000a861a8723e */ /* 0x000fe200000010ff */
[----:B------:R-:W-:Y:S01]  /*12790*/  IMAD.MOV.U32 R97, RZ, RZ, R151 ;  /* 0x000000ffff617224 */ /* 0x000fe200078e0097 */
[----:B------:R-:W1:Y:S01]  /*127a0*/  MUFU.EX2 R173, R173 ;  /* 0x000000ad00ad7308 */ /* 0x000e620000000800 */
[----:B--2---:R-:W-:Y:S01]  /*127b0*/  FADD.FTZ R5, R179, R38 ;  /* 0x00000026b3057221 */ /* 0x004fe20000010000 */
[----:B------:R-:W-:-:S02]  /*127c0*/  F2FP.BF16.F32.PACK_AB R180, R77, R180 ;  /* 0x000000b44db4723e */ /* 0x000fc400000010ff */
[----:B------:R-:W-:Y:S02]  /*127d0*/  F2FP.BF16.F32.PACK_AB R182, R81, R182 ;  /* 0x000000b651b6723e */ /* 0x000fe400000010ff */
[----:B------:R-:W-:Y:S02]  /*127e0*/  F2FP.BF16.F32.PACK_AB R177, R20, R177 ;  /* 0x000000b114b1723e */ /* 0x000fe400000010ff */
[----:B------:R-:W2:Y:S01]  /*127f0*/  MUFU.EX2 R26, R26 ;  /* 0x0000001a001a7308 */ /* 0x000ea20000000800 */
[C---:B0-----:R-:W-:Y:S01]  /*12800*/  FADD.FTZ R40, R24.reuse, R5 ;  /* 0x0000000518287221 */ /* 0x041fe20000010000 */
[----:B------:R-:W-:-:S06]  /*12810*/  F2FP.BF16.F32.PACK_AB R179, R24, R179 ;  /* 0x000000b318b3723e */ /* 0x000fcc00000010ff */
[----:B------:R-:W0:Y:S01]  /*12820*/  MUFU.EX2 R175, R175 ;  /* 0x000000af00af7308 */ /* 0x000e220000000800 */
[----:B-1----:R-:W-:Y:S01]  /*12830*/  FADD.FTZ R5, R173, R40 ;  /* 0x00000028ad057221 */ /* 0x002fe20000010000 */
[----:B------:R-:W-:Y:S01]  /*12840*/  FADD.FTZ R40, R170, R9 ;  /* 0x00000009aa287221 */ /* 0x000fe20000010000 */
[----:B------:R-:W-:-:S03]  /*12850*/  F2FP.BF16.F32.PACK_AB R170, R79, R170 ;  /* 0x000000aa4faa723e */ /* 0x000fc600000010ff */
[----:B------:R-:W-:Y:S02]  /*12860*/  FADD.FTZ R9, R79, R40 ;  /* 0x000000284f097221 */ /* 0x000fe40000010000 */
[----:B------:R-:W1:Y:S01]  /*12870*/  MUFU.EX2 R28, R28 ;  /* 0x0000001c001c7308 */ /* 0x000e620000000800 */
[----:B--2---:R-:W-:Y:S01]  /*12880*/  FADD.FTZ R4, R26, R5 ;  /* 0x000000051a047221 */ /* 0x004fe20000010000 */
[----:B------:R-:W-:Y:S01]  /*12890*/  FADD.FTZ R42, R164, R9 ;  /* 0x00000009a42a7221 */ /* 0x000fe20000010000 */
[----:B------:R-:W-:-:S05]  /*128a0*/  F2FP.BF16.F32.PACK_AB R173, R26, R173 ;  /* 0x000000ad1aad723e */ /* 0x000fca00000010ff */
[----:B------:R-:W2:Y:S01]  /*128b0*/  MUFU.EX2 R169, R169 ;  /* 0x000000a900a97308 */ /* 0x000ea20000000800 */
[----:B0-----:R-:W-:-:S07]  /*128c0*/  FADD.FTZ R5, R175, R4 ;  /* 0x00000004af057221 */ /* 0x001fce0000010000 */
[----:B------:R-:W0:Y:S01]  /*128d0*/  MUFU.EX2 R57, R57 ;  /* 0x0000003900397308 */ /* 0x000e220000000800 */
[C---:B-1----:R-:W-:Y:S01]  /*128e0*/  FADD.FTZ R40, R28.reuse, R5 ;  /* 0x000000051c287221 */ /* 0x042fe20000010000 */
[----:B------:R-:W-:-:S06]  /*128f0*/  F2FP.BF16.F32.PACK_AB R175, R28, R175 ;  /* 0x000000af1caf723e */ /* 0x000fcc00000010ff */
[----:B------:R-:W1:Y:S01]  /*12900*/  MUFU.EX2 R30, R30 ;  /* 0x0000001e001e7308 */ /* 0x000e620000000800 */
[----:B--2---:R-:W-:-:S07]  /*12910*/  FADD.FTZ R5, R169, R40 ;  /* 0x00000028a9057221 */ /* 0x004fce0000010000 */
[----:B------:R-:W2:Y:S01]  /*12920*/  MUFU.EX2 R166, R166 ;  /* 0x000000a600a67308 */ /* 0x000ea20000000800 */
[C---:B0-----:R-:W-:Y:S01]  /*12930*/  FADD.FTZ R9, R57.reuse, R42 ;  /* 0x0000002a39097221 */ /* 0x041fe20000010000 */
[----:B------:R-:W-:-:S06]  /*12940*/  F2FP.BF16.F32.PACK_AB R164, R57, R164 ;  /* 0x000000a439a4723e */ /* 0x000fcc00000010ff */
[----:B------:R-:W0:Y:S01]  /*12950*/  MUFU.EX2 R171, R171 ;  /* 0x000000ab00ab7308 */ /* 0x000e220000000800 */
[C---:B-1----:R-:W-:Y:S01]  /*12960*/  FADD.FTZ R40, R30.reuse, R5 ;  /* 0x000000051e287221 */ /* 0x042fe20000010000 */
[----:B------:R-:W-:-:S06]  /*12970*/  F2FP.BF16.F32.PACK_AB R169, R30, R169 ;  /* 0x000000a91ea9723e */ /* 0x000fcc00000010ff */
[----:B------:R-:W1:Y:S01]  /*12980*/  MUFU.EX2 R49, R49 ;  /* 0x0000003100317308 */ /* 0x000e620000000800 */
[----:B--2---:R-:W-:-:S07]  /*12990*/  FADD.FTZ R42, R166, R9 ;  /* 0x00000009a62a7221 */ /* 0x004fce0000010000 */
[----:B------:R-:W2:Y:S01]  /*129a0*/  MUFU.EX2 R32, R32 ;  /* 0x0000002000207308 */ /* 0x000ea20000000800 */
[----:B0-----:R-:W-:-:S07]  /*129b0*/  FADD.FTZ R5, R171, R40 ;  /* 0x00000028ab057221 */ /* 0x001fce0000010000 */
[----:B------:R-:W0:Y:S01]  /*129c0*/  MUFU.EX2 R10, R10 ;  /* 0x0000000a000a7308 */ /* 0x000e220000000800 */
[C---:B-1----:R-:W-:Y:S01]  /*129d0*/  FADD.FTZ R9, R49.reuse, R42 ;  /* 0x0000002a31097221 */ /* 0x042fe20000010000 */
[----:B------:R-:W-:-:S06]  /*129e0*/  F2FP.BF16.F32.PACK_AB R166, R49, R166 ;  /* 0x000000a631a6723e */ /* 0x000fcc00000010ff */
[----:B------:R-:W1:Y:S01]  /*129f0*/  MUFU.EX2 R165, R165 ;  /* 0x000000a500a57308 */ /* 0x000e620000000800 */
[C---:B--2---:R-:W-:Y:S01]  /*12a00*/  FADD.FTZ R6, R32.reuse, R5 ;  /* 0x0000000520067221 */ /* 0x044fe20000010000 */
[----:B------:R-:W-:-:S06]  /*12a10*/  F2FP.BF16.F32.PACK_AB R171, R32, R171 ;  /* 0x000000ab20ab723e */ /* 0x000fcc00000010ff */
[----:B------:R-:W2:Y:S01]  /*12a20*/  MUFU.EX2 R53, R53 ;  /* 0x0000003500357308 */ /* 0x000ea20000000800 */
[----:B0-----:R-:W-:-:S07]  /*12a30*/  FADD.FTZ R42, R10, R9 ;  /* 0x000000090a2a7221 */ /* 0x001fce0000010000 */
[----:B------:R-:W0:Y:S01]  /*12a40*/  MUFU.EX2 R34, R34 ;  /* 0x0000002200227308 */ /* 0x000e220000000800 */
[----:B-1----:R-:W-:-:S07]  /*12a50*/  FADD.FTZ R5, R165, R6 ;  /* 0x00000006a5057221 */ /* 0x002fce0000010000 */
[----:B------:R-:W1:Y:S01]  /*12a60*/  MUFU.EX2 R154, R154 ;  /* 0x0000009a009a7308 */ /* 0x000e620000000800 */
[C---:B--2---:R-:W-:Y:S01]  /*12a70*/  FADD.FTZ R9, R53.reuse, R42 ;  /* 0x0000002a35097221 */ /* 0x044fe20000010000 */
[----:B------:R-:W-:-:S06]  /*12a80*/  F2FP.BF16.F32.PACK_AB R152, R53, R10 ;  /* 0x0000000a3598723e */ /* 0x000fcc00000010ff */
[----:B------:R-:W2:Y:S01]  /*12a90*/  MUFU.EX2 R167, R167 ;  /* 0x000000a700a77308 */ /* 0x000ea20000000800 */
[C---:B0-----:R-:W-:Y:S01]  /*12aa0*/  FADD.FTZ R6, R34.reuse, R5 ;  /* 0x0000000522067221 */ /* 0x041fe20000010000 */
[----:B------:R-:W-:-:S06]  /*12ab0*/  F2FP.BF16.F32.PACK_AB R165, R34, R165 ;  /* 0x000000a522a5723e */ /* 0x000fcc00000010ff */
[----:B------:R-:W0:Y:S01]  /*12ac0*/  MUFU.EX2 R61, R61 ;  /* 0x0000003d003d7308 */ /* 0x000e220000000800 */
[----:B-1----:R-:W-:-:S07]  /*12ad0*/  FADD.FTZ R42, R154, R9 ;  /* 0x000000099a2a7221 */ /* 0x002fce0000010000 */
        /* <DEDUP_REMOVED lines=24> */
[----:B------:R-:W-:Y:S01]  /*12c60*/  F2FP.BF16.F32.PACK_AB R158, R91, R158 ;  /* 0x0000009e5b9e723e */ /* 0x000fe200000010ff */
[----:B------:R-:W-:-:S05]  /*12c70*/  IMAD.MOV.U32 R91, RZ, RZ, R151 ;  /* 0x000000ffff5b7224 */ /* 0x000fca00078e0097 */
[----:B------:R-:W2:Y:S01]  /*12c80*/  MUFU.EX2 R65, R65 ;  /* 0x0000004100417308 */ /* 0x000ea20000000800 */
[C---:B0-----:R-:W-:Y:S01]  /*12c90*/  FADD.FTZ R6, R4.reuse, R5 ;  /* 0x0000000504067221 */ /* 0x041fe20000010000 */
[----:B------:R-:W-:Y:S01]  /*12ca0*/  F2FP.BF16.F32.PACK_AB R155, R4, R45 ;  /* 0x0000002d049b723e */ /* 0x000fe200000010ff */
[----:B------:R-:W-:-:S05]  /*12cb0*/  IMAD.MOV.U32 R4, RZ, RZ, 0x3f800000 ;  /* 0x3f800000ff047424 */ /* 0x000fca00078e00ff */
[----:B------:R0:W3:Y:S01]  /*12cc0*/  MUFU.EX2 R101, R117 ;  /* 0x0000007500657308 */ /* 0x0000e20000000800 */
[----:B-1----:R-:W-:-:S07]  /*12cd0*/  FADD.FTZ R44, R160, R9 ;  /* 0x00000009a02c7221 */ /* 0x002fce0000010000 */
[----:B------:R-:W1:Y:S01]  /*12ce0*/  MUFU.EX2 R40, R75 ;  /* 0x0000004b00287308 */ /* 0x000e620000000800 */
[----:B--2---:R-:W-:Y:S01]  /*12cf0*/  FADD.FTZ R5, R65, R6 ;  /* 0x0000000641057221 */ /* 0x004fe20000010000 */
[----:B0-----:R-:W-:-:S06]  /*12d00*/  IMAD.MOV.U32 R117, RZ, RZ, R151 ;  /* 0x000000ffff757224 */ /* 0x001fcc00078e0097 */
[----:B------:R-:W0:Y:S01]  /*12d10*/  MUFU.EX2 R69, R69 ;  /* 0x0000004500457308 */ /* 0x000e220000000800 */
[C---:B---3--:R-:W-:Y:S01]  /*12d20*/  FADD.FTZ R9, R101.reuse, R44 ;  /* 0x0000002c65097221 */ /* 0x048fe20000010000 */
[----:B------:R-:W-:Y:S01]  /*12d30*/  F2FP.BF16.F32.PACK_AB R160, R101, R160 ;  /* 0x000000a065a0723e */ /* 0x000fe200000010ff */
[----:B------:R-:W-:-:S05]  /*12d40*/  IMAD.MOV.U32 R101, RZ, RZ, R151 ;  /* 0x000000ffff657224 */ /* 0x000fca00078e0097 */
[----:B------:R2:W3:Y:S01]  /*12d50*/  MUFU.EX2 R42, R93 ;  /* 0x0000005d002a7308 */ /* 0x0004e20000000800 */
[C---:B-1----:R-:W-:Y:S01]  /*12d60*/  FADD.FTZ R44, R40.reuse, R5 ;  /* 0x00000005282c7221 */ /* 0x042fe20000010000 */
[----:B------:R-:W-:-:S06]  /*12d70*/  F2FP.BF16.F32.PACK_AB R157, R40, R65 ;  /* 0x00000041289d723e */ /* 0x000fcc00000010ff */
[----:B------:R-:W1:Y:S01]  /*12d80*/  MUFU.EX2 R99, R99 ;  /* 0x0000006300637308 */ /* 0x000e620000000800 */
[----:B0-----:R-:W-:Y:S01]  /*12d90*/  FADD.FTZ R5, R69, R44 ;  /* 0x0000002c45057221 */ /* 0x001fe20000010000 */
[----:B--2---:R-:W-:-:S06]  /*12da0*/  IMAD.MOV.U32 R93, RZ, RZ, R151 ;  /* 0x000000ffff5d7224 */ /* 0x004fcc00078e0097 */
[----:B------:R-:W0:Y:S01]  /*12db0*/  MUFU.EX2 R10, R83 ;  /* 0x00000053000a7308 */ /* 0x000e220000000800 */
[C---:B---3--:R-:W-:Y:S01]  /*12dc0*/  FADD.FTZ R14, R42.reuse, R5 ;  /* 0x000000052a0e7221 */ /* 0x048fe20000010000 */
[----:B------:R-:W-:-:S06]  /*12dd0*/  F2FP.BF16.F32.PACK_AB R159, R42, R69 ;  /* 0x000000452a9f723e */ /* 0x000fcc00000010ff */
[----:B------:R-:W2:Y:S01]  /*12de0*/  MUFU.EX2 R162, R162 ;  /* 0x000000a200a27308 */ /* 0x000ea20000000800 */
[----:B-1----:R-:W-:-:S07]  /*12df0*/  FADD.FTZ R5, R99, R14 ;  /* 0x0000000e63057221 */ /* 0x002fce0000010000 */
[----:B------:R-:W1:Y:S01]  /*12e00*/  MUFU.EX2 R89, R89 ;  /* 0x0000005900597308 */ /* 0x000e620000000800 */
[C---:B0-----:R-:W-:Y:S01]  /*12e10*/  FADD.FTZ R14, R10.reuse, R5 ;  /* 0x000000050a0e7221 */ /* 0x041fe20000010000 */
[----:B------:R-:W-:Y:S01]  /*12e20*/  F2FP.BF16.F32.PACK_AB R161, R10, R99 ;  /* 0x000000630aa1723e */ /* 0x000fe200000010ff */
[----:B------:R-:W-:-:S05]  /*12e30*/  IMAD.MOV.U32 R99, RZ, RZ, R151 ;  /* 0x000000ffff637224 */ /* 0x000fca00078e0097 */
[----:B------:R-:W0:Y:S01]  /*12e40*/  MUFU.EX2 R12, R87 ;  /* 0x00000057000c7308 */ /* 0x000e220000000800 */
[----:B--2---:R-:W-:Y:S01]  /*12e50*/  FADD.FTZ R6, R162, R9 ;  /* 0x00000009a2067221 */ /* 0x004fe20000010000 */
[----:B------:R-:W-:-:S06]  /*12e60*/  IMAD.MOV.U32 R9, RZ, RZ, 0x3f800000 ;  /* 0x3f800000ff097424 */ /* 0x000fcc00078e00ff */
[----:B------:R-:W2:Y:S01]  /*12e70*/  MUFU.EX2 R85, R85 ;  /* 0x0000005500557308 */ /* 0x000ea20000000800 */
[----:B-1----:R-:W-:Y:S01]  /*12e80*/  FADD.FTZ R5, R89, R14 ;  /* 0x0000000e59057221 */ /* 0x002fe20000010000 */
[----:B0-----:R-:W-:-:S03]  /*12e90*/  F2FP.BF16.F32.PACK_AB R163, R12, R89 ;  /* 0x000000590ca3723e */ /* 0x001fc600000010ff */
[----:B------:R-:W-:Y:S01]  /*12ea0*/  FADD.FTZ R5, R12, R5 ;  /* 0x000000050c057221 */ /* 0x000fe20000010000 */
[----:B------:R-:W-:Y:S02]  /*12eb0*/  IMAD.MOV.U32 R89, RZ, RZ, R151 ;  /* 0x000000ffff597224 */ /* 0x000fe400078e0097 */
[C---:B--2---:R-:W-:Y:S01]  /*12ec0*/  FADD.FTZ R6, R85.reuse, R6 ;  /* 0x0000000655067221 */ /* 0x044fe20000010000 */
[----:B------:R-:W-:Y:S01]  /*12ed0*/  F2FP.BF16.F32.PACK_AB R162, R85, R162 ;  /* 0x000000a255a2723e */ /* 0x000fe200000010ff */
[----:B------:R-:W-:Y:S06]  /*12ee0*/  @!P2 BRA `(.L_x_623) ;  /* 0x0000002400c0a947 */ /* 0x000fec0003800000 */
[----:B------:R-:W-:Y:S01]  /*12ef0*/  VIADD R20, R202, 0xfffffffe ;  /* 0xfffffffeca147836 */ /* 0x000fe20000000000 */
[----:B------:R-:W-:Y:S01]  /*12f00*/  CS2R R150, SRZ ;  /* 0x0000000000967805 */ /* 0x000fe2000001ff00 */
[----:B------:R-:W-:Y:S01]  /*12f10*/  IMAD.MOV.U32 R13, RZ, RZ, R8 ;  /* 0x000000ffff0d7224 */ /* 0x000fe200078e0008 */
[----:B------:R-:W-:Y:S01]  /*12f20*/  CS2R R146, SRZ ;  /* 0x0000000000927805 */ /* 0x000fe2000001ff00 */
[----:B------:R-:W-:Y:S01]  /*12f30*/  IMAD.MOV.U32 R12, RZ, RZ, R3 ;  /* 0x000000ffff0c7224 */ /* 0x000fe200078e0003 */
[----:B------:R-:W-:Y:S01]  /*12f40*/  CS2R R142, SRZ ;  /* 0x00000000008e7805 */ /* 0x000fe2000001ff00 */
[----:B------:R-:W-:Y:S01]  /*12f50*/  IMAD.MOV.U32 R202, RZ, RZ, R194 ;  /* 0x000000ffffca7224 */ /* 0x000fe200078e00c2 */
[----:B------:R-:W-:Y:S01]  /*12f60*/  CS2R R138, SRZ ;  /* 0x00000000008a7805 */ /* 0x000fe2000001ff00 */
[----:B------:R-:W-:Y:S01]  /*12f70*/  IMAD.MOV.U32 R203, RZ, RZ, R192 ;  /* 0x000000ffffcb7224 */ /* 0x000fe200078e00c0 */
[----:B------:R-:W-:Y:S01]  /*12f80*/  CS2R R134, SRZ ;  /* 0x0000000000867805 */ /* 0x000fe2000001ff00 */
[----:B------:R-:W-:Y:S01]  /*12f90*/  IMAD.MOV.U32 R4, RZ, RZ, 0x3f800000 ;  /* 0x3f800000ff047424 */ /* 0x000fe200078e00ff */
        /* <DEDUP_REMOVED lines=26> */
[----:B------:R-:W-:-:S07]  /*13140*/  CS2R R88, SRZ ;  /* 0x0000000000587805 */ /* 0x000fce000001ff00 */
.L_x_634:
[----:B------:R-:W-:-:S05]  /*13150*/  VIADD R0, R203, 0x1 ;  /* 0x00000001cb007836 */ /* 0x000fca0000000000 */
[----:B------:R-:W-:-:S04]  /*13160*/  ISETP.NE.AND P2, PT, R0, 0x2, PT ;  /* 0x000000020000780c */ /* 0x000fc80003f45270 */
[----:B------:R-:W-:Y:S02]  /*13170*/  SEL R3, RZ, 0x1, P2 ;  /* 0x00000001ff037807 */ /* 0x000fe40001000000 */
[----:B------:R-:W-:Y:S02]  /*13180*/  SEL R192, R0, RZ, P2 ;  /* 0x000000ff00c07207 */ /* 0x000fe40001000000 */
[----:B------:R-:W-:Y:S01]  /*13190*/  LOP3.LUT R194, R202, R3, RZ, 0x3c, !PT ;  /* 0x00000003cac27212 */ /* 0x000fe200078e3cff */
[----:B------:R-:W-:Y:S06]  /*131a0*/  @!P0 BRA `(.L_x_624) ;  /* 0x0000000000048947 */ /* 0x000fec0003800000 */
[----:B------:R-:W-:Y:S01]  /*131b0*/  BPT.TRAP 0x1 ;  /* 0x000000040000795c */ /* 0x000fe20000300000 */
.L_x_624:
[----:B------:R-:W-:Y:S01]  /*131c0*/  IMAD R21, R192, 0x8, R2 ;  /* 0x00000008c0157824 */ /* 0x000fe200078e0202 */
[----:B------:R-:W-:-:S04]  /*131d0*/  SHF.L.U32 R0, R194, 0x1f, RZ ;  /* 0x0000001fc2007819 */ /* 0x000fc800000006ff */
[----:B------:R0:W1:Y:S01]  /*131e0*/  SYNCS.PHASECHK.TRANS64.TRYWAIT P2, [R21+URZ+0x34830], R0 ;  /* 0x03483000150075a7 */ /* 0x000062000804017f */
[----:B------:R-:W-:Y:S05]  /*131f0*/  @!P0 BRA `(.L_x_625) ;  /* 0x0000000000048947 */ /* 0x000fea0003800000 */
[----:B------:R-:W-:Y:S01]  /*13200*/  BPT.TRAP 0x1 ;  /* 0x000000040000795c */ /* 0x000fe20000300000 */
.L_x_625:
[----:B------:R-:W-:Y:S01]  /*13210*/  BSSY B1, `(.L_x_626) ;  /* 0x0000006000017945 */ /* 0x000fe20003800000 */
[----:B------:R-:W-:Y:S02]  /*13220*/  IMAD R10, R192, 0xc00, R7 ;  /* 0x00000c00c00a7824 */ /* 0x000fe400078e0207 */
[----:B------:R-:W-:Y:S01]  /*13230*/  IMAD.MOV.U32 R11, RZ, RZ, 0x40000040 ;  /* 0x40000040ff0b7424 */ /* 0x000fe200078e00ff */
[----:B-1----:R-:W-:Y:S06]  /*13240*/  @P2 BRA `(.L_x_627) ;  /* 0x0000000000082947 */ /* 0x002fec0003800000 */
[----:B------:R-:W1:Y:S02]  /*13250*/  SYNCS.PHASECHK.TRANS64.TRYWAIT P2, [R21+URZ+0x34830], R0 ;  /* 0x03483000150075a7 */ /* 0x000e64000804017f */
[----:B-1----:R-:W-:Y:S05]  /*13260*/  @!P2 BRA `(.L_x_628) ;  /* 0x000000b000d8a947 */ /* 0x002fea0003800000 */
.L_x_627:
[----:B------:R-:W-:Y:S05]  /*13270*/  BSYNC B1 ;  /* 0x0000000000017941 */ /* 0x000fea0003800000 */
.L_x_626:
[----:B------:R-:W2:Y:S04]  /*13280*/  LDL.64 R24, [R1+0x30] ;  /* 0x0000300001187983 */ /* 0x000ea80000100a00 */
[----:B------:R-:W3:Y:S04]  /*13290*/  LDL.64 R226, [R1+0x28] ;  /* 0x0000280001e27983 */ /* 0x000ee80000100a00 */
[----:B------:R-:W4:Y:S01]  /*132a0*/  LDL.64 R234, [R1+0x20] ;  /* 0x0000200001ea7983 */ /* 0x000f220000100a00 */
[C---:B------:R-:W-:Y:S02]  /*132b0*/  R2UR UR6, R10.reuse ;  /* 0x000000000a0672ca */ /* 0x040fe400000e0000 */
[----:B------:R-:W-:Y:S01]  /*132c0*/  R2UR UR7, R11 ;  /* 0x000000000b0772ca */ /* 0x000fe200000e0000 */
[----:B------:R-:W5:Y:S01]  /*132d0*/  LDL.64 R232, [R1+0x18] ;  /* 0x0000180001e87983 */ /* 0x000f620000100a00 */
[----:B------:R-:W-:-:S02]  /*132e0*/  VIADD R14, R10, 0x2 ;  /* 0x000000020a0e7836 */ /* 0x000fc40000000000 */
[----:B------:R-:W-:Y:S01]  /*132f0*/  IMAD.MOV.U32 R15, RZ, RZ, 0x40000040 ;  /* 0x40000040ff0f7424 */ /* 0x000fe200078e00ff */
[----:B------:R-:W5:Y:S04]  /*13300*/  LDL.64 R230, [R1+0x10] ;  /* 0x0000100001e67983 */ /* 0x000f680000100a00 */
[----:B------:R-:W5:Y:S01]  /*13310*/  LDL.64 R228, [R1+0x8] ;  /* 0x0000080001e47983 */ /* 0x000f620000100a00 */
[----:B--2---:R-:W-:Y:S02]  /*13320*/  R2UR UR4, R24 ;  /* 0x00000000180472ca */ /* 0x004fe400000e0000 */
[----:B------:R-:W-:Y:S02]  /*13330*/  R2UR UR5, R25 ;  /* 0x00000000190572ca */ /* 0x000fe400000e0000 */
[----:B------:R-:W-:-:S11]  /*13340*/  WARPGROUP.ARRIVE ;  /* 0x00000000000079c5 */ /* 0x000fd60000000000 */
[----:B------:R-:W-:Y:S01]  /*13350*/  HGMMA.64x128x16.F32.BF16 R24, gdesc[UR4], RZ, !UPT, gsb0 ;  /* 0x01e00000041879f0 */ /* 0x000fe2000c0018ff */
[----:B------:R-:W-:Y:S02]  /*13360*/  R2UR UR6, R14 ;  /* 0x000000000e0672ca */ /* 0x000fe400000e0000 */
[----:B------:R-:W-:Y:S02]  /*13370*/  R2UR UR7, R15 ;  /* 0x000000000f0772ca */ /* 0x000fe400000e0000 */
[----:B---3--:R-:W-:Y:S02]  /*13380*/  R2UR UR4, R226 ;  /* 0x00000000e20472ca */ /* 0x008fe400000e0000 */
[----:B------:R-:W-:Y:S01]  /*13390*/  R2UR UR5, R227 ;  /* 0x00000000e30572ca */ /* 0x000fe200000e0000 */
[----:B------:R-:W-:Y:S01]  /*133a0*/  VIADD R14, R10, 0x4 ;  /* 0x000000040a0e7836 */ /* 0x000fe20000000000 */
[----:B------:R-:W2:Y:S01]  /*133b0*/  LDL.64 R226, [R1] ;  /* 0x0000000001e27983 */ /* 0x000ea20000100a00 */
[----:B------:R-:W-:Y:S01]  /*133c0*/  IMAD.MOV.U32 R15, RZ, RZ, 0x40000040 ;  /* 0x40000040ff0f7424 */ /* 0x000fe200078e00ff */
[----:B------:R-:W-:-:S02]  /*133d0*/  WARPGROUP.DEPBAR.LE gsb0, 0x0 ;  /* 0x00008000000079c5 */ /* 0x000fc40000010000 */
[----:B------:R-:W-:-:S07]  /*133e0*/  WARPGROUP.ARRIVE ;  /* 0x00000000000079c5 */ /* 0x000fce0000000000 */
[----:B------:R-:W-:Y:S01]  /*133f0*/  HGMMA.64x128x16.F32.BF16 R24, gdesc[UR4], R24, gsb0 ;  /* 0x01e00000041879f0 */ /* 0x000fe20008001818 */
[----:B------:R-:W-:Y:S02]  /*13400*/  R2UR UR6, R14 ;  /* 0x000000000e0672ca */ /* 0x000fe400000e0000 */
[----:B------:R-:W-:Y:S02]  /*13410*/  R2UR UR7, R15 ;  /* 0x000000000f0772ca */ /* 0x000fe400000e0000 */
[----:B----4-:R-:W-:Y:S02]  /*13420*/  R2UR UR4, R234 ;  /* 0x00000000ea0472ca */ /* 0x010fe400000e0000 */
[----:B------:R-:W-:Y:S01]  /*13430*/  R2UR UR5, R235 ;  /* 0x00000000eb0572ca */ /* 0x000fe200000e0000 */
[----:B------:R-:W-:Y:S02]  /*13440*/  VIADD R14, R10, 0x6 ;  /* 0x000000060a0e7836 */ /* 0x000fe40000000000 */
[----:B------:R-:W-:Y:S01]  /*13450*/  IMAD.MOV.U32 R15, RZ, RZ, 0x40000040 ;  /* 0x40000040ff0f7424 */ /* 0x000fe200078e00ff */
[----:B------:R-:W-:-:S02]  /*13460*/  WARPGROUP.DEPBAR.LE gsb0, 0x0 ;  /* 0x00008000000079c5 */ /* 0x000fc40000010000 */
[----:B------:R-:W-:-:S07]  /*13470*/  WARPGROUP.ARRIVE ;  /* 0x00000000000079c5 */ /* 0x000fce0000000000 */
[----:B------:R-:W-:Y:S01]  /*13480*/  HGMMA.64x128x16.F32.BF16 R24, gdesc[UR4], R24, gsb0 ;  /* 0x01e00000041879f0 */ /* 0x000fe20008001818 */
[----:B------:R-:W-:Y:S02]  /*13490*/  R2UR UR6, R14 ;  /* 0x000000000e0672ca */ /* 0x000fe400000e0000 */
[----:B------:R-:W-:Y:S02]  /*134a0*/  R2UR UR7, R15 ;  /* 0x000000000f0772ca */ /* 0x000fe400000e0000 */
[----:B-----5:R-:W-:Y:S02]  /*134b0*/  R2UR UR4, R232 ;  /* 0x00000000e80472ca */ /* 0x020fe400000e0000 */
        /* <DEDUP_REMOVED lines=8> */
[----:B------:R-:W-:Y:S02]  /*13540*/  R2UR UR4, R230 ;  /* 0x00000000e60472ca */ /* 0x000fe400000e0000 */
        /* <DEDUP_REMOVED lines=17> */
[----:B--2---:R-:W-:Y:S02]  /*13660*/  R2UR UR4, R226 ;  /* 0x00000000e20472ca */ /* 0x004fe400000e0000 */
[----:B------:R-:W-:Y:S01]  /*13670*/  R2UR UR5, R227 ;  /* 0x00000000e30572ca */ /* 0x000fe200000e0000 */
[----:B------:R-:W-:Y:S02]  /*13680*/  VIADD R14, R10, 0x406 ;  /* 0x000004060a0e7836 */ /* 0x000fe40000000000 */
[----:B------:R-:W-:Y:S01]  /*13690*/  IMAD.MOV.U32 R15, RZ, RZ, 0x40000040 ;  /* 0x40000040ff0f7424 */ /* 0x000fe200078e00ff */
[----:B------:R-:W-:-:S02]  /*136a0*/  WARPGROUP.DEPBAR.LE gsb0, 0x0 ;  /* 0x00008000000079c5 */ /* 0x000fc40000010000 */
[----:B------:R-:W-:-:S07]  /*136b0*/  WARPGROUP.ARRIVE ;  /* 0x00000000000079c5 */ /* 0x000fce0000000000 */
[----:B------:R-:W-:Y:S01]  /*136c0*/  HGMMA.64x128x16.F32.BF16 R24, gdesc[UR4], R24, gsb0 ;  /* 0x01e00000041879f0 */ /* 0x000fe20008001818 */
[----:B------:R-:W-:Y:S02]  /*136d0*/  R2UR UR6, R14 ;  /* 0x000000000e0672ca */ /* 0x000fe400000e0000 */
[----:B------:R-:W-:Y:S01]  /*136e0*/  R2UR UR7, R15 ;  /* 0x000000000f0772ca */ /* 0x000fe200000e0000 */
[----:B------:R-:W-:Y:S01]  /*136f0*/  UMOV UR4, UR56 ;  /* 0x0000003800047c82 */ /* 0x000fe20008000000 */
[----:B------:R-:W-:Y:S01]  /*13700*/  UMOV UR5, UR57 ;  /* 0x0000003900057c82 */ /* 0x000fe20008000000 */
[----:B------:R-:W-:Y:S02]  /*13710*/  VIADD R14, R10, 0x800 ;  /* 0x000008000a0e7836 */ /* 0x000fe40000000000 */
[----:B------:R-:W-:Y:S01]  /*13720*/  IMAD.MOV.U32 R15, RZ, RZ, 0x40000040 ;  /* 0x40000040ff0f7424 */ /* 0x000fe200078e00ff */
[----:B------:R-:W-:Y:S02]  /*13730*/  WARPGROUP.DEPBAR.LE gsb0, 0x0 ;  /* 0x00008000000079c5 */ /* 0x000fe40000010000 */
[----:B------:R-:W-:-:S06]  /*13740*/  WARPGROUP.ARRIVE ;  /* 0x00000000000079c5 */ /* 0x000fcc0000000000 */
        /* <DEDUP_REMOVED lines=100> */
[----:B------:R-:W-:Y:S05]  /*13d90*/  @!P0 BRA `(.L_x_629) ;  /* 0x0000000000048947 */ /* 0x000fea0003800000 */
[----:B------:R-:W-:Y:S01]  /*13da0*/  BPT.TRAP 0x1 ;  /* 0x000000040000795c */ /* 0x000fe20000300000 */
.L_x_629:
[----:B------:R-:W-:Y:S01]  /*13db0*/  SHF.L.U32 R3, R202, 0x1f, RZ ;  /* 0x0000001fca037819 */ /* 0x000fe200000006ff */
[----:B------:R-:W-:-:S04]  /*13dc0*/  IMAD R202, R203, 0x8, R2 ;  /* 0x00000008cbca7824 */ /* 0x000fc800078e0202 */
[----:B------:R2:W3:Y:S01]  /*13dd0*/  SYNCS.PHASECHK.TRANS64.TRYWAIT P2, [R202+URZ+0x34850], R3 ;  /* 0x03485003ca0075a7 */ /* 0x0004e2000804017f */
[----:B------:R-:W-:Y:S05]  /*13de0*/  @!P0 BRA `(.L_x_630) ;  /* 0x0000000000048947 */ /* 0x000fea0003800000 */
[----:B------:R-:W-:Y:S01]  /*13df0*/  BPT.TRAP 0x1 ;  /* 0x000000040000795c */ /* 0x000fe20000300000 */
.L_x_630:
[----:B------:R-:W-:Y:S04]  /*13e00*/  BSSY B1, `(.L_x_631) ;  /* 0x0000004000017945 */ /* 0x000fe80003800000 */
[----:B---3--:R-:W-:Y:S05]  /*13e10*/  @P2 BRA `(.L_x_632) ;  /* 0x0000000000082947 */ /* 0x008fea0003800000 */
[----:B------:R-:W3:Y:S02]  /*13e20*/  SYNCS.PHASECHK.TRANS64.TRYWAIT P2, [R202+URZ+0x34850], R3 ;  /* 0x03485003ca0075a7 */ /* 0x000ee4000804017f */
[----:B---3--:R-:W-:Y:S05]  /*13e30*/  @!P2 BRA `(.L_x_633) ;  /* 0x000000a400f8a947 */ /* 0x008fea0003800000 */
.L_x_632:
[----:B------:R-:W-:Y:S05]  /*13e40*/  BSYNC B1 ;  /* 0x0000000000017941 */ /* 0x000fea0003800000 */
.L_x_631:
[----:B01----:R-:W-:Y:S01]  /*13e50*/  VIADD R0, R2, 0x400 ;  /* 0x0000040002007836 */ /* 0x003fe20000000000 */
[----:B------:R-:W-:Y:S01]  /*13e60*/  WARPGROUP.ARRIVE ;  /* 0x00000000000079c5 */ /* 0x000fe20000000000 */
[----:B------:R-:W-:Y:S01]  /*13e70*/  IMAD.MOV.U32 R11, RZ, RZ, 0x40000040 ;  /* 0x40000040ff0b7424 */ /* 0x000fe200078e00ff */
[----:B------:R-:W-:Y:S01]  /*13e80*/  ISETP.GT.AND P2, PT, R20, RZ, PT ;  /* 0x000000ff1400720c */ /* 0x000fe20003f44270 */
[----:B------:R-:W-:Y:S01]  /*13e90*/  IMAD.MOV.U32 R9, RZ, RZ, 0x40000040 ;  /* 0x40000040ff097424 */ /* 0x000fe200078e00ff */
[----:B------:R-:W-:Y:S01]  /*13ea0*/  SHF.R.U32.HI R0, RZ, 0x4, R0 ;  /* 0x00000004ff007819 */ /* 0x000fe20000011600 */
[----:B------:R-:W-:Y:S01]  /*13eb0*/  IMAD.MOV.U32 R15, RZ, RZ, 0x40000040 ;  /* 0x40000040ff0f7424 */ /* 0x000fe200078e00ff */
[----:B------:R-:W-:Y:S01]  /*13ec0*/  R2UR UR7, R11 ;  /* 0x000000000b0772ca */ /* 0x000fe200000e0000 */
[----:B------:R-:W-:Y:S01]  /*13ed0*/  @!P1 VIADD R21, R21, 0x34840 ;  /* 0x0003484015159836 */ /* 0x000fe20000000000 */
[----:B------:R-:W-:Y:S01]  /*13ee0*/  LOP3.LUT R0, R0, 0x3fff, RZ, 0xc0, !PT ;  /* 0x00003fff00007812 */ /* 0x000fe200078ec0ff */
[----:B--23--:R-:W-:-:S02]  /*13ef0*/  @!P1 VIADD R202, R202, 0x34860 ;  /* 0x00034860caca9836 */ /* 0x00cfc40000000000 */
[----:B------:R-:W-:Y:S01]  /*13f00*/  VIADD R20, R20, 0xffffffff ;  /* 0xffffffff14147836 */ /* 0x000fe20000000000 */
[----:B------:R-:W-:Y:S02]  /*13f10*/  LOP3.LUT R0, R0, 0x4000000, RZ, 0xfc, !PT ;  /* 0x0400000000007812 */ /* 0x000fe400078efcff */
[----:B------:R-:W-:Y:S02]  /*13f20*/  @!P1 PRMT R21, RZ, 0x654, R21 ;  /* 0x00000654ff159816 */ /* 0x000fe40000000015 */
[----:B------:R-:W-:Y:S01]  /*13f30*/  @!P1 PRMT R202, RZ, 0x654, R202 ;  /* 0x00000654ffca9816 */ /* 0x000fe200000000ca */
[----:B------:R-:W-:Y:S01]  /*13f40*/  IMAD R10, R203, 0x800, R0 ;  /* 0x00000800cb0a7824 */ /* 0x000fe200078e0200 */
[----:B------:R-:W-:Y:S01]  /*13f50*/  FMNMX.FTZ R0, R24, R12, !PT ;  /* 0x0000000c18007209 */ /* 0x000fe20007810000 */
[----:B------:R-:W-:Y:S02]  /*13f60*/  IMAD.MOV.U32 R203, RZ, RZ, R192 ;  /* 0x000000ffffcb7224 */ /* 0x000fe400078e00c0 */
[C---:B------:R-:W-:Y:S01]  /*13f70*/  VIADD R8, R10.reuse, 0x80 ;  /* 0x000000800a087836 */ /* 0x040fe20000000000 */
[C---:B------:R-:W-:Y:S01]  /*13f80*/  R2UR UR6, R10.reuse ;  /* 0x000000000a0672ca */ /* 0x040fe200000e0000 */
[----:B------:R-:W-:Y:S01]  /*13f90*/  VIADD R14, R10, 0x200 ;  /* 0x000002000a0e7836 */ /* 0x000fe20000000000 */
[----:B------:R-:W-:-:S04]  /*13fa0*/  FMNMX.FTZ R3, R25, R0, !PT ;  /* 0x0000000019037209 */ /* 0x000fc80007810000 */
[----:B------:R-:W-:-:S04]  /*13fb0*/  FMNMX.FTZ R0, R28, R3, !PT ;  /* 0x000000031c007209 */ /* 0x000fc80007810000 */
[----:B------:R-:W-:-:S03]  /*13fc0*/  FMNMX.FTZ R3, R29, R0, !PT ;  /* 0x000000001d037209 */ /* 0x000fc60007810000 */
[----:B------:R-:W-:Y:S01]  /*13fd0*/  HGMMA.64x128x16.F32.BF16 R88, R180, gdesc[UR4].tnspB, R88, gsb0 ;  /* 0x41e00004b4587df0 */ /* 0x000fe20008001858 */
[----:B------:R-:W-:Y:S01]  /*13fe0*/  R2UR UR6, R8 ;  /* 0x00000000080672ca */ /* 0x000fe200000e0000 */
[----:B------:R-:W-:Y:S01]  /*13ff0*/  VIADD R8, R10, 0x100 ;  /* 0x000001000a087836 */ /* 0x000fe20000000000 */
[----:B------:R-:W-:Y:S01]  /*14000*/  R2UR UR7, R9 ;  /* 0x00000000090772ca */ /* 0x000fe200000e0000 */
[----:B------:R-:W-:Y:S01]  /*14010*/  IMAD.MOV.U32 R9, RZ, RZ, 0x40000040 ;  /* 0x40000040ff097424 */ /* 0x000fe200078e00ff */
        /* <DEDUP_REMOVED lines=27> */
[----:B------:R-:W-:Y:S01]  /*141d0*/  FMNMX.FTZ R4, R85, R0, !PT ;  /* 0x0000000055047209 */ /* 0x000fe20007810000 */
[----:B------:R-:W-:-:S04]  /*141e0*/  IMAD.U32 R0, RZ, RZ, UR42 ;  /* 0x0000002aff007e24 */ /* 0x000fc8000f8e00ff */
[----:B------:R-:W0:Y:S01]  /*141f0*/  SHFL.BFLY PT, R3, R4, 0x2, 0x1f ;  /* 0x0c401f0004037f89 */ /* 0x000e2200000e0000 */
        /* <DEDUP_REMOVED lines=10> */
[----:B------:R-:W-:Y:S02]  /*142a0*/  R2UR UR6, R8 ;  /* 0x00000000080672ca */ /* 0x000fe400000e0000 */
[----:B------:R-:W-:Y:S02]  /*142b0*/  R2UR UR7, R9 ;  /* 0x00000000090772ca */ /* 0x000fe400000e0000 */
[----:B0-----:R-:W-:Y:S02]  /*142c0*/  FMNMX.FTZ R8, R4, R3, !PT ;  /* 0x0000000304087209 */ /* 0x001fe40007810000 */
[----:B------:R-:W-:-:S03]  /*142d0*/  FMNMX.FTZ R4, R26, R13, !PT ;  /* 0x0000000d1a047209 */ /* 0x000fc60007810000 */
[----:B------:R-:W0:Y:S02]  /*142e0*/  SHFL.BFLY PT, R3, R8, 0x1, 0x1f ;  /* 0x0c201f0008037f89 */ /* 0x000e2400000e0000 */
[----:B0-----:R-:W-:-:S05]  /*142f0*/  FMNMX.FTZ R3, R8, R3, !PT ;  /* 0x0000000308037209 */ /* 0x001fca0007810000 */
[C---:B------:R-:W-:Y:S01]  /*14300*/  FMUL.FTZ R11, R3.reuse, R0 ;  /* 0x00000000030b7220 */ /* 0x040fe20000410000 */
[----:B------:R-:W-:-:S03]  /*14310*/  FADD.FTZ R9, -R3, R12 ;  /* 0x0000000c03097221 */ /* 0x000fc60000010100 */
[-CC-:B------:R-:W-:Y:S01]  /*14320*/  FFMA.FTZ R182, R28, R0.reuse, -R11.reuse ;  /* 0x000000001cb67223 */ /* 0x180fe2000001080b */
        /* <DEDUP_REMOVED lines=15> */
[-C--:B------:R-:W-:Y:S01]  /*14420*/  FFMA.FTZ R57, R84, R0.reuse, -R11 ;  /* 0x0000000054397223 */ /* 0x080fe2000001080b */
[----:B------:R-:W-:Y:S01]  /*14430*/  FMUL.FTZ R9, R9, R0 ;  /* 0x0000000009097220 */ /* 0x000fe20000410000 */
[----:B------:R-:W-:Y:S08]  /*14440*/  MUFU.EX2 R180, R180 ;  /* 0x000000b400b47308 */ /* 0x000ff00000000800 */
[----:B------:R-:W0:Y:S08]  /*14450*/  MUFU.EX2 R9, R9 ;  /* 0x0000000900097308 */ /* 0x000e300000000800 */
[----:B------:R-:W1:Y:S08]  /*14460*/  MUFU.EX2 R12, R12 ;  /* 0x0000000c000c7308 */ /* 0x000e700000000800 */
[----:B------:R-:W2:Y:S08]  /*14470*/  MUFU.EX2 R182, R182 ;  /* 0x000000b600b67308 */ /* 0x000eb00000000800 */
        /* <DEDUP_REMOVED lines=10> */
[-CC-:B------:R-:W-:Y:S01]  /*14520*/  FFMA.FTZ R174, R44, R0.reuse, -R11.reuse ;  /* 0x000000002cae7223 */ /* 0x180fe2000001080b */
[-CC-:B------:R-:W-:Y:S01]  /*14530*/  FFMA.FTZ R40, R65, R0.reuse, -R11.reuse ;  /* 0x0000000041287223 */ /* 0x180fe2000001080b */
[----:B------:R-:W-:Y:S01]  /*14540*/  FFMA.FTZ R44, R69, R0, -R11 ;  /* 0x00000000452c7223 */ /* 0x000fe2000001080b */
[----:B------:R-:W-:Y:S01]  /*14550*/  MUFU.EX2 R32, R32 ;  /* 0x0000002000207308 */ /* 0x000fe20000000800 */
[----:B------:R-:W-:Y:S01]  /*14560*/  HGMMA.64x128x16.F32.BF16 R88, R168, gdesc[UR4].tnspB, R88, gsb0 ;  /* 0x41e00004a8587df0 */ /* 0x000fe20008001858 */
[----:B------:R-:W-:Y:S01]  /*14570*/  R2UR UR6, R14 ;  /* 0x000000000e0672ca */ /* 0x000fe200000e0000 */
[----:B------:R-:W-:Y:S01]  /*14580*/  VIADD R14, R10, 0x280 ;  /* 0x000002800a0e7836 */ /* 0x000fe20000000000 */
[----:B------:R-:W-:Y:S02]  /*14590*/  R2UR UR7, R15 ;  /* 0x000000000f0772ca */ /* 0x000fe400000e0000 */
[----:B------:R-:W-:-:S02]  /*145a0*/  FMNMX.FTZ R15, R27, R4, !PT ;  /* 0x000000041b0f7209 */ /* 0x000fc40007810000 */
[----:B------:R-:W-:Y:S02]  /*145b0*/  MUFU.EX2 R172, R172 ;  /* 0x000000ac00ac7308 */ /* 0x000fe40000000800 */
[----:B------:R-:W-:-:S04]  /*145c0*/  FMNMX.FTZ R4, R30, R15, !PT ;  /* 0x0000000f1e047209 */ /* 0x000fc80007810000 */
[----:B------:R-:W-:Y:S02]  /*145d0*/  FMNMX.FTZ R15, R31, R4, !PT ;  /* 0x000000041f0f7209 */ /* 0x000fe40007810000 */
        /* <DEDUP_REMOVED lines=25> */
[----:B------:R-:W-:Y:S01]  /*14770*/  FMNMX.FTZ R4, R66, R15, !PT ;  /* 0x0000000f42047209 */ /* 0x000fe20007810000 */
[----:B------:R-:W-:-:S03]  /*14780*/  IMAD.MOV.U32 R15, RZ, RZ, 0x40000040 ;  /* 0x40000040ff0f7424 */ /* 0x000fc600078e00ff */
[----:B------:R-:W-:-:S04]  /*14790*/  FMNMX.FTZ R37, R67, R4, !PT ;  /* 0x0000000443257209 */ /* 0x000fc80007810000 */
[----:B------:R-:W-:Y:S01]  /*147a0*/  FMNMX.FTZ R4, R70, R37, !PT ;  /* 0x0000002546047209 */ /* 0x000fe20007810000 */
[----:B------:R-:W-:-:S06]  /*147b0*/  FFMA.FTZ R37, R72, R0, -R11 ;  /* 0x0000000048257223 */ /* 0x000fcc000001080b */
[----:B------:R-:W-:Y:S01]  /*147c0*/  MUFU.EX2 R37, R37 ;  /* 0x0000002500257308 */ /* 0x000fe20000000800 */
[----:B------:R-:W-:Y:S02]  /*147d0*/  WARPGROUP.DEPBAR.LE gsb0, 0x0 ;  /* 0x00008000000079c5 */ /* 0x000fe40000010000 */
[----:B------:R-:W-:Y:S01]  /*147e0*/  WARPGROUP.ARRIVE ;  /* 0x00000000000079c5 */ /* 0x000fe20000000000 */
[-CC-:B------:R-:W-:Y:S01]  /*147f0*/  FFMA.FTZ R168, R48, R0.reuse, -R11.reuse ;  /* 0x0000000030a87223 */ /* 0x180fe2000001080b */
[-CC-:B------:R-:W-:Y:S01]  /*14800*/  FFMA.FTZ R170, R52, R0.reuse, -R11.reuse ;  /* 0x0000000034aa7223 */ /* 0x180fe2000001080b */
[-CC-:B------:R-:W-:Y:S01]  /*14810*/  FFMA.FTZ R48, R61, R0.reuse, -R11.reuse ;  /* 0x000000003d307223 */ /* 0x180fe2000001080b */
[----:B------:R-:W-:Y:S02]  /*14820*/  FFMA.FTZ R52, R77, R0, -R11 ;  /* 0x000000004d347223 */ /* 0x000fe4000001080b */
[----:B------:R-:W-:Y:S01]  /*14830*/  HGMMA.64x128x16.F32.BF16 R88, R164, gdesc[UR4].tnspB, R88, gsb0 ;  /* 0x41e00004a4587df0 */ /* 0x000fe20008001858 */
[----:B------:R-:W-:Y:S01]  /*14840*/  R2UR UR6, R14 ;  /* 0x000000000e0672ca */ /* 0x000fe200000e0000 */
[C---:B------:R-:W-:Y:S01]  /*14850*/  VIADD R14, R10.reuse, 0x300 ;  /* 0x000003000a0e7836 */ /* 0x040fe20000000000 */
[----:B------:R-:W-:Y:S01]  /*14860*/  R2UR UR7, R15 ;  /* 0x000000000f0772ca */ /* 0x000fe200000e0000 */
[----:B------:R-:W-:Y:S01]  /*14870*/  VIADD R10, R10, 0x380 ;  /* 0x000003800a0a7836 */ /* 0x000fe20000000000 */
[----:B------:R-:W-:Y:S01]  /*14880*/  FMNMX.FTZ R15, R71, R4, !PT ;  /* 0x00000004470f7209 */ /* 0x000fe20007810000 */
[----:B------:R-:W-:Y:S03]  /*14890*/  MUFU.EX2 R168, R168 ;  /* 0x000000a800a87308 */ /* 0x000fe60000000800 */
[----:B------:R-:W-:-:S04]  /*148a0*/  FMNMX.FTZ R4, R74, R15, !PT ;  /* 0x0000000f4a047209 */ /* 0x000fc80007810000 */
        /* <DEDUP_REMOVED lines=9> */
[----:B------:R-:W-:-:S05]  /*14940*/  FMNMX.FTZ R4, R87, R4, !PT ;  /* 0x0000000457047209 */ /* 0x000fca0007810000 */
[----:B------:R-:W3:Y:S02]  /*14950*/  SHFL.BFLY PT, R15, R4, 0x2, 0x1f ;  /* 0x0c401f00040f7f89 */ /* 0x000ee400000e0000 */
[----:B---3--:R-:W-:-:S05]  /*14960*/  FMNMX.FTZ R8, R4, R15, !PT ;  /* 0x0000000f04087209 */ /* 0x008fca0007810000 */
[----:B------:R-:W3:Y:S02]  /*14970*/  SHFL.BFLY PT, R15, R8, 0x1, 0x1f ;  /* 0x0c201f00080f7f89 */ /* 0x000ee400000e0000 */
[----:B---3--:R-:W-:Y:S01]  /*14980*/  FMNMX.FTZ R8, R8, R15, !PT ;  /* 0x0000000f08087209 */ /* 0x008fe20007810000 */
[----:B------:R-:W-:Y:S01]  /*14990*/  IMAD.MOV.U32 R15, RZ, RZ, 0x40000040 ;  /* 0x40000040ff0f7424 */ /* 0x000fe200078e00ff */
[----:B------:R-:W-:Y:S02]  /*149a0*/  WARPGROUP.DEPBAR.LE gsb0, 0x0 ;  /* 0x00008000000079c5 */ /* 0x000fe40000010000 */
[----:B------:R-:W-:Y:S01]  /*149b0*/  WARPGROUP.ARRIVE ;  /* 0x00000000000079c5 */ /* 0x000fe20000000000 */
[-CC-:B------:R-:W-:Y:S01]  /*149c0*/  FFMA.FTZ R164, R56, R0.reuse, -R11.reuse ;  /* 0x0000000038a47223 */ /* 0x180fe2000001080b */
[-CC-:B------:R-:W-:Y:S01]  /*149d0*/  FFMA.FTZ R166, R60, R0.reuse, -R11.reuse ;  /* 0x000000003ca67223 */ /* 0x180fe2000001080b */
[----:B------:R-:W-:-:S03]  /*149e0*/  FFMA.FTZ R56, R81, R0, -R11 ;  /* 0x0000000051387223 */ /* 0x000fc6000001080b */
[----:B------:R-:W-:Y:S01]  /*149f0*/  HGMMA.64x128x16.F32.BF16 R88, R152, gdesc[UR4].tnspB, R88, gsb0 ;  /* 0x41e0000498587df0 */ /* 0x000fe20008001858 */
[----:B------:R-:W-:Y:S01]  /*14a00*/  R2UR UR6, R14 ;  /* 0x000000000e0672ca */ /* 0x000fe200000e0000 */
[----:B------:R-:W-:Y:S01]  /*14a10*/  FFMA.FTZ R14, R85, R0, -R11 ;  /* 0x00000000550e7223 */ /* 0x000fe2000001080b */
[----:B------:R-:W-:Y:S01]  /*14a20*/  R2UR UR7, R15 ;  /* 0x000000000f0772ca */ /* 0x000fe200000e0000 */
        /* <DEDUP_REMOVED lines=8> */
[C---:B------:R-:W-:Y:S01]  /*14ab0*/  FADD.FTZ R11, -R8.reuse, R13 ;  /* 0x0000000d080b7221 */ /* 0x040fe20000010100 */
[-C--:B------:R-:W-:Y:S02]  /*14ac0*/  FMUL.FTZ R13, R8, R0.reuse ;  /* 0x00000000080d7220 */ /* 0x080fe40000410000 */
[----:B------:R-:W-:Y:S01]  /*14ad0*/  HGMMA.64x128x16.F32.BF16 R88, R156, gdesc[UR4].tnspB, R88, gsb0 ;  /* 0x41e000049c587df0 */ /* 0x000fe20008001858 */
[-C--:B------:R-:W-:Y:S01]  /*14ae0*/  FMUL.FTZ R11, R11, R0.reuse ;  /* 0x000000000b0b7220 */ /* 0x080fe20000410000 */
        /* <DEDUP_REMOVED lines=12> */
[----:B---3--:R-:W-:Y:S01]  /*14bb0*/  IMAD.MOV.U32 R11, RZ, RZ, 0x40000040 ;  /* 0x40000040ff0b7424 */ /* 0x008fe200078e00ff */
[----:B------:R-:W-:Y:S01]  /*14bc0*/  R2UR UR6, R10 ;  /* 0x000000000a0672ca */ /* 0x000fe200000e0000 */
[-CC-:B------:R-:W-:Y:S01]  /*14bd0*/  FFMA.FTZ R171, R54, R0.reuse, -R13.reuse ;  /* 0x0000000036ab7223 */ /* 0x180fe2000001080d */
[-CC-:B------:R-:W-:Y:S01]  /*14be0*/  FFMA.FTZ R38, R43, R0.reuse, -R13.reuse ;  /* 0x000000002b267223 */ /* 0x180fe2000001080d */
[--C-:B------:R-:W-:Y:S01]  /*14bf0*/  FFMA.FTZ R175, R46, R0, -R13.reuse ;  /* 0x000000002eaf7223 */ /* 0x100fe2000001080d */
[----:B------:R-:W-:Y:S01]  /*14c00*/  R2UR UR7, R11 ;  /* 0x000000000b0772ca */ /* 0x000fe200000e0000 */
[----:B0-----:R-:W-:Y:S01]  /*14c10*/  FFMA.FTZ R11, R9, R6, R180 ;  /* 0x00000006090b7223 */ /* 0x001fe200000100b4 */
[----:B------:R-:W0:Y:S01]  /*14c20*/  MUFU.EX2 R26, R26 ;  /* 0x0000001a001a7308 */ /* 0x000e220000000800 */
[-CC-:B------:R-:W-:Y:S01]  /*14c30*/  FFMA.FTZ R165, R58, R0.reuse, -R13.reuse ;  /* 0x000000003aa57223 */ /* 0x180fe2000001080d */
[-C--:B------:R-:W-:Y:S01]  /*14c40*/  FFMA.FTZ R42, R47, R0.reuse, -R13 ;  /* 0x000000002f2a7223 */ /* 0x080fe2000001080d */
[----:B-1----:R-:W-:Y:S01]  /*14c50*/  FADD.FTZ R11, R12, R11 ;  /* 0x0000000b0c0b7221 */ /* 0x002fe20000010000 */
[-CC-:B------:R-:W-:Y:S01]  /*14c60*/  FFMA.FTZ R167, R62, R0.reuse, -R13.reuse ;  /* 0x000000003ea77223 */ /* 0x180fe2000001080d */
[-CC-:B------:R-:W-:Y:S01]  /*14c70*/  FFMA.FTZ R34, R51, R0.reuse, -R13.reuse ;  /* 0x0000000033227223 */ /* 0x180fe2000001080d */
[-C--:B------:R-:W-:Y:S01]  /*14c80*/  FFMA.FTZ R46, R55, R0.reuse, -R13 ;  /* 0x00000000372e7223 */ /* 0x080fe2000001080d */
[----:B--2---:R-:W-:Y:S01]  /*14c90*/  FADD.FTZ R11, R182, R11 ;  /* 0x0000000bb60b7221 */ /* 0x004fe20000010000 */
[----:B------:R-:W1:Y:S01]  /*14ca0*/  MUFU.EX2 R183, R183 ;  /* 0x000000b700b77308 */ /* 0x000e620000000800 */
[----:B----4-:R-:W-:Y:S01]  /*14cb0*/  FFMA.FTZ R5, R4, R5, R181 ;  /* 0x0000000504057223 */ /* 0x010fe200000100b5 */
[----:B------:R-:W-:Y:S01]  /*14cc0*/  FFMA.FTZ R10, R59, R0, -R13 ;  /* 0x000000003b0a7223 */ /* 0x000fe2000001080d */
[----:B------:R-:W-:Y:S01]  /*14cd0*/  FADD.FTZ R11, R24, R11 ;  /* 0x0000000b180b7221 */ /* 0x000fe20000010000 */
[----:B------:R-:W-:Y:S01]  /*14ce0*/  F2FP.BF16.F32.PACK_AB R180, R12, R180 ;  /* 0x000000b40cb4723e */ /* 0x000fe200000010ff */
[-CC-:B------:R-:W-:Y:S01]  /*14cf0*/  FFMA.FTZ R6, R63, R0.reuse, -R13.reuse ;  /* 0x000000003f067223 */ /* 0x180fe2000001080d */
[----:B------:R-:W-:Y:S01]  /*14d00*/  FFMA.FTZ R153, R66, R0, -R13 ;  /* 0x0000000042997223 */ /* 0x000fe2000001080d */
[----:B------:R-:W-:Y:S01]  /*14d10*/  FADD.FTZ R11, R176, R11 ;  /* 0x0000000bb00b7221 */ /* 0x000fe20000010000 */
[----:B------:R-:W2:Y:S01]  /*14d20*/  MUFU.EX2 R60, R60 ;  /* 0x0000003c003c7308 */ /* 0x000ea20000000800 */
[----:B0-----:R-:W-:Y:S01]  /*14d30*/  FADD.FTZ R50, R26, R5 ;  /* 0x000000051a327221 */ /* 0x001fe20000010000 */
[----:B------:R-:W-:Y:S01]  /*14d40*/  F2FP.BF16.F32.PACK_AB R182, R24, R182 ;  /* 0x000000b618b6723e */ /* 0x000fe200000010ff */
[----:B------:R-:W-:Y:S01]  /*14d50*/  FADD.FTZ R11, R28, R11 ;  /* 0x0000000b1c0b7221 */ /* 0x000fe20000010000 */
[----:B------:R-:W-:Y:S01]  /*14d60*/  F2FP.BF16.F32.PACK_AB R181, R26, R181 ;  /* 0x000000b51ab5723e */ /* 0x000fe200000010ff */
[-CC-:B------:R-:W-:Y:S01]  /*14d70*/  FFMA.FTZ R155, R70, R0.reuse, -R13.reuse ;  /* 0x00000000469b7223 */ /* 0x180fe2000001080d */
[-C--:B------:R-:W-:Y:S01]  /*14d80*/  FFMA.FTZ R75, R75, R0.reuse, -R13 ;  /* 0x000000004b4b7223 */ /* 0x080fe2000001080d */
[----:B------:R-:W-:Y:S01]  /*14d90*/  FADD.FTZ R62, R178, R11 ;  /* 0x0000000bb23e7221 */ /* 0x000fe20000010000 */
[----:B------:R-:W0:Y:S01]  /*14da0*/  MUFU.EX2 R177, R177 ;  /* 0x000000b100b17308 */ /* 0x000e220000000800 */
[----:B-1----:R-:W-:Y:S01]  /*14db0*/  FADD.FTZ R5, R183, R50 ;  /* 0x00000032b7057221 */ /* 0x002fe20000010000 */
[-CC-:B------:R-:W-:Y:S01]  /*14dc0*/  FFMA.FTZ R50, R67, R0.reuse, -R13.reuse ;  /* 0x0000000043327223 */ /* 0x180fe2000001080d */
[----:B------:R-:W-:Y:S01]  /*14dd0*/  FADD.FTZ R11, R33, R62 ;  /* 0x0000003e210b7221 */ /* 0x000fe20000010000 */
[-CC-:B------:R-:W-:Y:S01]  /*14de0*/  FFMA.FTZ R78, R78, R0.reuse, -R13.reuse ;  /* 0x000000004e4e7223 */ /* 0x180fe2000001080d */
[-CC-:B------:R-:W-:Y:S01]  /*14df0*/  FFMA.FTZ R79, R79, R0.reuse, -R13.reuse ;  /* 0x000000004f4f7223 */ /* 0x180fe2000001080d */
[-C--:B------:R-:W-:Y:S01]  /*14e00*/  FFMA.FTZ R82, R82, R0.reuse, -R13 ;  /* 0x0000000052527223 */ /* 0x080fe2000001080d */
[----:B------:R-:W-:Y:S01]  /*14e10*/  FADD.FTZ R62, R172, R11 ;  /* 0x0000000bac3e7221 */ /* 0x000fe20000010000 */
[----:B------:R-:W1:Y:S01]  /*14e20*/  MUFU.EX2 R64, R64 ;  /* 0x0000004000407308 */ /* 0x000e620000000800 */
[----:B--2---:R-:W-:Y:S01]  /*14e30*/  FADD.FTZ R54, R60, R5 ;  /* 0x000000053c367221 */ /* 0x004fe20000010000 */
[-CC-:B------:R-:W-:Y:S01]  /*14e40*/  FFMA.FTZ R83, R83, R0.reuse, -R13.reuse ;  /* 0x0000000053537223 */ /* 0x180fe2000001080d */
[----:B------:R-:W-:Y:S01]  /*14e50*/  FADD.FTZ R11, R25, R62 ;  /* 0x0000003e190b7221 */ /* 0x000fe20000010000 */
[----:B------:R-:W-:Y:S01]  /*14e60*/  FFMA.FTZ R86, R86, R0, -R13 ;  /* 0x0000000056567223 */ /* 0x000fe2000001080d */
[----:B------:R-:W-:-:S02]  /*14e70*/  F2FP.BF16.F32.PACK_AB R183, R60, R183 ;  /* 0x000000b73cb7723e */ /* 0x000fc400000010ff */
[----:B------:R-:W-:Y:S01]  /*14e80*/  FADD.FTZ R62, R174, R11 ;  /* 0x0000000bae3e7221 */ /* 0x000fe20000010000 */
[----:B------:R-:W2:Y:S01]  /*14e90*/  MUFU.EX2 R179, R179 ;  /* 0x000000b300b37308 */ /* 0x000ea20000000800 */
[----:B0-----:R-:W-:Y:S01]  /*14ea0*/  FADD.FTZ R5, R177, R54 ;  /* 0x00000036b1057221 */ /* 0x001fe20000010000 */
[----:B------:R-:W-:Y:S01]  /*14eb0*/  FFMA.FTZ R54, R71, R0, -R13 ;  /* 0x0000000047367223 */ /* 0x000fe2000001080d */
[----:B------:R-:W-:Y:S01]  /*14ec0*/  FADD.FTZ R11, R29, R62 ;  /* 0x0000003e1d0b7221 */ /* 0x000fe20000010000 */
[----:B------:R-:W-:Y:S02]  /*14ed0*/  F2FP.BF16.F32.PACK_AB R176, R28, R176 ;  /* 0x000000b01cb0723e */ /* 0x000fe400000010ff */
[----:B------:R-:W-:Y:S01]  /*14ee0*/  F2FP.BF16.F32.PACK_AB R178, R33, R178 ;  /* 0x000000b221b2723e */ /* 0x000fe200000010ff */
[----:B------:R-:W-:Y:S01]  /*14ef0*/  FADD.FTZ R11, R168, R11 ;  /* 0x0000000ba80b7221 */ /* 0x000fe20000010000 */
[----:B------:R-:W0:Y:S01]  /*14f00*/  MUFU.EX2 R30, R30 ;  /* 0x0000001e001e7308 */ /* 0x000e220000000800 */
[C---:B-1----:R-:W-:Y:S01]  /*14f10*/  FADD.FTZ R58, R64.reuse, R5 ;  /* 0x00000005403a7221 */ /* 0x042fe20000010000 */
[----:B------:R-:W-:Y:S01]  /*14f20*/  F2FP.BF16.F32.PACK_AB R177, R64, R177 ;  /* 0x000000b140b1723e */ /* 0x000fe200000010ff */
[----:B------:R-:W-:Y:S01]  /*14f30*/  FADD.FTZ R11, R32, R11 ;  /* 0x0000000b200b7221 */ /* 0x000fe20000010000 */
[----:B------:R-:W-:-:S02]  /*14f40*/  F2FP.BF16.F32.PACK_AB R172, R25, R172 ;  /* 0x000000ac19ac723e */ /* 0x000fc400000010ff */
[----:B------:R-:W-:Y:S01]  /*14f50*/  F2FP.BF16.F32.PACK_AB R174, R29, R174 ;  /* 0x000000ae1dae723e */ /* 0x000fe200000010ff */
[----:B------:R-:W-:Y:S01]  /*14f60*/  FADD.FTZ R11, R170, R11 ;  /* 0x0000000baa0b7221 */ /* 0x000fe20000010000 */
[----:B------:R-:W1:Y:S01]  /*14f70*/  MUFU.EX2 R173, R173 ;  /* 0x000000ad00ad7308 */ /* 0x000e620000000800 */
[----:B--2---:R-:W-:Y:S01]  /*14f80*/  FADD.FTZ R5, R179, R58 ;  /* 0x0000003ab3057221 */ /* 0x004fe20000010000 */
[----:B------:R-:W-:Y:S01]  /*14f90*/  F2FP.BF16.F32.PACK_AB R168, R32, R168 ;  /* 0x000000a820a8723e */ /* 0x000fe200000010ff */
[C---:B------:R-:W-:Y:S01]  /*14fa0*/  FADD.FTZ R11, R36.reuse, R11 ;  /* 0x0000000b240b7221 */ /* 0x040fe20000010000 */
[----:B------:R-:W-:-:S03]  /*14fb0*/  F2FP.BF16.F32.PACK_AB R170, R36, R170 ;  /* 0x000000aa24aa723e */ /* 0x000fc600000010ff */
[----:B------:R-:W-:Y:S01]  /*14fc0*/  FADD.FTZ R26, R164, R11 ;  /* 0x0000000ba41a7221 */ /* 0x000fe20000010000 */
[----:B------:R-:W2:Y:S01]  /*14fd0*/  MUFU.EX2 R38, R38 ;  /* 0x0000002600267308 */ /* 0x000ea20000000800 */
[C---:B0-----:R-:W-:Y:S01]  /*14fe0*/  FADD.FTZ R58, R30.reuse, R5 ;  /* 0x000000051e3a7221 */ /* 0x041fe20000010000 */
[----:B------:R-:W-:Y:S01]  /*14ff0*/  F2FP.BF16.F32.PACK_AB R179, R30, R179 ;  /* 0x000000b31eb3723e */ /* 0x000fe200000010ff */
[C---:B------:R-:W-:Y:S01]  /*15000*/  FADD.FTZ R11, R41.reuse, R26 ;  /* 0x0000001a290b7221 */ /* 0x040fe20000010000 */
[----:B------:R-:W-:-:S03]  /*15010*/  F2FP.BF16.F32.PACK_AB R164, R41, R164 ;  /* 0x000000a429a4723e */ /* 0x000fc600000010ff */
[----:B------:R-:W-:Y:S01]  /*15020*/  FADD.FTZ R11, R166, R11 ;  /* 0x0000000ba60b7221 */ /* 0x000fe20000010000 */
[----:B------:R-:W0:Y:S01]  /*15030*/  MUFU.EX2 R175, R175 ;  /* 0x000000af00af7308 */ /* 0x000e220000000800 */
[----:B-1----:R-:W-:Y:S01]  /*15040*/  FADD.FTZ R5, R173, R58 ;  /* 0x0000003aad057221 */ /* 0x002fe20000010000 */
[C---:B------:R-:W-:Y:S01]  /*15050*/  F2FP.BF16.F32.PACK_AB R166, R48.reuse, R166 ;  /* 0x000000a630a6723e */ /* 0x040fe200000010ff */
[----:B------:R-:W-:-:S05]  /*15060*/  FADD.FTZ R11, R48, R11 ;  /* 0x0000000b300b7221 */ /* 0x000fca0000010000 */
[----:B------:R-:W1:Y:S01]  /*15070*/  MUFU.EX2 R42, R42 ;  /* 0x0000002a002a7308 */ /* 0x000e620000000800 */
[C---:B--2---:R-:W-:Y:S01]  /*15080*/  FADD.FTZ R58, R38.reuse, R5 ;  /* 0x00000005263a7221 */ /* 0x044fe20000010000 */
[----:B------:R-:W-:-:S06]  /*15090*/  F2FP.BF16.F32.PACK_AB R173, R38, R173 ;  /* 0x000000ad26ad723e */ /* 0x000fcc00000010ff */
        /* <DEDUP_REMOVED lines=11> */
[----:B------:R-:W-:Y:S02]  /*15150*/  WARPGROUP.DEPBAR.LE gsb0, 0x0 ;  /* 0x00008000000079c5 */ /* 0x000fe40000010000 */
[----:B------:R-:W-:Y:S01]  /*15160*/  WARPGROUP.ARRIVE ;  /* 0x00000000000079c5 */ /* 0x000fe20000000000 */
[----:B-1----:R-:W-:Y:S01]  /*15170*/  FADD.FTZ R5, R171, R12 ;  /* 0x0000000cab057221 */ /* 0x002fe20000010000 */
[-CC-:B------:R-:W-:Y:S01]  /*15180*/  FFMA.FTZ R157, R74, R0.reuse, -R13.reuse ;  /* 0x000000004a9d7223 */ /* 0x180fe2000001080d */
[----:B------:R-:W-:Y:S01]  /*15190*/  FFMA.FTZ R13, R87, R0, -R13 ;  /* 0x00000000570d7223 */ /* 0x000fe2000001080d */
[----:B------:R-:W-:Y:S01]  /*151a0*/  F2FP.BF16.F32.PACK_AB R156, R45, R37 ;  /* 0x000000252d9c723e */ /* 0x000fe200000010ff */
[----:B------:R-:W1:Y:S01]  /*151b0*/  MUFU.EX2 R10, R10 ;  /* 0x0000000a000a7308 */ /* 0x000e620000000800 */
[----:B------:R-:W-:Y:S01]  /*151c0*/  HGMMA.64x128x16.F32.BF16 R88, R160, gdesc[UR4].tnspB, R88, gsb0 ;  /* 0x41e00004a0587df0 */ /* 0x000fe20008001858 */
[C---:B--2---:R-:W-:Y:S01]  /*151d0*/  FADD.FTZ R24, R46.reuse, R5 ;  /* 0x000000052e187221 */ /* 0x044fe20000010000 */
[----:B------:R-:W-:-:S02]  /*151e0*/  F2FP.BF16.F32.PACK_AB R171, R46, R171 ;  /* 0x000000ab2eab723e */ /* 0x000fc400000010ff */
[----:B------:R-:W-:-:S03]  /*151f0*/  F2FP.BF16.F32.PACK_AB R158, R52, R49 ;  /* 0x00000031349e723e */ /* 0x000fc600000010ff */
        /* <DEDUP_REMOVED lines=11> */
[----:B-1----:R-:W-:-:S07]  /*152b0*/  FADD.FTZ R5, R153, R24 ;  /* 0x0000001899057221 */ /* 0x002fce0000010000 */
[----:B------:R-:W1:Y:S01]  /*152c0*/  MUFU.EX2 R155, R155 ;  /* 0x0000009b009b7308 */ /* 0x000e620000000800 */
[----:B--2---:R-:W-:Y:S01]  /*152d0*/  FADD.FTZ R11, R152, R11 ;  /* 0x0000000b980b7221 */ /* 0x004fe20000010000 */
[----:B------:R-:W-:-:S03]  /*152e0*/  F2FP.BF16.F32.PACK_AB R152, R40, R152 ;  /* 0x000000982898723e */ /* 0x000fc600000010ff */
[----:B------:R-:W-:-:S03]  /*152f0*/  FADD.FTZ R11, R40, R11 ;  /* 0x0000000b280b7221 */ /* 0x000fc60000010000 */
        /* <DEDUP_REMOVED lines=11> */
[----:B------:R-:W-:Y:S01]  /*153b0*/  FADD.FTZ R24, R37, R24 ;  /* 0x0000001825187221 */ /* 0x000fe20000010000 */
[----:B------:R-:W-:-:S03]  /*153c0*/  F2FP.BF16.F32.PACK_AB R155, R54, R155 ;  /* 0x0000009b369b723e */ /* 0x000fc600000010ff */
[----:B------:R-:W-:Y:S02]  /*153d0*/  FADD.FTZ R24, R45, R24 ;  /* 0x000000182d187221 */ /* 0x000fe40000010000 */
[----:B------:R-:W0:Y:S01]  /*153e0*/  MUFU.EX2 R78, R78 ;  /* 0x0000004e004e7308 */ /* 0x000e220000000800 */
[----:B-1----:R-:W-:Y:S01]  /*153f0*/  FADD.FTZ R5, R157, R10 ;  /* 0x0000000a9d057221 */ /* 0x002fe20000010000 */
[----:B------:R-:W-:-:S04]  /*15400*/  FADD.FTZ R11, R49, R24 ;  /* 0x00000018310b7221 */ /* 0x000fc80000010000 */
[----:B------:R-:W-:Y:S02]  /*15410*/  FADD.FTZ R6, R52, R11 ;  /* 0x0000000b34067221 */ /* 0x000fe40000010000 */
[----:B------:R-:W1:Y:S01]  /*15420*/  MUFU.EX2 R79, R79 ;  /* 0x0000004f004f7308 */ /* 0x000e620000000800 */
[C---:B--2---:R-:W-:Y:S01]  /*15430*/  FADD.FTZ R5, R12.reuse, R5 ;  /* 0x000000050c057221 */ /* 0x044fe20000010000 */
[----:B------:R-:W-:Y:S01]  /*15440*/  FADD.FTZ R11, R53, R6 ;  /* 0x00000006350b7221 */ /* 0x000fe20000010000 */
[----:B------:R-:W-:Y:S01]  /*15450*/  F2FP.BF16.F32.PACK_AB R157, R12, R157 ;  /* 0x0000009d0c9d723e */ /* 0x000fe200000010ff */
[----:B------:R-:W-:Y:S02]  /*15460*/  IMAD.MOV.U32 R12, RZ, RZ, R3 ;  /* 0x000000ffff0c7224 */ /* 0x000fe400078e0003 */
[----:B------:R-:W-:Y:S02]  /*15470*/  FADD.FTZ R6, R56, R11 ;  /* 0x0000000b38067221 */ /* 0x000fe40000010000 */
[----:B------:R-:W2:Y:S01]  /*15480*/  MUFU.EX2 R82, R82 ;  /* 0x0000005200527308 */ /* 0x000ea20000000800 */
[----:B0-----:R-:W-:Y:S01]  /*15490*/  FADD.FTZ R5, R78, R5 ;  /* 0x000000054e057221 */ /* 0x001fe20000010000 */
[----:B------:R-:W-:-:S04]  /*154a0*/  FADD.FTZ R11, R57, R6 ;  /* 0x00000006390b7221 */ /* 0x000fc80000010000 */
[----:B------:R-:W-:Y:S02]  /*154b0*/  FADD.FTZ R6, R14, R11 ;  /* 0x0000000b0e067221 */ /* 0x000fe40000010000 */
[----:B------:R-:W0:Y:S01]  /*154c0*/  MUFU.EX2 R83, R83 ;  /* 0x0000005300537308 */ /* 0x000e220000000800 */
[C---:B-1----:R-:W-:Y:S01]  /*154d0*/  FADD.FTZ R5, R79.reuse, R5 ;  /* 0x000000054f057221 */ /* 0x042fe20000010000 */
[----:B------:R-:W-:-:S06]  /*154e0*/  F2FP.BF16.F32.PACK_AB R159, R79, R78 ;  /* 0x0000004e4f9f723e */ /* 0x000fcc00000010ff */
[----:B------:R-:W1:Y:S01]  /*154f0*/  MUFU.EX2 R86, R86 ;  /* 0x0000005600567308 */ /* 0x000e620000000800 */
[----:B--2---:R-:W-:-:S07]  /*15500*/  FADD.FTZ R5, R82, R5 ;  /* 0x0000000552057221 */ /* 0x004fce0000010000 */
[----:B------:R-:W2:Y:S01]  /*15510*/  MUFU.EX2 R13, R13 ;  /* 0x0000000d000d7308 */ /* 0x000ea20000000800 */
[----:B0-----:R-:W-:-:S04]  /*15520*/  FADD.FTZ R5, R83, R5 ;  /* 0x0000000553057221 */ /* 0x001fc80000010000 */
[----:B-1----:R-:W-:Y:S01]  /*15530*/  FADD.FTZ R5, R86, R5 ;  /* 0x0000000556057221 */ /* 0x002fe20000010000 */
[----:B------:R-:W-:Y:S02]  /*15540*/  WARPGROUP.DEPBAR.LE gsb0, 0x0 ;  /* 0x00008000000079c5 */ /* 0x000fe40000010000 */
[----:B------:R-:W-:Y:S01]  /*15550*/  @!P1 SYNCS.ARRIVE.TRANS64.RED.A1T0 RZ, [R21+URZ], RZ ;  /* 0x000000ff15ff99a7 */ /* 0x000fe2000810043f */
[C---:B--2---:R-:W-:Y:S01]  /*15560*/  FADD.FTZ R5, R13.reuse, R5 ;  /* 0x000000050d057221 */ /* 0x044fe20000010000 */
[----:B------:R-:W-:Y:S01]  /*15570*/  F2FP.BF16.F32.PACK_AB R163, R13, R86 ;  /* 0x000000560da3723e */ /* 0x000fe200000010ff */
[----:B------:R-:W-:Y:S01]  /*15580*/  IMAD.MOV.U32 R13, RZ, RZ, R8 ;  /* 0x000000ffff0d7224 */ /* 0x000fe200078e0008 */
[----:B------:R-:W-:Y:S02]  /*15590*/  F2FP.BF16.F32.PACK_AB R160, R56, R53 ;  /* 0x0000003538a0723e */ /* 0x000fe400000010ff */
[----:B------:R-:W-:Y:S01]  /*155a0*/  F2FP.BF16.F32.PACK_AB R161, R83, R82 ;  /* 0x0000005253a1723e */ /* 0x000fe200000010ff */
[----:B------:R0:W-:Y:S01]  /*155b0*/  @!P1 SYNCS.ARRIVE.TRANS64.RED.A1T0 RZ, [R202+URZ], RZ ;  /* 0x000000ffcaff99a7 */ /* 0x0001e2000810043f */
[----:B------:R-:W-:Y:S01]  /*155c0*/  F2FP.BF16.F32.PACK_AB R162, R14, R57 ;  /* 0x000000390ea2723e */ /* 0x000fe200000010ff */
[----:B0-----:R-:W-:Y:S01]  /*155d0*/  IMAD.MOV.U32 R202, RZ, RZ, R194 ;  /* 0x000000ffffca7224 */ /* 0x001fe200078e00c2 */
[----:B------:R-:W-:Y:S06]  /*155e0*/  @P2 BRA `(.L_x_634) ;  /* 0xffffffd800d82947 */ /* 0x000fec000383ffff */
.L_x_623:
[----:B------:R-:W-:Y:S05]  /*155f0*/  BSYNC B0 ;  /* 0x0000000000007941 */ /* 0x000fea0003800000 */
.L_x_622:
        /* <DEDUP_REMOVED lines=67> */
.L_x_635:
[----:B------:R-:W-:Y:S01]  /*15a30*/  IMAD R13, R192, 0x8, R2 ;  /* 0x00000008c00d7824 */ /* 0x000fe200078e0202 */
[----:B------:R-:W-:-:S04]  /*15a40*/  SHF.L.U32 R4, R194, 0x1f, RZ ;  /* 0x0000001fc2047819 */ /* 0x000fc800000006ff */
[----:B------:R0:W1:Y:S01]  /*15a50*/  SYNCS.PHASECHK.TRANS64.TRYWAIT P2, [R13+URZ+0x34850], R4 ;  /* 0x034850040d0075a7 */ /* 0x000062000804017f */
[----:B------:R-:W-:Y:S05]  /*15a60*/  @!P0 BRA `(.L_x_636) ;  /* 0x0000000000048947 */ /* 0x000fea0003800000 */
[----:B------:R-:W-:Y:S01]  /*15a70*/  BPT.TRAP 0x1 ;  /* 0x000000040000795c */ /* 0x000fe20000300000 */
.L_x_636:
[----:B------:R-:W-:Y:S01]  /*15a80*/  VIADD R2, R2, 0x400 ;  /* 0x0000040002027836 */ /* 0x000fe20000000000 */
[----:B------:R-:W-:Y:S04]  /*15a90*/  BSSY B0, `(.L_x_637) ;  /* 0x0000008000007945 */ /* 0x000fe80003800000 */
[----:B------:R-:W-:-:S04]  /*15aa0*/  SHF.R.U32.HI R2, RZ, 0x4, R2 ;  /* 0x00000004ff027819 */ /* 0x000fc80000011602 */
[----:B------:R-:W-:-:S04]  /*15ab0*/  LOP3.LUT R2, R2, 0x3fff, RZ, 0xc0, !PT ;  /* 0x00003fff02027812 */ /* 0x000fc800078ec0ff */
[----:B------:R-:W-:-:S05]  /*15ac0*/  LOP3.LUT R7, R2, 0x4000000, RZ, 0xfc, !PT ;  /* 0x0400000002077812 */ /* 0x000fca00078efcff */
[----:B------:R-:W-:Y:S01]  /*15ad0*/  IMAD R10, R192, 0x800, R7 ;  /* 0x00000800c00a7824 */ /* 0x000fe200078e0207 */
[----:B-1----:R-:W-:Y:S06]  /*15ae0*/  @P2 BRA `(.L_x_638) ;  /* 0x0000000000082947 */ /* 0x002fec0003800000 */
[----:B------:R-:W1:Y:S02]  /*15af0*/  SYNCS.PHASECHK.TRANS64.TRYWAIT P0, [R13+URZ+0x34850], R4 ;  /* 0x034850040d0075a7 */ /* 0x000e64000800017f */
[----:B-1----:R-:W-:Y:S05]  /*15b00*/  @!P0 BRA `(.L_x_639) ;  /* 0x0000008800d88947 */ /* 0x002fea0003800000 */
.L_x_638:
[----:B------:R-:W-:Y:S05]  /*15b10*/  BSYNC B0 ;  /* 0x0000000000007941 */ /* 0x000fea0003800000 */
.L_x_637:
[----:B------:R-:W-:Y:S01]  /*15b20*/  IMAD.MOV.U32 R11, RZ, RZ, 0x40000040 ;  /* 0x40000040ff0b7424 */ /* 0x000fe200078e00ff */
[C---:B------:R-:W-:Y:S01]  /*15b30*/  R2UR UR6, R10.reuse ;  /* 0x000000000a0672ca */ /* 0x040fe200000e0000 */
[----:B------:R-:W-:Y:S01]  /*15b40*/  WARPGROUP.ARRIVE ;  /* 0x00000000000079c5 */ /* 0x000fe20000000000 */
[----:B------:R-:W-:Y:S01]  /*15b50*/  VIADD R14, R10, 0x80 ;  /* 0x000000800a0e7836 */ /* 0x000fe20000000000 */
[----:B------:R-:W2:Y:S01]  /*15b60*/  SHFL.BFLY PT, R7, R6, 0x2, 0x1f ;  /* 0x0c401f0006077f89 */ /* 0x000ea200000e0000 */
[----:B------:R-:W-:Y:S01]  /*15b70*/  R2UR UR7, R11 ;  /* 0x000000000b0772ca */ /* 0x000fe200000e0000 */
[----:B------:R-:W-:Y:S02]  /*15b80*/  IMAD.MOV.U32 R15, RZ, RZ, 0x40000040 ;  /* 0x40000040ff0f7424 */ /* 0x000fe400078e00ff */
[----:B------:R-:W-:Y:S01]  /*15b90*/  IMAD.MOV.U32 R11, RZ, RZ, 0x40000040 ;  /* 0x40000040ff0b7424 */ /* 0x000fe200078e00ff */
[----:B------:R-:W0:Y:S01]  /*15ba0*/  SHFL.BFLY PT, R2, R5, 0x2, 0x1f ;  /* 0x0c401f0005027f89 */ /* 0x000e2200000e0000 */
[----:B------:R-:W-:-:S02]  /*15bb0*/  VIADD R192, R192, 0x1 ;  /* 0x00000001c0c07836 */ /* 0x000fc40000000000 */
[----:B------:R-:W-:Y:S02]  /*15bc0*/  IMAD.MOV.U32 R20, RZ, RZ, -0x800000 ;  /* 0xff800000ff147424 */ /* 0x000fe400078e00ff */
[----:B------:R-:W-:Y:S01]  /*15bd0*/  IMAD.MOV.U32 R21, RZ, RZ, -0x800000 ;  /* 0xff800000ff157424 */ /* 0x000fe200078e00ff */
[----:B------:R-:W-:Y:S01]  /*15be0*/  ISETP.NE.AND P0, PT, R192, 0x2, PT ;  /* 0x00000002c000780c */ /* 0x000fe20003f05270 */
[----:B------:R-:W-:Y:S02]  /*15bf0*/  VIADD R205, R205, 0x1 ;  /* 0x00000001cdcd7836 */ /* 0x000fe40000000000 */
[----:B------:R-:W-:Y:S01]  /*15c00*/  HGMMA.64x128x16.F32.BF16 R24, R180, gdesc[UR4].tnspB, R24, gsb0 ;  /* 0x41e00004b4187df0 */ /* 0x000fe20008001818 */
[----:B------:R-:W-:Y:S01]  /*15c10*/  R2UR UR6, R14 ;  /* 0x000000000e0672ca */ /* 0x000fe200000e0000 */
[----:B------:R-:W-:Y:S01]  /*15c20*/  VIADD R14, R10, 0x100 ;  /* 0x000001000a0e7836 */ /* 0x000fe20000000000 */
[----:B------:R-:W-:Y:S01]  /*15c30*/  R2UR UR7, R15 ;  /* 0x000000000f0772ca */ /* 0x000fe200000e0000 */
[----:B------:R-:W-:Y:S01]  /*15c40*/  IMAD.MOV.U32 R15, RZ, RZ, 0x40000040 ;  /* 0x40000040ff0f7424 */ /* 0x000fe200078e00ff */
[----:B------:R-:W-:Y:S01]  /*15c50*/  SEL R192, R192, RZ, P0 ;  /* 0x000000ffc0c07207 */ /* 0x000fe20000000000 */
[----:B--2---:R-:W-:Y:S01]  /*15c60*/  FADD.FTZ R7, R7, R6 ;  /* 0x0000000607077221 */ /* 0x004fe20000010000 */
[----:B01----:R-:W-:Y:S01]  /*15c70*/  FADD.FTZ R4, R2, R5 ;  /* 0x0000000502047221 */ /* 0x003fe20000010000 */
[----:B------:R-:W-:-:S03]  /*15c80*/  SEL R5, RZ, 0x1, P0 ;  /* 0x00000001ff057807 */ /* 0x000fc60000000000 */
[----:B------:R-:W-:Y:S01]  /*15c90*/  SHFL.BFLY PT, R2, R7, 0x1, 0x1f ;  /* 0x0c201f0007027f89 */ /* 0x000fe200000e0000 */
[----:B------:R-:W-:-:S03]  /*15ca0*/  LOP3.LUT R194, R194, R5, RZ, 0x3c, !PT ;  /* 0x00000005c2c27212 */ /* 0x000fc600078e3cff */
[----:B------:R-:W0:Y:S02]  /*15cb0*/  SHFL.BFLY PT, R9, R4, 0x1, 0x1f ;  /* 0x0c201f0004097f89 */ /* 0x000e2400000e0000 */
[----:B0-----:R-:W-:-:S05]  /*15cc0*/  FADD.FTZ R12, R4, R9 ;  /* 0x00000009040c7221 */ /* 0x001fca0000010000 */
[----:B------:R-:W-:-:S13]  /*15cd0*/  FSETP.NE.FTZ.AND P3, PT, R12, RZ, PT ;  /* 0x000000ff0c00720b */ /* 0x000fda0003f75000 */
[----:B------:R-:W0:Y:S02]  /*15ce0*/  @P3 MUFU.LG2 R9, R12 ;  /* 0x0000000c00093308 */ /* 0x000e240000000c00 */
[----:B0-----:R-:W-:Y:S01]  /*15cf0*/  @P3 FMUL.FTZ R9, R9, 0.69314718246459960938 ;  /* 0x3f31721809093820 */ /* 0x001fe20000410000 */
        /* <DEDUP_REMOVED lines=34> */
[----:B------:R-:W-:Y:S02]  /*15f20*/  WARPGROUP.DEPBAR.LE gsb0, 0x0 ;  /* 0x00008000000079c5 */ /* 0x000fe40000010000 */
[----:B------:R-:W-:-:S10]  /*15f30*/  WARPGROUP.ARRIVE ;  /* 0x00000000000079c5 */ /* 0x000fd40000000000 */
[----:B------:R-:W-:Y:S01]  /*15f40*/  HGMMA.64x128x16.F32.BF16 R24, R156, gdesc[UR4].tnspB, R24, gsb0 ;  /* 0x41e000049c187df0 */ /* 0x000fe20008001818 */
[----:B------:R-:W-:Y:S01]  /*15f50*/  R2UR UR6, R10 ;  /* 0x000000000a0672ca */ /* 0x000fe200000e0000 */
[----:B------:R-:W-:Y:S01]  /*15f60*/  @!P1 VIADD R10, R13, 0x34860 ;  /* 0x000348600d0a9836 */ /* 0x000fe20000000000 */
[----:B------:R-:W-:Y:S01]  /*15f70*/  R2UR UR7, R11 ;  /* 0x000000000b0772ca */ /* 0x000fe200000e0000 */
[----:B------:R-:W-:Y:S01]  /*15f80*/  FADD.FTZ R11, R7, R2 ;  /* 0x00000002070b7221 */ /* 0x000fe20000010000 */
[----:B------:R-:W-:Y:S02]  /*15f90*/  IMAD.MOV.U32 R7, RZ, RZ, RZ ;  /* 0x000000ffff077224 */ /* 0x000fe400078e00ff */
[----:B------:R-:W-:Y:S01]  /*15fa0*/  IMAD.MOV.U32 R2, RZ, RZ, RZ ;  /* 0x000000ffff027224 */ /* 0x000fe200078e00ff */
[----:B------:R-:W-:Y:S02]  /*15fb0*/  @!P1 PRMT R10, RZ, 0x654, R10 ;  /* 0x00000654ff0a9816 */ /* 0x000fe4000000000a */
[----:B------:R-:W-:Y:S01]  /*15fc0*/  FSETP.NE.FTZ.AND P2, PT, R11, RZ, PT ;  /* 0x000000ff0b00720b */ /* 0x000fe20003f55000 */
[----:B------:R-:W-:-:S12]  /*15fd0*/  @P3 MUFU.RCP R7, R12 ;  /* 0x0000000c00073308 */ /* 0x000fd80000001000 */
[----:B------:R-:W0:Y:S01]  /*15fe0*/  @P2 MUFU.LG2 R6, R11 ;  /* 0x0000000b00062308 */ /* 0x000e220000000c00 */
[C---:B------:R-:W-:Y:S01]  /*15ff0*/  @P2 FMUL.FTZ R4, R0.reuse, 0.69314718246459960938 ;  /* 0x3f31721800042820 */ /* 0x040fe20000410000 */
[----:B------:R-:W-:-:S04]  /*16000*/  @P3 FMUL.FTZ R0, R0, 0.69314718246459960938 ;  /* 0x3f31721800003820 */ /* 0x000fc80000410000 */
[----:B------:R-:W-:Y:S02]  /*16010*/  @P3 FFMA.FTZ R21, R0, R8, R9 ;  /* 0x0000000800153223 */ /* 0x000fe40000010009 */
[----:B------:R-:W1:Y:S01]  /*16020*/  @P2 MUFU.RCP R2, R11 ;  /* 0x0000000b00022308 */ /* 0x000e620000001000 */
[----:B0-----:R-:W-:-:S04]  /*16030*/  @P2 FMUL.FTZ R5, R6, 0.69314718246459960938 ;  /* 0x3f31721806052820 */ /* 0x001fc80000410000 */
[----:B------:R-:W-:Y:S01]  /*16040*/  @P2 FFMA.FTZ R20, R4, R3, R5 ;  /* 0x0000000304142223 */ /* 0x000fe20000010005 */
[----:B------:R-:W-:Y:S02]  /*16050*/  WARPGROUP.DEPBAR.LE gsb0, 0x0 ;  /* 0x00008000000079c5 */ /* 0x000fe40000010000 */
[----:B------:R-:W-:-:S06]  /*16060*/  WARPGROUP.ARRIVE ;  /* 0x00000000000079c5 */ /* 0x000fcc0000000000 */
[----:B------:R-:W-:Y:S03]  /*16070*/  HGMMA.64x128x16.F32.BF16 R24, R160, gdesc[UR4].tnspB, R24, gsb0 ;  /* 0x41e00004a0187df0 */ /* 0x000fe60008001818 */
[----:B------:R-:W-:Y:S02]  /*16080*/  WARPGROUP.DEPBAR.LE gsb0, 0x0 ;  /* 0x00008000000079c5 */ /* 0x000fe40000010000 */
[----:B------:R0:W-:Y:S01]  /*16090*/  @!P1 SYNCS.ARRIVE.TRANS64.RED.A1T0 RZ, [R10+URZ], RZ ;  /* 0x000000ff0aff99a7 */ /* 0x0001e2000810043f */
[-C--:B------:R-:W-:Y:S01]  /*160a0*/  FMUL.FTZ R95, R26, R7.reuse ;  /* 0x000000071a5f7220 */ /* 0x080fe20000410000 */
[-C--:B------:R-:W-:Y:S01]  /*160b0*/  FMUL.FTZ R93, R30, R7.reuse ;  /* 0x000000071e5d7220 */ /* 0x080fe20000410000 */
[-C--:B-1----:R-:W-:Y:S01]  /*160c0*/  FMUL.FTZ R3, R32, R2.reuse ;  /* 0x0000000220037220 */ /* 0x082fe20000410000 */
[-C--:B------:R-:W-:Y:S01]  /*160d0*/  FMUL.FTZ R88, R33, R2.reuse ;  /* 0x0000000221587220 */ /* 0x080fe20000410000 */
[-C--:B------:R-:W-:Y:S01]  /*160e0*/  FMUL.FTZ R26, R31, R7.reuse ;  /* 0x000000071f1a7220 */ /* 0x080fe20000410000 */
        /* <DEDUP_REMOVED lines=31> */
[----:B------:R-:W-:Y:S01]  /*162e0*/  PLOP3.LUT P1, PT, PT, PT, PT, 0x8, 0x0 ;  /* 0x000000000000781c */ /* 0x000fe20003f2e170 */
        /* <DEDUP_REMOVED lines=27> */
[----:B------:R-:W-:-:S07]  /*164a0*/  FMUL.FTZ R87, R87, R7 ;  /* 0x0000000757577220 */ /* 0x000fce0000410000 */
.L_x_559:
[----:B------:R-:W0:Y:S08]  /*164b0*/  S2UR UR5, SR_CgaCtaId ;  /* 0x00000000000579c3 */ /* 0x000e300000008800 */
[----:B------:R-:W-:Y:S06]  /*164c0*/  BAR.SYNC.DEFER_BLOCKING 0x5, 0x120 ;  /* 0x0144800000007b1d */ /* 0x000fec0000010000 */
[----:B------:R-:W-:Y:S01]  /*164d0*/  UMOV UR4, 0x400 ;  /* 0x0000040000047882 */ /* 0x000fe20000000000 */
[----:B------:R-:W-:Y:S01]  /*164e0*/  BSSY B0, `(.L_x_640) ;  /* 0x00001d6000007945 */ /* 0x000fe20003800000 */
[----:B0-----:R-:W-:-:S06]  /*164f0*/  ULEA UR4, UR5, UR4, 0x18 ;  /* 0x0000000405047291 */ /* 0x001fcc000f8ec03f */
[----:B------:R-:W-:-:S05]  /*16500*/  IMAD.U32 R2, RZ, RZ, UR4 ;  /* 0x00000004ff027e24 */ /* 0x000fca000f8e00ff */
[----:B------:R0:W1:Y:S01]  /*16510*/  LDS.128 R148, [R2+0x348d0] ;  /* 0x0348d00002947984 */ /* 0x0000620000000c00 */
[----:B------:R-:W-:Y:S06]  /*16520*/  BAR.ARV 0x4, 0x120 ;  /* 0x0104800000007b1d */ /* 0x000fec0000002000 */
[----:B------:R-:W-:Y:S05]  /*16530*/  @P1 BRA `(.L_x_641) ;  /* 0x0000001000c41947 */ /* 0x000fea0003800000 */
[----:B------:R-:W2:Y:S01]  /*16540*/  S2R R5, SR_SWINHI ;  /* 0x0000000000057919 */ /* 0x000ea20000002f00 */
[----:B------:R-:W-:Y:S01]  /*16550*/  F2FP.BF16.F32.PACK_AB R10, R11, R10 ;  /* 0x0000000a0b0a723e */ /* 0x000fe200000010ff */
[----:B------:R-:W-:Y:S01]  /*16560*/  ULDC.64 UR4, c[0x0][0xbd8] ;  /* 0x0002f60000047ab9 */ /* 0x000fe20000000a00 */
[----:B------:R-:W-:Y:S02]  /*16570*/  F2FP.BF16.F32.PACK_AB R11, R26, R93 ;  /* 0x0000005d1a0b723e */ /* 0x000fe400000010ff */
[----:B------:R-:W-:Y:S02]  /*16580*/  F2FP.BF16.F32.PACK_AB R31, R31, R70 ;  /* 0x000000461f1f723e */ /* 0x000fe400000010ff */
[----:B------:R-:W-:Y:S02]  /*16590*/  F2FP.BF16.F32.PACK_AB R32, R73, R32 ;  /* 0x000000204920723e */ /* 0x000fe400000010ff */
[----:B------:R-:W-:Y:S02]  /*165a0*/  F2FP.BF16.F32.PACK_AB R35, R35, R78 ;  /* 0x0000004e2323723e */ /* 0x000fe400000010ff */
[----:B------:R-:W-:-:S02]  /*165b0*/  MOV R36, R2 ;  /* 0x0000000200247202 */ /* 0x000fc40000000f00 */
[----:B--2---:R-:W-:-:S03]  /*165c0*/  MOV R37, R5 ;  /* 0x0000000500257202 */ /* 0x004fc60000000f00 */
[----:B------:R-:W-:-:S03]  /*165d0*/  IMAD.WIDE R8, R223, 0x2, R36 ;  /* 0x00000002df087825 */ /* 0x000fc600078e0224 */
[C---:B------:R-:W-:Y:S02]  /*165e0*/  LOP3.LUT R15, R8.reuse, 0x380, RZ, 0xc0, !PT ;  /* 0x00000380080f7812 */ /* 0x040fe400078ec0ff */
[C---:B------:R-:W-:Y:S02]  /*165f0*/  IADD3 R71, P6, R8.reuse, 0x20, RZ ;  /* 0x0000002008477810 */ /* 0x040fe40007fde0ff */
[----:B------:R-:W-:Y:S02]  /*16600*/  SHF.R.U64 R15, R15, 0x3, RZ ;  /* 0x000000030f0f7819 */ /* 0x000fe400000012ff */
[C---:B------:R-:W-:Y:S01]  /*16610*/  IADD3 R79, P5, R8.reuse, 0x40, RZ ;  /* 0x00000040084f7810 */ /* 0x040fe20007fbe0ff */
[--C-:B------:R-:W-:Y:S01]  /*16620*/  IMAD.X R5, RZ, RZ, R9.reuse, P6 ;  /* 0x000000ffff057224 */ /* 0x100fe200030e0609 */
[C---:B------:R-:W-:Y:S02]  /*16630*/  IADD3 R97, P4, R8.reuse, 0x60, RZ ;  /* 0x0000006008617810 */ /* 0x040fe40007f9e0ff */
[C---:B------:R-:W-:Y:S01]  /*16640*/  IADD3 R99, P3, R8.reuse, 0x4000, RZ ;  /* 0x0000400008637810 */ /* 0x040fe20007f7e0ff */
[--C-:B------:R-:W-:Y:S01]  /*16650*/  IMAD.X R7, RZ, RZ, R9.reuse, P5 ;  /* 0x000000ffff077224 */ /* 0x100fe200028e0609 */
[C---:B------:R-:W-:Y:S01]  /*16660*/  IADD3 R101, P2, R8.reuse, 0x4020, RZ ;  /* 0x0000402008657810 */ /* 0x040fe20007f5e0ff */
[----:B------:R-:W-:Y:S01]  /*16670*/  IMAD.X R13, RZ, RZ, R9, P4 ;  /* 0x000000ffff0d7224 */ /* 0x000fe200020e0609 */
[----:B------:R-:W-:Y:S01]  /*16680*/  BAR.SYNC.DEFER_BLOCKING 0x1, 0x100 ;  /* 0x0044000000007b1d */ /* 0x000fe20000010000 */
[----:B------:R-:W-:-:S02]  /*16690*/  IADD3 R103, P1, R8, 0x4040, RZ ;  /* 0x0000404008677810 */ /* 0x000fc40007f3e0ff */
[----:B------:R-:W-:Y:S01]  /*166a0*/  IADD3 R105, P0, R8, 0x4060, RZ ;  /* 0x0000406008697810 */ /* 0x000fe20007f1e0ff */
[--C-:B------:R-:W-:Y:S01]  /*166b0*/  IMAD.X R25, RZ, RZ, R9.reuse, P2 ;  /* 0x000000ffff197224 */ /* 0x100fe200010e0609 */
[----:B------:R-:W-:Y:S01]  /*166c0*/  LOP3.LUT R8, R15, R8, RZ, 0x3c, !PT ;  /* 0x000000080f087212 */ /* 0x000fe200078e3cff */
[--C-:B------:R-:W-:Y:S01]  /*166d0*/  IMAD.X R15, RZ, RZ, R9.reuse, P3 ;  /* 0x000000ffff0f7224 */ /* 0x100fe200018e0609 */
[----:B------:R-:W-:Y:S01]  /*166e0*/  LOP3.LUT R4, R71, 0x380, RZ, 0xc0, !PT ;  /* 0x0000038047047812 */ /* 0x000fe200078ec0ff */
[--C-:B------:R-:W-:Y:S01]  /*166f0*/  IMAD.X R27, RZ, RZ, R9.reuse, P1 ;  /* 0x000000ffff1b7224 */ /* 0x100fe200008e0609 */
[----:B------:R-:W-:Y:S01]  /*16700*/  LOP3.LUT R6, R79, 0x380, RZ, 0xc0, !PT ;  /* 0x000003804f067812 */ /* 0x000fe200078ec0ff */
[----:B------:R-:W-:Y:S01]  /*16710*/  IMAD.X R29, RZ, RZ, R9, P0 ;  /* 0x000000ffff1d7224 */ /* 0x000fe200000e0609 */
[----:B------:R-:W-:Y:S02]  /*16720*/  MOV R92, R8 ;  /* 0x00000008005c7202 */ /* 0x000fe40000000f00 */
[----:B------:R-:W-:-:S02]  /*16730*/  F2FP.BF16.F32.PACK_AB R9, R28, R95 ;  /* 0x0000005f1c09723e */ /* 0x000fc400000010ff */
[----:B------:R-:W-:Y:S02]  /*16740*/  LOP3.LUT R28, R103, 0x380, RZ, 0xc0, !PT ;  /* 0x00000380671c7812 */ /* 0x000fe400078ec0ff */
[----:B------:R-:W-:Y:S02]  /*16750*/  LOP3.LUT R34, R105, 0x380, RZ, 0xc0, !PT ;  /* 0x0000038069227812 */ /* 0x000fe400078ec0ff */
[----:B------:R-:W-:Y:S02]  /*16760*/  SHF.R.U64 R4, R4, 0x3, RZ ;  /* 0x0000000304047819 */ /* 0x000fe400000012ff */
[----:B------:R-:W-:Y:S02]  /*16770*/  SHF.R.U64 R6, R6, 0x3, RZ ;  /* 0x0000000306067819 */ /* 0x000fe400000012ff */
[----:B------:R-:W-:Y:S02]  /*16780*/  LOP3.LUT R12, R97, 0x380, RZ, 0xc0, !PT ;  /* 0x00000380610c7812 */ /* 0x000fe400078ec0ff */
[----:B------:R-:W-:-:S02]  /*16790*/  LOP3.LUT R14, R99, 0x380, RZ, 0xc0, !PT ;  /* 0x00000380630e7812 */ /* 0x000fc400078ec0ff */
[----:B------:R-:W-:Y:S02]  /*167a0*/  F2FP.BF16.F32.PACK_AB R8, R89, R24 ;  /* 0x000000185908723e */ /* 0x000fe400000010ff */
[----:B------:R-:W-:Y:S02]  /*167b0*/  SHF.R.U64 R28, R28, 0x3, RZ ;  /* 0x000000031c1c7819 */ /* 0x000fe400000012ff */
[----:B------:R-:W-:Y:S01]  /*167c0*/  LOP3.LUT R24, R101, 0x380, RZ, 0xc0, !PT ;  /* 0x0000038065187812 */ /* 0x000fe200078ec0ff */
[----:B------:R2:W-:Y:S01]  /*167d0*/  STSM.16.M88.4 [R92], R8 ;  /* 0x000000085c007844 */ /* 0x0005e20000000200 */
[----:B------:R-:W-:Y:S02]  /*167e0*/  SHF.R.U64 R34, R34, 0x3, RZ ;  /* 0x0000000322227819 */ /* 0x000fe400000012ff */
[----:B------:R-:W-:Y:S02]  /*167f0*/  LOP3.LUT R4, R4, R71, RZ, 0x3c, !PT ;  /* 0x0000004704047212 */ /* 0x000fe400078e3cff */
[----:B------:R-:W-:-:S02]  /*16800*/  LOP3.LUT R6, R6, R79, RZ, 0x3c, !PT ;  /* 0x0000004f06067212 */ /* 0x000fc400078e3cff */
[----:B------:R-:W-:Y:S02]  /*16810*/  SHF.R.U64 R12, R12, 0x3, RZ ;  /* 0x000000030c0c7819 */ /* 0x000fe400000012ff */
[----:B------:R-:W-:Y:S02]  /*16820*/  SHF.R.U64 R14, R14, 0x3, RZ ;  /* 0x000000030e0e7819 */ /* 0x000fe400000012ff */
[----:B------:R-:W-:Y:S02]  /*16830*/  LOP3.LUT R26, R28, R103, RZ, 0x3c, !PT ;  /* 0x000000671c1a7212 */ /* 0x000fe400078e3cff */
[----:B------:R-:W-:Y:S02]  /*16840*/  SHF.R.U64 R24, R24, 0x3, RZ ;  /* 0x0000000318187819 */ /* 0x000fe400000012ff */
[----:B------:R-:W-:Y:S02]  /*16850*/  LOP3.LUT R28, R34, R105, RZ, 0x3c, !PT ;  /* 0x00000069221c7212 */ /* 0x000fe400078e3cff */
[----:B------:R-:W-:-:S02]  /*16860*/  MOV R90, R4 ;  /* 0x00000004005a7202 */ /* 0x000fc40000000f00 */
[----:B------:R-:W-:Y:S02]  /*16870*/  MOV R34, R6 ;  /* 0x0000000600227202 */ /* 0x000fe40000000f00 */
[----:B------:R-:W-:Y:S02]  /*16880*/  F2FP.BF16.F32.PACK_AB R4, R88, R3 ;  /* 0x000000035804723e */ /* 0x000fe400000010ff */
[----:B------:R-:W-:Y:S02]  /*16890*/  F2FP.BF16.F32.PACK_AB R5, R30, R91 ;  /* 0x0000005b1e05723e */ /* 0x000fe400000010ff */
[----:B------:R-:W-:Y:S02]  /*168a0*/  F2FP.BF16.F32.PACK_AB R6, R33, R0 ;  /* 0x000000002106723e */ /* 0x000fe400000010ff */
[----:B------:R-:W-:Y:S02]  /*168b0*/  F2FP.BF16.F32.PACK_AB R7, R39, R38 ;  /* 0x000000262707723e */ /* 0x000fe400000010ff */
[----:B------:R-:W-:-:S02]  /*168c0*/  LOP3.LUT R12, R12, R97, RZ, 0x3c, !PT ;  /* 0x000000610c0c7212 */ /* 0x000fc400078e3cff */
[----:B------:R-:W-:Y:S01]  /*168d0*/  LOP3.LUT R14, R14, R99, RZ, 0x3c, !PT ;  /* 0x000000630e0e7212 */ /* 0x000fe200078e3cff */
[----:B------:R-:W-:Y:S01]  /*168e0*/  STSM.16.M88.4 [R90], R4 ;  /* 0x000000045a007844 */ /* 0x000fe20000000200 */
[----:B--2---:R-:W-:Y:S02]  /*168f0*/  F2FP.BF16.F32.PACK_AB R8, R41, R40 ;  /* 0x000000282908723e */ /* 0x004fe400000010ff */
[----:B------:R-:W-:Y:S02]  /*16900*/  F2FP.BF16.F32.PACK_AB R9, R43, R42 ;  /* 0x0000002a2b09723e */ /* 0x000fe400000010ff */
[----:B------:R-:W-:Y:S01]  /*16910*/  F2FP.BF16.F32.PACK_AB R10, R45, R44 ;  /* 0x0000002c2d0a723e */ /* 0x000fe200000010ff */
[----:B------:R-:W-:Y:S01]  /*16920*/  IMAD.MOV.U32 R44, RZ, RZ, RZ ;  /* 0x000000ffff2c7224 */ /* 0x000fe200078e00ff */
[----:B------:R-:W-:Y:S02]  /*16930*/  F2FP.BF16.F32.PACK_AB R11, R47, R46 ;  /* 0x0000002e2f0b723e */ /* 0x000fe400000010ff */
[----:B------:R-:W-:-:S02]  /*16940*/  LOP3.LUT R24, R24, R101, RZ, 0x3c, !PT ;  /* 0x0000006518187212 */ /* 0x000fc400078e3cff */
[----:B------:R-:W-:Y:S01]  /*16950*/  MOV R89, R12 ;  /* 0x0000000c00597202 */ /* 0x000fe20000000f00 */
[----:B------:R2:W-:Y:S01]  /*16960*/  STSM.16.M88.4 [R34], R8 ;  /* 0x0000000822007844 */ /* 0x0005e20000000200 */
[----:B------:R-:W-:Y:S02]  /*16970*/  MOV R79, R14 ;  /* 0x0000000e004f7202 */ /* 0x000fe40000000f00 */
[----:B------:R-:W-:Y:S02]  /*16980*/  MOV R72, R24 ;  /* 0x0000001800487202 */ /* 0x000fe40000000f00 */
[----:B------:R-:W-:Y:S02]  /*16990*/  MOV R71, R26 ;  /* 0x0000001a00477202 */ /* 0x000fe40000000f00 */
[----:B------:R-:W-:Y:S02]  /*169a0*/  F2FP.BF16.F32.PACK_AB R12, R49, R48 ;  /* 0x00000030310c723e */ /* 0x000fe400000010ff */
[----:B------:R-:W-:-:S02]  /*169b0*/  F2FP.BF16.F32.PACK_AB R13, R51, R50 ;  /* 0x00000032330d723e */ /* 0x000fc400000010ff */
[----:B------:R-:W-:Y:S02]  /*169c0*/  F2FP.BF16.F32.PACK_AB R14, R53, R52 ;  /* 0x00000034350e723e */ /* 0x000fe400000010ff */
[----:B------:R-:W-:Y:S02]  /*169d0*/  F2FP.BF16.F32.PACK_AB R15, R55, R54 ;  /* 0x00000036370f723e */ /* 0x000fe400000010ff */
[----:B------:R-:W-:Y:S02]  /*169e0*/  F2FP.BF16.F32.PACK_AB R24, R57, R56 ;  /* 0x000000383918723e */ /* 0x000fe400000010ff */
[----:B------:R-:W-:Y:S01]  /*169f0*/  F2FP.BF16.F32.PACK_AB R25, R59, R58 ;  /* 0x0000003a3b19723e */ /* 0x000fe200000010ff */
[----:B------:R3:W-:Y:S01]  /*16a00*/  STSM.16.M88.4 [R89], R12 ;  /* 0x0000000c59007844 */ /* 0x0007e20000000200 */
[----:B------:R-:W-:Y:S02]  /*16a10*/  F2FP.BF16.F32.PACK_AB R26, R61, R60 ;  /* 0x0000003c3d1a723e */ /* 0x000fe400000010ff */
[----:B------:R-:W-:-:S02]  /*16a20*/  F2FP.BF16.F32.PACK_AB R27, R63, R62 ;  /* 0x0000003e3f1b723e */ /* 0x000fc400000010ff */
[----:B------:R-:W-:Y:S02]  /*16a30*/  MOV R0, R28 ;  /* 0x0000001c00007202 */ /* 0x000fe40000000f00 */
[----:B------:R-:W-:Y:S01]  /*16a40*/  ISETP.NE.U32.AND P0, PT, RZ, UR4, PT ;  /* 0x00000004ff007c0c */ /* 0x000fe2000bf05070 */
[----:B------:R4:W-:Y:S01]  /*16a50*/  STSM.16.M88.4 [R79], R24 ;  /* 0x000000184f007844 */ /* 0x0009e20000000200 */
[----:B--2---:R-:W-:Y:S02]  /*16a60*/  IADD3 R10, P1, R199, UR4, RZ ;  /* 0x00000004c70a7c10 */ /* 0x004fe4000ff3e0ff */
[----:B------:R-:W-:Y:S02]  /*16a70*/  F2FP.BF16.F32.PACK_AB R28, R65, R64 ;  /* 0x00000040411c723e */ /* 0x000fe400000010ff */
[----:B------:R-:W-:Y:S02]  /*16a80*/  F2FP.BF16.F32.PACK_AB R29, R67, R66 ;  /* 0x00000042431d723e */ /* 0x000fe400000010ff */
[----:B------:R-:W-:-:S02]  /*16a90*/  F2FP.BF16.F32.PACK_AB R30, R69, R68 ;  /* 0x00000044451e723e */ /* 0x000fc400000010ff */
[----:B------:R-:W-:Y:S02]  /*16aa0*/  F2FP.BF16.F32.PACK_AB R33, R75, R74 ;  /* 0x0000004a4b21723e */ /* 0x000fe400000010ff */
[----:B------:R-:W-:Y:S01]  /*16ab0*/  F2FP.BF16.F32.PACK_AB R34, R77, R76 ;  /* 0x0000004c4d22723e */ /* 0x000fe200000010ff */
[----:B------:R4:W-:Y:S01]  /*16ac0*/  STSM.16.M88.4 [R72], R28 ;  /* 0x0000001c48007844 */ /* 0x0009e20000000200 */
[----:B------:R-:W-:Y:S02]  /*16ad0*/  F2FP.BF16.F32.PACK_AB R4, R81, R80 ;  /* 0x000000505104723e */ /* 0x000fe400000010ff */
[----:B------:R-:W-:Y:S01]  /*16ae0*/  F2FP.BF16.F32.PACK_AB R5, R83, R82 ;  /* 0x000000525305723e */ /* 0x000fe200000010ff */
[----:B------:R4:W-:Y:S01]  /*16af0*/  STSM.16.M88.4 [R71], R32 ;  /* 0x0000002047007844 */ /* 0x0009e20000000200 */
[----:B------:R-:W-:Y:S02]  /*16b00*/  F2FP.BF16.F32.PACK_AB R6, R85, R84 ;  /* 0x000000545506723e */ /* 0x000fe400000010ff */
[----:B------:R-:W-:-:S02]  /*16b10*/  F2FP.BF16.F32.PACK_AB R7, R87, R86 ;  /* 0x000000565707723e */ /* 0x000fc400000010ff */
[----:B------:R-:W-:Y:S02]  /*16b20*/  ISETP.NE.AND.EX P0, PT, RZ, UR5, PT, P0 ;  /* 0x00000005ff007c0c */ /* 0x000fe4000bf05300 */
[----:B------:R-:W-:Y:S01]  /*16b30*/  IADD3.X R11, R200, UR5, RZ, P1, !PT ;  /* 0x00000005c80b7c10 */ /* 0x000fe20008ffe4ff */
[----:B------:R-:W-:Y:S01]  /*16b40*/  ULDC.64 UR4, c[0x0][0xbe0] ;  /* 0x0002f80000047ab9 */ /* 0x000fe20000000a00 */
[----:B------:R4:W-:Y:S01]  /*16b50*/  STSM.16.M88.4 [R0], R4 ;  /* 0x0000000400007844 */ /* 0x0009e20000000200 */
[----:B------:R-:W-:Y:S01]  /*16b60*/  BAR.SYNC.DEFER_BLOCKING 0x1, 0x100 ;  /* 0x0044000000007b1d */ /* 0x000fe20000010000 */
[----:B------:R-:W-:-:S04]  /*16b70*/  ISETP.NE.U32.AND P1, PT, RZ, UR4, PT ;  /* 0x00000004ff007c0c */ /* 0x000fc8000bf25070 */
[----:B------:R-:W-:-:S13]  /*16b80*/  ISETP.NE.AND.EX P1, PT, RZ, UR5, PT, P1 ;  /* 0x00000005ff007c0c */ /* 0x000fda000bf25310 */
[----:B------:R-:W-:Y:S01]  /*16b90*/  @P1 IADD3 R8, P2, R199, UR4, RZ ;  /* 0x00000004c7081c10 */ /* 0x000fe2000ff5e0ff */
[----:B------:R-:W-:Y:S02]  /*16ba0*/  ULDC UR4, c[0x0][0xa88] ;  /* 0x0002a20000047ab9 */ /* 0x000fe40000000800 */
[----:B------:R-:W-:Y:S01]  /*16bb0*/  IMAD.U32 R3, RZ, RZ, UR4 ;  /* 0x00000004ff037e24 */ /* 0x000fe2000f8e00ff */
[----:B------:R-:W-:Y:S01]  /*16bc0*/  @P1 IADD3.X R9, R200, UR5, RZ, P2, !PT ;  /* 0x00000005c8091c10 */ /* 0x000fe200097fe4ff */
[----:B------:R4:W5:Y:S01]  /*16bd0*/  @P0 LDG.E R44, desc[UR36][R10.64] ;  /* 0x000000240a2c0981 */ /* 0x000962000c1e1900 */
[----:B---3--:R-:W-:-:S03]  /*16be0*/  IMAD R13, R196, 0x40, R195 ;  /* 0x00000040c40d7824 */ /* 0x008fc600078e02c3 */
[----:B------:R4:W5:Y:S01]  /*16bf0*/  @P1 LDG.E R3, desc[UR36][R8.64] ;  /* 0x0000002408031981 */ /* 0x000962000c1e1900 */
[----:B------:R-:W-:Y:S01]  /*16c00*/  IMAD.WIDE R36, R13, 0x2, R36 ;  /* 0x000000020d247825 */ /* 0x000fe200078e0224 */
[----:B------:R-:W-:Y:S06]  /*16c10*/  @P1 BRA `(.L_x_642) ;  /* 0x0000000000101947 */ /* 0x000fec0003800000 */
[----:B------:R-:W-:Y:S05]  /*16c20*/  @!P0 BRA `(.L_x_642) ;  /* 0x00000000000c8947 */ /* 0x000fea0003800000 */
[----:B----4-:R-:W2:Y:S04]  /*16c30*/  LDG.E R0, desc[UR36][R10.64] ;  /* 0x000000240a007981 */ /* 0x010ea8000c1e1900 */
[----:B-----5:R-:W2:Y:S02]  /*16c40*/  LDG.E R3, desc[UR36][R10.64+0x4] ;  /* 0x000004240a037981 */ /* 0x020ea4000c1e1900 */
[----:B--2---:R-:W-:-:S07]  /*16c50*/  IMAD.IADD R3, R3, 0x1, -R0 ;  /* 0x0000000103037824 */ /* 0x004fce00078e0a00 */
.L_x_642:
[----:B------:R-:W-:Y:S01]  /*16c60*/  SHF.R.S32.HI R50, RZ, 0x1f, R198 ;  /* 0x0000001fff327819 */ /* 0x000fe200000114c6 */
[----:B------:R-:W-:Y:S01]  /*16c70*/  ULDC.64 UR4, c[0x0][0xb70] ;  /* 0x0002dc0000047ab9 */ /* 0x000fe20000000a00 */
[----:B-----5:R-:W-:Y:S01]  /*16c80*/  SHF.R.S32.HI R45, RZ, 0x1f, R44 ;  /* 0x0000001fff2d7819 */ /* 0x020fe2000001142c */
[----:B----4-:R-:W-:Y:S01]  /*16c90*/  IMAD R10, R206, 0x80, R222 ;  /* 0x00000080ce0a7824 */ /* 0x010fe200078e02de */
[----:B------:R-:W-:Y:S01]  /*16ca0*/  SEL R207, R207, RZ, !P0 ;  /* 0x000000ffcfcf7207 */ /* 0x000fe20004000000 */
[----:B------:R-:W-:Y:S01]  /*16cb0*/  IMAD R5, R50, UR4, RZ ;  /* 0x0000000432057c24 */ /* 0x000fe2000f8e02ff */
[----:B------:R-:W-:Y:S02]  /*16cc0*/  SEL R201, R201, RZ, !P0 ;  /* 0x000000ffc9c97207 */ /* 0x000fe40004000000 */
[----:B------:R-:W-:Y:S01]  /*16cd0*/  IADD3 R13, P2, R36, 0x2000, RZ ;  /* 0x00002000240d7810 */ /* 0x000fe20007f5e0ff */
[----:B------:R-:W-:Y:S01]  /*16ce0*/  IMAD R7, R198, UR5, R5 ;  /* 0x00000005c6077c24 */ /* 0x000fe2000f8e0205 */
[----:B------:R-:W-:Y:S01]  /*16cf0*/  IADD3 R9, P1, R36, 0x1000, RZ ;  /* 0x0000100024097810 */ /* 0x000fe20007f3e0ff */
[----:B------:R-:W-:Y:S01]  /*16d00*/  IMAD.WIDE.U32 R4, R198, UR4, R44 ;  /* 0x00000004c6047c25 */ /* 0x000fe2000f8e002c */
[----:B------:R-:W-:Y:S01]  /*16d10*/  ULDC.64 UR4, c[0x0][0xb78] ;  /* 0x0002de0000047ab9 */ /* 0x000fe20000000a00 */
[----:B------:R-:W-:-:S02]  /*16d20*/  LOP3.LUT R12, R13, 0x380, RZ, 0xc0, !PT ;  /* 0x000003800d0c7812 */ /* 0x000fc400078ec0ff */
[----:B------:R-:W-:Y:S01]  /*16d30*/  IMAD.IADD R5, R5, 0x1, R7 ;  /* 0x0000000105057824 */ /* 0x000fe200078e0207 */
[----:B------:R-:W-:Y:S01]  /*16d40*/  SHF.R.S32.HI R7, RZ, 0x1f, R10 ;  /* 0x0000001fff077819 */ /* 0x000fe2000001140a */
[----:B------:R-:W-:Y:S01]  /*16d50*/  IMAD R0, R207, UR4, RZ ;  /* 0x00000004cf007c24 */ /* 0x000fe2000f8e02ff */
[----:B------:R-:W-:Y:S01]  /*16d60*/  LOP3.LUT R8, R9, 0x380, RZ, 0xc0, !PT ;  /* 0x0000038009087812 */ /* 0x000fe200078ec0ff */
[C---:B------:R-:W-:Y:S01]  /*16d70*/  IMAD.WIDE.U32 R4, R201.reuse, UR4, R4 ;  /* 0x00000004c9047c25 */ /* 0x040fe2000f8e0004 */
[----:B------:R-:W-:Y:S02]  /*16d80*/  SHF.R.U64 R12, R12, 0x3, RZ ;  /* 0x000000030c0c7819 */ /* 0x000fe400000012ff */
[----:B------:R-:W-:Y:S01]  /*16d90*/  SHF.R.U64 R8, R8, 0x3, RZ ;  /* 0x0000000308087819 */ /* 0x000fe200000012ff */
[----:B------:R-:W-:Y:S01]  /*16da0*/  IMAD R6, R201, UR5, R0 ;  /* 0x00000005c9067c24 */ /* 0x000fe2000f8e0200 */
[----:B------:R-:W-:Y:S01]  /*16db0*/  IADD3 R0, P0, R10, R4, RZ ;  /* 0x000000040a007210 */ /* 0x000fe20007f1e0ff */
[----:B------:R-:W-:Y:S01]  /*16dc0*/  ULDC.64 UR4, c[0x0][0xb40] ;  /* 0x0002d00000047ab9 */ /* 0x000fe20000000a00 */
[----:B------:R-:W-:Y:S01]  /*16dd0*/  LOP3.LUT R12, R12, R13, RZ, 0x3c, !PT ;  /* 0x0000000d0c0c7212 */ /* 0x000fe200078e3cff */
[----:B------:R-:W-:Y:S01]  /*16de0*/  IMAD.X R13, RZ, RZ, R37, P2 ;  /* 0x000000ffff0d7224 */ /* 0x000fe200010e0625 */
[----:B------:R-:W-:-:S02]  /*16df0*/  IADD3.X R7, R7, R5, R6, P0, !PT ;  /* 0x0000000507077210 */ /* 0x000fc400007fe406 */
[----:B------:R-:W-:Y:S02]  /*16e00*/  LEA R48, P0, R0, UR4, 0x2 ;  /* 0x0000000400307c11 */ /* 0x000fe4000f8010ff */
[----:B------:R-:W-:Y:S02]  /*16e10*/  IADD3 R25, P6, R36, 0x3000, RZ ;  /* 0x0000300024197810 */ /* 0x000fe40007fde0ff */
[----:B------:R-:W-:Y:S01]  /*16e20*/  LEA.HI.X R49, R0, UR5, R7, 0x2, P0 ;  /* 0x0000000500317c11 */ /* 0x000fe200080f1407 */
[----:B------:R-:W-:Y:S01]  /*16e30*/  VIADD R0, R10, 0x8 ;  /* 0x000000080a007836 */ /* 0x000fe20000000000 */
[----:B------:R-:W-:Y:S01]  /*16e40*/  LOP3.LUT P0, RZ, R212, 0x3, RZ, 0xc0, !PT ;  /* 0x00000003d4ff7812 */ /* 0x000fe2000780c0ff */
[----:B------:R-:W-:Y:S01]  /*16e50*/  ULDC.64 UR4, c[0x0][0xaa0] ;  /* 0x0002a80000047ab9 */ /* 0x000fe20000000a00 */
[C---:B------:R-:W-:Y:S02]  /*16e60*/  IADD3 R29, P5, R36.reuse, 0x4000, RZ ;  /* 0x00004000241d7810 */ /* 0x040fe40007fbe0ff */
[----:B------:R-:W-:-:S02]  /*16e70*/  IADD3 R33, P4, R36, 0x5000, RZ ;  /* 0x0000500024217810 */ /* 0x000fc40007f9e0ff */
[----:B------:R-:W-:Y:S02]  /*16e80*/  IADD3 R39, P3, R36, 0x6000, RZ ;  /* 0x0000600024277810 */ /* 0x000fe40007f7e0ff */
[----:B------:R-:W-:Y:S01]  /*16e90*/  LOP3.LUT R8, R8, R9, RZ, 0x3c, !PT ;  /* 0x0000000908087212 */ /* 0x000fe200078e3cff */
[----:B------:R-:W-:Y:S01]  /*16ea0*/  IMAD.X R9, RZ, RZ, R37, P1 ;  /* 0x000000ffff097224 */ /* 0x000fe200008e0625 */
[----:B------:R-:W-:Y:S02]  /*16eb0*/  IADD3 R7, P2, R36, 0x7000, RZ ;  /* 0x0000700024077810 */ /* 0x000fe40007f5e0ff */
[----:B------:R-:W-:Y:S02]  /*16ec0*/  ISETP.GE.OR P1, PT, R10, R3, P0 ;  /* 0x000000030a00720c */ /* 0x000fe40000726670 */
[----:B------:R-:W-:Y:S02]  /*16ed0*/  LOP3.LUT R24, R25, 0x380, RZ, 0xc0, !PT ;  /* 0x0000038019187812 */ /* 0x000fe400078ec0ff */
[----:B------:R-:W-:-:S02]  /*16ee0*/  LOP3.LUT R28, R29, 0x380, RZ, 0xc0, !PT ;  /* 0x000003801d1c7812 */ /* 0x000fc400078ec0ff */
[----:B------:R-:W-:Y:S02]  /*16ef0*/  LOP3.LUT R32, R33, 0x380, RZ, 0xc0, !PT ;  /* 0x0000038021207812 */ /* 0x000fe400078ec0ff */
[----:B------:R-:W-:Y:S02]  /*16f00*/  LOP3.LUT R38, R39, 0x380, RZ, 0xc0, !PT ;  /* 0x0000038027267812 */ /* 0x000fe400078ec0ff */
[----:B------:R-:W-:Y:S02]  /*16f10*/  LOP3.LUT R5, R36, 0x380, RZ, 0xc0, !PT ;  /* 0x0000038024057812 */ /* 0x000fe400078ec0ff */
[----:B------:R-:W-:Y:S01]  /*16f20*/  ISETP.GE.OR P0, PT, R0, R3, P0 ;  /* 0x000000030000720c */ /* 0x000fe20000706670 */
[----:B------:R-:W-:Y:S01]  /*16f30*/  @!P1 STG.E desc[UR36][R48.64], R20 ;  /* 0x0000001430009986 */ /* 0x000fe2000c101924 */
[----:B------:R-:W-:Y:S02]  /*16f40*/  LOP3.LUT R0, R7, 0x380, RZ, 0xc0, !PT ;  /* 0x0000038007007812 */ /* 0x000fe400078ec0ff */
[----:B------:R-:W-:-:S02]  /*16f50*/  SHF.R.U64 R24, R24, 0x3, RZ ;  /* 0x0000000318187819 */ /* 0x000fc400000012ff */
[----:B------:R-:W-:Y:S02]  /*16f60*/  SHF.R.U64 R28, R28, 0x3, RZ ;  /* 0x000000031c1c7819 */ /* 0x000fe400000012ff */
[----:B------:R-:W-:Y:S02]  /*16f70*/  SHF.R.U64 R32, R32, 0x3, RZ ;  /* 0x0000000320207819 */ /* 0x000fe400000012ff */
[----:B------:R-:W-:Y:S02]  /*16f80*/  SHF.R.U64 R38, R38, 0x3, RZ ;  /* 0x0000000326267819 */ /* 0x000fe400000012ff */
[----:B------:R-:W-:Y:S01]  /*16f90*/  SHF.R.U64 R5, R5, 0x3, RZ ;  /* 0x0000000305057819 */ /* 0x000fe200000012ff */
[----:B------:R2:W-:Y:S01]  /*16fa0*/  @!P0 STG.E desc[UR36][R48.64+0x20], R21 ;  /* 0x0000201530008986 */ /* 0x0005e2000c101924 */
[----:B------:R-:W-:Y:S02]  /*16fb0*/  SHF.R.U64 R0, R0, 0x3, RZ ;  /* 0x0000000300007819 */ /* 0x000fe400000012ff */
[----:B------:R-:W-:Y:S01]  /*16fc0*/  LOP3.LUT R24, R24, R25, RZ, 0x3c, !PT ;  /* 0x0000001918187212 */ /* 0x000fe200078e3cff */
[--C-:B------:R-:W-:Y:S01]  /*16fd0*/  IMAD.X R25, RZ, RZ, R37.reuse, P6 ;  /* 0x000000ffff197224 */ /* 0x100fe200030e0625 */
[----:B------:R-:W-:Y:S01]  /*16fe0*/  LOP3.LUT R28, R28, R29, RZ, 0x3c, !PT ;  /* 0x0000001d1c1c7212 */ /* 0x000fe200078e3cff */
[--C-:B------:R-:W-:Y:S01]  /*16ff0*/  IMAD.X R29, RZ, RZ, R37.reuse, P5 ;  /* 0x000000ffff1d7224 */ /* 0x100fe200028e0625 */
[----:B------:R-:W-:Y:S01]  /*17000*/  LOP3.LUT R32, R32, R33, RZ, 0x3c, !PT ;  /* 0x0000002120207212 */ /* 0x000fe200078e3cff */
[--C-:B------:R-:W-:Y:S01]  /*17010*/  IMAD.X R33, RZ, RZ, R37.reuse, P4 ;  /* 0x000000ffff217224 */ /* 0x100fe200020e0625 */
[----:B------:R-:W-:Y:S01]  /*17020*/  LOP3.LUT R38, R38, R39, RZ, 0x3c, !PT ;  /* 0x0000002726267212 */ /* 0x000fe200078e3cff */
[--C-:B------:R-:W-:Y:S01]  /*17030*/  IMAD.X R39, RZ, RZ, R37.reuse, P3 ;  /* 0x000000ffff277224 */ /* 0x100fe200018e0625 */
[----:B------:R-:W-:Y:S01]  /*17040*/  LOP3.LUT R4, R5, R36, RZ, 0x3c, !PT ;  /* 0x0000002405047212 */ /* 0x000fe200078e3cff */
[----:B------:R-:W-:Y:S01]  /*17050*/  IMAD.MOV.U32 R5, RZ, RZ, R37 ;  /* 0x000000ffff057224 */ /* 0x000fe200078e0025 */
[----:B------:R-:W-:Y:S01]  /*17060*/  IADD3.X R41, RZ, R37, RZ, P2, !PT ;  /* 0x00000025ff297210 */ /* 0x000fe200017fe4ff */
[----:B------:R-:W5:Y:S01]  /*17070*/  LD.E.128 R8, desc[UR36][R8.64] ;  /* 0x0000002408087980 */ /* 0x000f62000c101d00 */
[----:B------:R-:W-:-:S03]  /*17080*/  LOP3.LUT R40, R0, R7, RZ, 0x3c, !PT ;  /* 0x0000000700287212 */ /* 0x000fc600078e3cff */
[----:B------:R-:W5:Y:S01]  /*17090*/  LD.E.128 R4, desc[UR36][R4.64] ;  /* 0x0000002404047980 */ /* 0x000f62000c101d00 */
[----:B------:R-:W-:-:S03]  /*170a0*/  SHF.R.S32.HI R47, RZ, 0x1f, R195 ;  /* 0x0000001fff2f7819 */ /* 0x000fc600000114c3 */
[----:B------:R-:W5:Y:S01]  /*170b0*/  LD.E.128 R12, desc[UR36][R12.64] ;  /* 0x000000240c0c7980 */ /* 0x000f62000c101d00 */
[----:B------:R-:W-:-:S03]  /*170c0*/  IMAD R45, R45, UR4, RZ ;  /* 0x000000042d2d7c24 */ /* 0x000fc6000f8e02ff */
[----:B------:R-:W5:Y:S01]  /*170d0*/  LD.E.128 R24, desc[UR36][R24.64] ;  /* 0x0000002418187980 */ /* 0x000f62000c101d00 */
[----:B------:R-:W-:-:S03]  /*170e0*/  IMAD.MOV.U32 R46, RZ, RZ, R195 ;  /* 0x000000ffff2e7224 */ /* 0x000fc600078e00c3 */
[----:B------:R-:W5:Y:S04]  /*170f0*/  LD.E.128 R28, desc[UR36][R28.64] ;  /* 0x000000241c1c7980 */ /* 0x000f68000c101d00 */
[----:B------:R-:W5:Y:S04]  /*17100*/  LD.E.128 R32, desc[UR36][R32.64] ;  /* 0x0000002420207980 */ /* 0x000f68000c101d00 */
[----:B------:R-:W5:Y:S04]  /*17110*/  LD.E.128 R36, desc[UR36][R38.64] ;  /* 0x0000002426247980 */ /* 0x000f68000c101d00 */
[----:B------:R-:W5:Y:S01]  /*17120*/  LD.E.128 R40, desc[UR36][R40.64] ;  /* 0x0000002428287980 */ /* 0x000f62000c101d00 */
[----:B------:R-:W-:Y:S01]  /*17130*/  @!PT LDS RZ, [RZ] ;  /* 0x00000000fffff984 */ /* 0x000fe20000000800 */
[----:B------:R-:W-:Y:S01]  /*17140*/  @!PT LDS RZ, [RZ] ;  /* 0x00000000fffff984 */ /* 0x000fe20000000800 */
[----:B------:R-:W-:Y:S01]  /*17150*/  @!PT LDS RZ, [RZ] ;  /* 0x00000000fffff984 */ /* 0x000fe20000000800 */
[----:B------:R-:W-:Y:S01]  /*17160*/  @!PT LDS RZ, [RZ] ;  /* 0x00000000fffff984 */ /* 0x000fe20000000800 */
[----:B------:R3:W-:Y:S06]  /*17170*/  MEMBAR.ALL.CTA ;  /* 0x0000000000007992 */ /* 0x0007ec0000008000 */
[----:B---3--:R-:W3:Y:S01]  /*17180*/  FENCE.VIEW.ASYNC.S ;  /* 0x00000000000073c6 */ /* 0x008ee20000000000 */
[----:B--2---:R-:W-:-:S04]  /*17190*/  IMAD.WIDE.U32 R20, R44, UR4, R46 ;  /* 0x000000042c147c25 */ /* 0x004fc8000f8e002e */
[----:B------:R-:W-:Y:S01]  /*171a0*/  IMAD R45, R44, UR5, R45 ;  /* 0x000000052c2d7c24 */ /* 0x000fe2000f8e022d */
[----:B------:R-:W-:Y:S01]  /*171b0*/  ULDC.64 UR4, c[0x0][0xae0] ;  /* 0x0002b80000047ab9 */ /* 0x000fe20000000a00 */
[----:B------:R-:W-:Y:S02]  /*171c0*/  IMAD R47, R206, -0x80, R3 ;  /* 0xffffff80ce2f7824 */ /* 0x000fe400078e0203 */
[C---:B------:R-:W-:Y:S02]  /*171d0*/  VIADD R0, R196.reuse, 0x20 ;  /* 0x00000020c4007836 */ /* 0x040fe40000000000 */
[----:B------:R-:W-:Y:S01]  /*171e0*/  IMAD.IADD R21, R21, 0x1, R45 ;  /* 0x0000000115157824 */ /* 0x000fe200078e022d */
[-C--:B------:R-:W-:Y:S01]  /*171f0*/  ISETP.GE.AND P2, PT, R196, R47.reuse, PT ;  /* 0x0000002fc400720c */ /* 0x080fe20003f46270 */
[----:B------:R-:W-:Y:S01]  /*17200*/  IMAD R45, R50, UR4, RZ ;  /* 0x00000004322d7c24 */ /* 0x000fe2000f8e02ff */
[----:B------:R-:W-:Y:S01]  /*17210*/  ISETP.GE.AND P4, PT, R0, R47, PT ;  /* 0x0000002f0000720c */ /* 0x000fe20003f86270 */
[----:B------:R-:W-:-:S02]  /*17220*/  VIADD R3, R196, 0x40 ;  /* 0x00000040c4037836 */ /* 0x000fc40000000000 */
[C---:B------:R-:W-:Y:S02]  /*17230*/  IMAD R45, R198.reuse, UR5, R45 ;  /* 0x00000005c62d7c24 */ /* 0x040fe4000f8e022d */
[----:B------:R-:W-:Y:S01]  /*17240*/  IMAD.WIDE.U32 R20, R198, UR4, R20 ;  /* 0x00000004c6147c25 */ /* 0x000fe2000f8e0014 */
[----:B------:R-:W-:-:S03]  /*17250*/  ULDC.64 UR4, c[0x0][0xae8] ;  /* 0x0002ba0000047ab9 */ /* 0x000fc60000000a00 */
[----:B------:R-:W-:Y:S01]  /*17260*/  VIADD R0, R2, 0x34820 ;  /* 0x0003482002007836 */ /* 0x000fe20000000000 */
[-C--:B------:R-:W-:Y:S01]  /*17270*/  ISETP.GE.AND P0, PT, R3, R47.reuse, PT ;  /* 0x0000002f0300720c */ /* 0x080fe20003f06270 */
[----:B------:R-:W-:Y:S02]  /*17280*/  VIADD R44, R196, 0x60 ;  /* 0x00000060c42c7836 */ /* 0x000fe40000000000 */
[----:B------:R-:W-:Y:S01]  /*17290*/  IMAD.IADD R21, R21, 0x1, R45 ;  /* 0x0000000115157824 */ /* 0x000fe200078e022d */
[----:B------:R-:W-:Y:S01]  /*172a0*/  PRMT R0, RZ, 0x654, R0 ;  /* 0x00000654ff007816 */ /* 0x000fe20000000000 */
[----:B------:R-:W-:Y:S01]  /*172b0*/  IMAD R3, R207, UR4, RZ ;  /* 0x00000004cf037c24 */ /* 0x000fe2000f8e02ff */
[----:B------:R-:W-:Y:S01]  /*172c0*/  ISETP.GE.AND P1, PT, R44, R47, PT ;  /* 0x0000002f2c00720c */ /* 0x000fe20003f26270 */
[C---:B------:R-:W-:Y:S01]  /*172d0*/  IMAD.WIDE.U32 R46, R201.reuse, UR4, R20 ;  /* 0x00000004c92e7c25 */ /* 0x040fe2000f8e0014 */
[----:B------:R-:W-:Y:S01]  /*172e0*/  SHF.R.S32.HI R197, RZ, 0x1f, R196 ;  /* 0x0000001fffc57819 */ /* 0x000fe200000114c4 */
[----:B---3--:R2:W-:Y:S01]  /*172f0*/  SYNCS.ARRIVE.TRANS64.RED.A1T0 RZ, [R0+URZ], RZ ;  /* 0x000000ff00ff79a7 */ /* 0x0085e2000810043f */
[----:B------:R-:W-:Y:S01]  /*17300*/  BSSY B1, `(.L_x_643) ;  /* 0x0000015000017945 */ /* 0x000fe20003800000 */
[----:B------:R-:W-:-:S02]  /*17310*/  IMAD R3, R201, UR5, R3 ;  /* 0x00000005c9037c24 */ /* 0x000fc4000f8e0203 */
[----:B------:R-:W-:-:S04]  /*17320*/  IMAD.WIDE R44, R206, 0x80, R196 ;  /* 0x00000080ce2c7825 */ /* 0x000fc800078e02c4 */
[----:B------:R-:W-:Y:S01]  /*17330*/  IMAD.IADD R51, R47, 0x1, R3 ;  /* 0x000000012f337824 */ /* 0x000fe200078e0203 */
[----:B--2---:R-:W-:Y:S06]  /*17340*/  @P2 BRA `(.L_x_644) ;  /* 0x0000000000402947 */ /* 0x004fec0003800000 */
[----:B------:R-:W-:Y:S01]  /*17350*/  ULDC.64 UR4, c[0x0][0xad8] ;  /* 0x0002b60000047ab9 */ /* 0x000fe20000000a00 */
[----:B------:R-:W-:Y:S01]  /*17360*/  IMAD.MOV.U32 R20, RZ, RZ, R46 ;  /* 0x000000ffff147224 */ /* 0x000fe200078e002e */
[----:B------:R-:W-:Y:S01]  /*17370*/  ULDC.64 UR6, c[0x0][0xa80] ;  /* 0x0002a00000067ab9 */ /* 0x000fe20000000a00 */
[----:B------:R-:W-:Y:S02]  /*17380*/  IMAD.MOV.U32 R21, RZ, RZ, R51 ;  /* 0x000000ffff157224 */ /* 0x000fe400078e0033 */
[----:B------:R-:W-:Y:S02]  /*17390*/  IMAD R3, R45, UR4, RZ ;  /* 0x000000042d037c24 */ /* 0x000fe4000f8e02ff */
[----:B------:R-:W-:Y:S02]  /*173a0*/  VIADD R0, R195, 0x40 ;  /* 0x00000040c3007836 */ /* 0x000fe40000000000 */
[----:B------:R-:W-:Y:S01]  /*173b0*/  IMAD.WIDE.U32 R20, R44, UR4, R20 ;  /* 0x000000042c147c25 */ /* 0x000fe2000f8e0014 */
[----:B------:R-:W-:-:S02]  /*173c0*/  ULDC UR4, c[0x0][0xa8c] ;  /* 0x0002a30000047ab9 */ /* 0x000fc40000000800 */
[----:B------:R-:W-:Y:S01]  /*173d0*/  ISETP.GE.AND P2, PT, R195, UR4, PT ;  /* 0x00000004c3007c0c */ /* 0x000fe2000bf46270 */
[----:B------:R-:W-:Y:S01]  /*173e0*/  IMAD R3, R44, UR5, R3 ;  /* 0x000000052c037c24 */ /* 0x000fe2000f8e0203 */
[----:B------:R-:W-:Y:S02]  /*173f0*/  ISETP.GE.AND P3, PT, R0, UR4, PT ;  /* 0x0000000400007c0c */ /* 0x000fe4000bf66270 */
[----:B------:R-:W-:Y:S01]  /*17400*/  LEA R48, P5, R20, UR6, 0x1 ;  /* 0x0000000614307c11 */ /* 0x000fe2000f8a08ff */
[----:B------:R-:W-:-:S05]  /*17410*/  IMAD.IADD R3, R21, 0x1, R3 ;  /* 0x0000000115037824 */ /* 0x000fca00078e0203 */
[----:B------:R-:W-:-:S05]  /*17420*/  LEA.HI.X R49, R20, UR7, R3, 0x1, P5 ;  /* 0x0000000714317c11 */ /* 0x000fca000a8f0c03 */
[----:B-----5:R2:W-:Y:S04]  /*17430*/  @!P2 STG.E.128 desc[UR36][R48.64], R4 ;  /* 0x000000043000a986 */ /* 0x0205e8000c101d24 */
[----:B------:R2:W-:Y:S02]  /*17440*/  @!P3 STG.E.128 desc[UR36][R48.64+0x80], R28 ;  /* 0x0000801c3000b986 */ /* 0x0005e4000c101d24 */
.L_x_644:
[----:B------:R-:W-:Y:S05]  /*17450*/  BSYNC B1 ;  /* 0x0000000000017941 */ /* 0x000fea0003800000 */
.L_x_643:
[----:B------:R-:W-:Y:S04]  /*17460*/  BSSY B1, `(.L_x_645) ;  /* 0x0000014000017945 */ /* 0x000fe80003800000 */
[----:B------:R-:W-:Y:S05]  /*17470*/  @P4 BRA `(.L_x_646) ;  /* 0x0000000000484947 */ /* 0x000fea0003800000 */
[----:B------:R-:W-:Y:S01]  /*17480*/  IADD3 R3, P2, R44, 0x20, RZ ;  /* 0x000000202c037810 */ /* 0x000fe20007f5e0ff */
[----:B------:R-:W-:Y:S01]  /*17490*/  ULDC.64 UR4, c[0x0][0xad8] ;  /* 0x0002b60000047ab9 */ /* 0x000fe20000000a00 */
[----:B--2--5:R-:W-:Y:S01]  /*174a0*/  IMAD.MOV.U32 R4, RZ, RZ, R46 ;  /* 0x000000ffff047224 */ /* 0x024fe200078e002e */
[----:B------:R-:W-:Y:S01]  /*174b0*/  ULDC.64 UR6, c[0x0][0xa80] ;  /* 0x0002a00000067ab9 */ /* 0x000fe20000000a00 */
[----:B------:R-:W-:Y:S02]  /*174c0*/  IMAD.MOV.U32 R5, RZ, RZ, R51 ;  /* 0x000000ffff057224 */ /* 0x000fe400078e0033 */
[----:B------:R-:W-:Y:S02]  /*174d0*/  IMAD.X R0, RZ, RZ, R45, P2 ;  /* 0x000000ffff007224 */ /* 0x000fe400010e062d */
[----:B------:R-:W-:Y:S02]  /*174e0*/  VIADD R6, R195, 0x40 ;  /* 0x00000040c3067836 */ /* 0x000fe40000000000 */
[----:B------:R-:W-:-:S02]  /*174f0*/  IMAD R0, R0, UR4, RZ ;  /* 0x0000000400007c24 */ /* 0x000fc4000f8e02ff */
[----:B------:R-:W-:Y:S01]  /*17500*/  IMAD.WIDE.U32 R4, R3, UR4, R4 ;  /* 0x0000000403047c25 */ /* 0x000fe2000f8e0004 */
[----:B------:R-:W-:Y:S02]  /*17510*/  ULDC UR4, c[0x0][0xa8c] ;  /* 0x0002a30000047ab9 */ /* 0x000fe40000000800 */
[----:B------:R-:W-:Y:S01]  /*17520*/  ISETP.GE.AND P3, PT, R195, UR4, PT ;  /* 0x00000004c3007c0c */ /* 0x000fe2000bf66270 */
[----:B------:R-:W-:Y:S01]  /*17530*/  IMAD R3, R3, UR5, R0 ;  /* 0x0000000503037c24 */ /* 0x000fe2000f8e0200 */
[----:B------:R-:W-:Y:S02]  /*17540*/  ISETP.GE.AND P4, PT, R6, UR4, PT ;  /* 0x0000000406007c0c */ /* 0x000fe4000bf86270 */
[----:B------:R-:W-:Y:S01]  /*17550*/  LEA R6, P2, R4, UR6, 0x1 ;  /* 0x0000000604067c11 */ /* 0x000fe2000f8408ff */
[----:B------:R-:W-:-:S05]  /*17560*/  IMAD.IADD R3, R5, 0x1, R3 ;  /* 0x0000000105037824 */ /* 0x000fca00078e0203 */
[----:B------:R-:W-:-:S05]  /*17570*/  LEA.HI.X R7, R4, UR7, R3, 0x1, P2 ;  /* 0x0000000704077c11 */ /* 0x000fca00090f0c03 */
[----:B------:R3:W-:Y:S04]  /*17580*/  @!P3 STG.E.128 desc[UR36][R6.64], R8 ;  /* 0x000000080600b986 */ /* 0x0007e8000c101d24 */
[----:B------:R3:W-:Y:S02]  /*17590*/  @!P4 STG.E.128 desc[UR36][R6.64+0x80], R32 ;  /* 0x000080200600c986 */ /* 0x0007e4000c101d24 */
.L_x_646:
[----:B------:R-:W-:Y:S05]  /*175a0*/  BSYNC B1 ;  /* 0x0000000000017941 */ /* 0x000fea0003800000 */
.L_x_645:
        /* <DEDUP_REMOVED lines=8> */
[----:B---3--:R-:W-:Y:S02]  /*17630*/  VIADD R6, R195, 0x40 ;  /* 0x00000040c3067836 */ /* 0x008fe40000000000 */
        /* <DEDUP_REMOVED lines=11> */
.L_x_648:
[----:B------:R-:W-:Y:S05]  /*176f0*/  BSYNC B1 ;  /* 0x0000000000017941 */ /* 0x000fea0003800000 */
.L_x_647:
[----:B------:R-:W-:Y:S05]  /*17700*/  @P1 BRA `(.L_x_649) ;  /* 0x0000000800cc1947 */ /* 0x000fea0003800000 */
[----:B------:R-:W-:Y:S01]  /*17710*/  IADD3 R3, P0, R44, 0x60, RZ ;  /* 0x000000602c037810 */ /* 0x000fe20007f1e0ff */
[----:B------:R-:W-:Y:S01]  /*17720*/  ULDC.64 UR6, c[0x0][0xad8] ;  /* 0x0002b60000067ab9 */ /* 0x000fe20000000a00 */
[----:B--2--5:R-:W-:Y:S01]  /*17730*/  IMAD.MOV.U32 R4, RZ, RZ, R46 ;  /* 0x000000ffff047224 */ /* 0x024fe200078e002e */
[----:B------:R-:W-:Y:S01]  /*17740*/  ULDC UR4, c[0x0][0xa8c] ;  /* 0x0002a30000047ab9 */ /* 0x000fe20000000800 */
[----:B------:R-:W-:Y:S01]  /*17750*/  IMAD.MOV.U32 R5, RZ, RZ, R51 ;  /* 0x000000ffff057224 */ /* 0x000fe200078e0033 */
[----:B------:R-:W-:Y:S01]  /*17760*/  ISETP.GE.AND P1, PT, R195, UR4, PT ;  /* 0x00000004c3007c0c */ /* 0x000fe2000bf26270 */
[----:B------:R-:W-:Y:S02]  /*17770*/  IMAD.X R44, RZ, RZ, R45, P0 ;  /* 0x000000ffff2c7224 */ /* 0x000fe400000e062d */
[----:B------:R-:W-:-:S04]  /*17780*/  IMAD.WIDE.U32 R4, R3, UR6, R4 ;  /* 0x0000000603047c25 */ /* 0x000fc8000f8e0004 */
[----:B------:R-:W-:Y:S02]  /*17790*/  IMAD R44, R44, UR6, RZ ;  /* 0x000000062c2c7c24 */ /* 0x000fe4000f8e02ff */
[----:B------:R-:W-:Y:S02]  /*177a0*/  VIADD R0, R195, 0x40 ;  /* 0x00000040c3007836 */ /* 0x000fe40000000000 */
[----:B------:R-:W-:Y:S01]  /*177b0*/  IMAD R3, R3, UR7, R44 ;  /* 0x0000000703037c24 */ /* 0x000fe2000f8e022c */
[----:B------:R-:W-:Y:S02]  /*177c0*/  ULDC.64 UR6, c[0x0][0xa80] ;  /* 0x0002a00000067ab9 */ /* 0x000fe40000000a00 */
[----:B---34-:R-:W-:Y:S01]  /*177d0*/  LEA R6, P0, R4, UR6, 0x1 ;  /* 0x0000000604067c11 */ /* 0x018fe2000f8008ff */
[----:B------:R-:W-:-:S05]  /*177e0*/  IMAD.IADD R3, R5, 0x1, R3 ;  /* 0x0000000105037824 */ /* 0x000fca00078e0203 */
[----:B------:R-:W-:Y:S02]  /*177f0*/  LEA.HI.X R7, R4, UR7, R3, 0x1, P0 ;  /* 0x0000000704077c11 */ /* 0x000fe400080f0c03 */
[----:B------:R-:W-:-:S03]  /*17800*/  ISETP.GE.AND P0, PT, R0, UR4, PT ;  /* 0x0000000400007c0c */ /* 0x000fc6000bf06270 */
[----:B------:R2:W-:Y:S10]  /*17810*/  @!P1 STG.E.128 desc[UR36][R6.64], R24 ;  /* 0x0000001806009986 */ /* 0x0005f4000c101d24 */
[----:B------:R-:W-:Y:S05]  /*17820*/  @P0 BRA `(.L_x_649) ;  /* 0x0000000800840947 */ /* 0x000fea0003800000 */
[----:B------:R3:W-:Y:S01]  /*17830*/  STG.E.128 desc[UR36][R6.64+0x80], R40 ;  /* 0x0000802806007986 */ /* 0x0007e2000c101d24 */
[----:B------:R-:W-:Y:S05]  /*17840*/  BRA `(.L_x_649) ;  /* 0x00000008007c7947 */ /* 0x000fea0003800000 */
.L_x_641:
[----:B------:R-:W-:Y:S01]  /*17850*/  ULDC.64 UR4, c[0x0][0xbd8] ;  /* 0x0002f60000047ab9 */ /* 0x000fe20000000a00 */
[----:B------:R-:W-:Y:S01]  /*17860*/  IMAD.MOV.U32 R9, RZ, RZ, RZ ;  /* 0x000000ffff097224 */ /* 0x000fe200078e00ff */
[----:B------:R-:W-:Y:S02]  /*17870*/  ISETP.NE.U32.AND P0, PT, RZ, UR4, PT ;  /* 0x00000004ff007c0c */ /* 0x000fe4000bf05070 */
[----:B------:R-:W-:Y:S02]  /*17880*/  IADD3 R4, P1, R199, UR4, RZ ;  /* 0x00000004c7047c10 */ /* 0x000fe4000ff3e0ff */
[----:B------:R-:W-:Y:S02]  /*17890*/  ISETP.NE.AND.EX P0, PT, RZ, UR5, PT, P0 ;  /* 0x00000005ff007c0c */ /* 0x000fe4000bf05300 */
[----:B------:R-:W-:Y:S01]  /*178a0*/  IADD3.X R5, R200, UR5, RZ, P1, !PT ;  /* 0x00000005c8057c10 */ /* 0x000fe20008ffe4ff */
[----:B------:R-:W-:Y:S02]  /*178b0*/  ULDC.64 UR4, c[0x0][0xbe0] ;  /* 0x0002f80000047ab9 */ /* 0x000fe40000000a00 */
[----:B------:R-:W-:-:S04]  /*178c0*/  ISETP.NE.U32.AND P1, PT, RZ, UR4, PT ;  /* 0x00000004ff007c0c */ /* 0x000fc8000bf25070 */
[----:B------:R-:W-:-:S04]  /*178d0*/  ISETP.NE.AND.EX P1, PT, RZ, UR5, PT, P1 ;  /* 0x00000005ff007c0c */ /* 0x000fc8000bf25310 */
[----:B------:R2:W5:Y:S09]  /*178e0*/  @P0 LDG.E R9, desc[UR36][R4.64] ;  /* 0x0000002404090981 */ /* 0x000572000c1e1900 */
[----:B------:R-:W-:Y:S01]  /*178f0*/  @P1 IADD3 R6, P2, R199, UR4, RZ ;  /* 0x00000004c7061c10 */ /* 0x000fe2000ff5e0ff */
[----:B------:R-:W-:-:S02]  /*17900*/  ULDC UR4, c[0x0][0xa88] ;  /* 0x0002a20000047ab9 */ /* 0x000fc40000000800 */
[----:B------:R-:W-:Y:S01]  /*17910*/  IMAD.U32 R3, RZ, RZ, UR4 ;  /* 0x00000004ff037e24 */ /* 0x000fe2000f8e00ff */
[----:B------:R-:W-:-:S05]  /*17920*/  @P1 IADD3.X R7, R200, UR5, RZ, P2, !PT ;  /* 0x00000005c8071c10 */ /* 0x000fca00097fe4ff */
[----:B------:R2:W5:Y:S01]  /*17930*/  @P1 LDG.E R3, desc[UR36][R6.64] ;  /* 0x0000002406031981 */ /* 0x000562000c1e1900 */
[----:B------:R-:W-:Y:S01]  /*17940*/  ISETP.GE.AND P2, PT, R224, 0x80, PT ;  /* 0x00000080e000780c */ /* 0x000fe20003f46270 */
[----:B------:R-:W-:-:S12]  /*17950*/  @P1 BRA `(.L_x_650) ;  /* 0x0000000000101947 */ /* 0x000fd80003800000 */
[----:B------:R-:W-:Y:S05]  /*17960*/  @!P0 BRA `(.L_x_650) ;  /* 0x00000000000c8947 */ /* 0x000fea0003800000 */
[----:B------:R-:W3:Y:S04]  /*17970*/  LDG.E R0, desc[UR36][R4.64] ;  /* 0x0000002404007981 */ /* 0x000ee8000c1e1900 */
[----:B-----5:R-:W3:Y:S02]  /*17980*/  LDG.E R3, desc[UR36][R4.64+0x4] ;  /* 0x0000042404037981 */ /* 0x020ee4000c1e1900 */
[----:B---3--:R-:W-:-:S07]  /*17990*/  IMAD.IADD R3, R3, 0x1, -R0 ;  /* 0x0000000103037824 */ /* 0x008fce00078e0a00 */
.L_x_650:
[----:B------:R-:W-:Y:S01]  /*179a0*/  BSSY B1, `(.L_x_651) ;  /* 0x000001d000017945 */ /* 0x000fe20003800000 */
[----:B------:R-:W-:Y:S02]  /*179b0*/  SHF.R.S32.HI R10, RZ, 0x1f, R198 ;  /* 0x0000001fff0a7819 */ /* 0x000fe400000114c6 */
[----:B------:R-:W-:Y:S02]  /*179c0*/  SHF.R.S32.HI R12, RZ, 0x1f, R195 ;  /* 0x0000001fff0c7819 */ /* 0x000fe400000114c3 */
[----:B------:R-:W-:Y:S02]  /*179d0*/  SEL R201, R201, RZ, !P0 ;  /* 0x000000ffc9c97207 */ /* 0x000fe40004000000 */
[----:B------:R-:W-:Y:S02]  /*179e0*/  SEL R207, R207, RZ, !P0 ;  /* 0x000000ffcfcf7207 */ /* 0x000fe40004000000 */
[----:B-----5:R-:W-:Y:S01]  /*179f0*/  SHF.R.S32.HI R8, RZ, 0x1f, R9 ;  /* 0x0000001fff087819 */ /* 0x020fe20000011409 */
[----:B------:R-:W-:Y:S06]  /*17a00*/  @P2 BRA `(.L_x_652) ;  /* 0x0000000000582947 */ /* 0x000fec0003800000 */
[----:B--2---:R-:W2:Y:S02]  /*17a10*/  S2R R5, SR_TID.X ;  /* 0x0000000000057919 */ /* 0x004ea40000002100 */
[----:B--2---:R-:W-:-:S04]  /*17a20*/  IMAD R0, R206, 0x80, R5 ;  /* 0x00000080ce007824 */ /* 0x004fc800078e0205 */
[----:B------:R-:W-:-:S05]  /*17a30*/  VIADD R0, R0, 0xffffff80 ;  /* 0xffffff8000007836 */ /* 0x000fca0000000000 */
[----:B------:R-:W-:-:S13]  /*17a40*/  ISETP.GE.AND P0, PT, R0, R3, PT ;  /* 0x000000030000720c */ /* 0x000fda0003f06270 */
[----:B------:R-:W-:Y:S05]  /*17a50*/  @P0 BRA `(.L_x_652) ;  /* 0x0000000000440947 */ /* 0x000fea0003800000 */
[----:B------:R-:W-:Y:S01]  /*17a60*/  IADD3 R4, P0, R0, R9, RZ ;  /* 0x0000000900047210 */ /* 0x000fe20007f1e0ff */
[----:B------:R-:W-:Y:S02]  /*17a70*/  ULDC.64 UR4, c[0x0][0xb70] ;  /* 0x0002dc0000047ab9 */ /* 0x000fe40000000a00 */
[----:B------:R-:W-:Y:S01]  /*17a80*/  IMAD R7, R10, UR4, RZ ;  /* 0x000000040a077c24 */ /* 0x000fe2000f8e02ff */
[----:B------:R-:W-:-:S03]  /*17a90*/  LEA.HI.X.SX32 R5, R0, R8, 0x1, P0 ;  /* 0x0000000800057211 */ /* 0x000fc600000f0eff */
[C---:B------:R-:W-:Y:S02]  /*17aa0*/  IMAD R7, R198.reuse, UR5, R7 ;  /* 0x00000005c6077c24 */ /* 0x040fe4000f8e0207 */
[----:B------:R-:W-:Y:S01]  /*17ab0*/  IMAD.WIDE.U32 R4, R198, UR4, R4 ;  /* 0x00000004c6047c25 */ /* 0x000fe2000f8e0004 */
[----:B------:R-:W-:-:S03]  /*17ac0*/  ULDC.64 UR4, c[0x0][0xb78] ;  /* 0x0002de0000047ab9 */ /* 0x000fc60000000a00 */
[----:B------:R-:W-:Y:S02]  /*17ad0*/  IMAD R0, R207, UR4, RZ ;  /* 0x00000004cf007c24 */ /* 0x000fe4000f8e02ff */
[----:B------:R-:W-:Y:S02]  /*17ae0*/  IMAD.IADD R5, R5, 0x1, R7 ;  /* 0x0000000105057824 */ /* 0x000fe400078e0207 */
[C---:B------:R-:W-:Y:S02]  /*17af0*/  IMAD R7, R201.reuse, UR5, R0 ;  /* 0x00000005c9077c24 */ /* 0x040fe4000f8e0200 */
[----:B------:R-:W-:Y:S01]  /*17b00*/  IMAD.WIDE.U32 R4, R201, UR4, R4 ;  /* 0x00000004c9047c25 */ /* 0x000fe2000f8e0004 */
[----:B------:R-:W-:-:S03]  /*17b10*/  ULDC.64 UR4, c[0x0][0xb40] ;  /* 0x0002d00000047ab9 */ /* 0x000fc60000000a00 */
[----:B------:R-:W-:Y:S01]  /*17b20*/  IMAD.IADD R5, R5, 0x1, R7 ;  /* 0x0000000105057824 */ /* 0x000fe200078e0207 */
[----:B------:R-:W-:-:S04]  /*17b30*/  LEA R6, P0, R4, UR4, 0x2 ;  /* 0x0000000404067c11 */ /* 0x000fc8000f8010ff */
[----:B------:R-:W-:Y:S01]  /*17b40*/  LEA.HI.X R7, R4, UR5, R5, 0x2, P0 ;  /* 0x0000000504077c11 */ /* 0x000fe200080f1405 */
[----:B------:R-:W-:-:S05]  /*17b50*/  IMAD.MOV.U32 R5, RZ, RZ, -0x800000 ;  /* 0xff800000ff057424 */ /* 0x000fca00078e00ff */
[----:B------:R3:W-:Y:S03]  /*17b60*/  STG.E desc[UR36][R6.64], R5 ;  /* 0x0000000506007986 */ /* 0x0007e6000c101924 */
.L_x_652:
[----:B------:R-:W-:Y:S05]  /*17b70*/  BSYNC B1 ;  /* 0x0000000000017941 */ /* 0x000fea0003800000 */
.L_x_651:
[----:B------:R-:W-:Y:S01]  /*17b80*/  ULDC.64 UR4, c[0x0][0xaa0] ;  /* 0x0002a80000047ab9 */ /* 0x000fe20000000a00 */
[----:B--2---:R-:W-:Y:S01]  /*17b90*/  IMAD.MOV.U32 R4, RZ, RZ, R195 ;  /* 0x000000ffff047224 */ /* 0x004fe200078e00c3 */
[----:B------:R-:W-:Y:S01]  /*17ba0*/  BSSY B1, `(.L_x_653) ;  /* 0x000002c000017945 */ /* 0x000fe20003800000 */
[----:B---3--:R-:W-:Y:S02]  /*17bb0*/  IMAD.MOV.U32 R5, RZ, RZ, R12 ;  /* 0x000000ffff057224 */ /* 0x008fe400078e000c */
[----:B------:R-:W-:Y:S02]  /*17bc0*/  IMAD R0, R8, UR4, RZ ;  /* 0x0000000408007c24 */ /* 0x000fe4000f8e02ff */
[----:B------:R-:W-:-:S04]  /*17bd0*/  IMAD.WIDE.U32 R4, R9, UR4, R4 ;  /* 0x0000000409047c25 */ /* 0x000fc8000f8e0004 */
[----:B------:R-:W-:Y:S01]  /*17be0*/  IMAD R9, R9, UR5, R0 ;  /* 0x0000000509097c24 */ /* 0x000fe2000f8e0200 */
[----:B------:R-:W-:Y:S01]  /*17bf0*/  ULDC.64 UR4, c[0x0][0xae0] ;  /* 0x0002b80000047ab9 */ /* 0x000fe20000000a00 */
[----:B------:R-:W-:Y:S02]  /*17c00*/  VIADD R0, R196, 0x20 ;  /* 0x00000020c4007836 */ /* 0x000fe40000000000 */
[----:B------:R-:W-:Y:S02]  /*17c10*/  IMAD R3, R206, -0x80, R3 ;  /* 0xffffff80ce037824 */ /* 0x000fe400078e0203 */
[----:B------:R-:W-:Y:S01]  /*17c20*/  IMAD.IADD R5, R5, 0x1, R9 ;  /* 0x0000000105057824 */ /* 0x000fe200078e0209 */
[----:B------:R-:W-:Y:S01]  /*17c30*/  SHF.R.S32.HI R9, RZ, 0x1f, R196 ;  /* 0x0000001fff097819 */ /* 0x000fe200000114c4 */
[----:B------:R-:W-:Y:S01]  /*17c40*/  IMAD R7, R10, UR4, RZ ;  /* 0x000000040a077c24 */ /* 0x000fe2000f8e02ff */
[-C--:B------:R-:W-:Y:S01]  /*17c50*/  ISETP.GE.AND P3, PT, R0, R3.reuse, PT ;  /* 0x000000030000720c */ /* 0x080fe20003f66270 */
[C---:B------:R-:W-:Y:S01]  /*17c60*/  VIADD R0, R196.reuse, 0x60 ;  /* 0x00000060c4007836 */ /* 0x040fe20000000000 */
[----:B------:R-:W-:Y:S01]  /*17c70*/  ISETP.GE.AND P2, PT, R196, R3, PT ;  /* 0x00000003c400720c */ /* 0x000fe20003f46270 */
[----:B------:R-:W-:-:S02]  /*17c80*/  IMAD R7, R198, UR5, R7 ;  /* 0x00000005c6077c24 */ /* 0x000fc4000f8e0207 */
[----:B------:R-:W-:Y:S01]  /*17c90*/  IMAD.WIDE.U32 R4, R198, UR4, R4 ;  /* 0x00000004c6047c25 */ /* 0x000fe2000f8e0004 */
[----:B------:R-:W-:Y:S01]  /*17ca0*/  ULDC.64 UR4, c[0x0][0xae8] ;  /* 0x0002ba0000047ab9 */ /* 0x000fe20000000a00 */
[-C--:B------:R-:W-:Y:S02]  /*17cb0*/  ISETP.GE.AND P0, PT, R0, R3.reuse, PT ;  /* 0x000000030000720c */ /* 0x080fe40003f06270 */
[----:B------:R-:W-:Y:S02]  /*17cc0*/  VIADD R6, R196, 0x40 ;  /* 0x00000040c4067836 */ /* 0x000fe40000000000 */
[----:B------:R-:W-:Y:S02]  /*17cd0*/  IMAD.IADD R5, R5, 0x1, R7 ;  /* 0x0000000105057824 */ /* 0x000fe400078e0207 */
[----:B------:R-:W-:Y:S01]  /*17ce0*/  IMAD R0, R207, UR4, RZ ;  /* 0x00000004cf007c24 */ /* 0x000fe2000f8e02ff */
[----:B------:R-:W-:Y:S01]  /*17cf0*/  ISETP.GE.AND P1, PT, R6, R3, PT ;  /* 0x000000030600720c */ /* 0x000fe20003f26270 */
[----:B------:R-:W-:-:S04]  /*17d00*/  IMAD.WIDE.U32 R6, R201, UR4, R4 ;  /* 0x00000004c9067c25 */ /* 0x000fc8000f8e0004 */
[----:B------:R-:W-:Y:S02]  /*17d10*/  IMAD R3, R201, UR5, R0 ;  /* 0x00000005c9037c24 */ /* 0x000fe4000f8e0200 */
[----:B------:R-:W-:Y:S02]  /*17d20*/  IMAD.MOV.U32 R8, RZ, RZ, R196 ;  /* 0x000000ffff087224 */ /* 0x000fe400078e00c4 */
[----:B------:R-:W-:Y:S02]  /*17d30*/  IMAD.IADD R11, R7, 0x1, R3 ;  /* 0x00000001070b7824 */ /* 0x000fe400078e0203 */
[----:B------:R-:W-:Y:S01]  /*17d40*/  IMAD.WIDE R8, R206, 0x80, R8 ;  /* 0x00000080ce087825 */ /* 0x000fe200078e0208 */
[----:B------:R-:W-:Y:S06]  /*17d50*/  @P2 BRA `(.L_x_654) ;  /* 0x0000000000402947 */ /* 0x000fec0003800000 */
        /* <DEDUP_REMOVED lines=14> */
[----:B------:R2:W-:Y:S04]  /*17e40*/  @!P4 STG.E.128 desc[UR36][R12.64], RZ ;  /* 0x000000ff0c00c986 */ /* 0x0005e8000c101d24 */
[----:B------:R2:W-:Y:S02]  /*17e50*/  @!P5 STG.E.128 desc[UR36][R12.64+0x80], RZ ;  /* 0x000080ff0c00d986 */ /* 0x0005e4000c101d24 */
.L_x_654:
[----:B------:R-:W-:Y:S05]  /*17e60*/  BSYNC B1 ;  /* 0x0000000000017941 */ /* 0x000fea0003800000 */
.L_x_653:
[----:B------:R-:W-:Y:S04]  /*17e70*/  BSSY B1, `(.L_x_655) ;  /* 0x0000014000017945 */ /* 0x000fe80003800000 */
[----:B------:R-:W-:Y:S05]  /*17e80*/  @P3 BRA `(.L_x_656) ;  /* 0x0000000000483947 */ /* 0x000fea0003800000 */
[----:B------:R-:W-:Y:S01]  /*17e90*/  IADD3 R3, P2, R8, 0x20, RZ ;  /* 0x0000002008037810 */ /* 0x000fe20007f5e0ff */
[----:B------:R-:W-:Y:S01]  /*17ea0*/  ULDC.64 UR4, c[0x0][0xad8] ;  /* 0x0002b60000047ab9 */ /* 0x000fe20000000a00 */
[----:B------:R-:W-:Y:S01]  /*17eb0*/  IMAD.MOV.U32 R4, RZ, RZ, R6 ;  /* 0x000000ffff047224 */ /* 0x000fe200078e0006 */
        /* <DEDUP_REMOVED lines=10> */
[----:B--2---:R-:W-:Y:S01]  /*17f60*/  LEA R12, P2, R4, UR6, 0x1 ;  /* 0x00000006040c7c11 */ /* 0x004fe2000f8408ff */
[----:B------:R-:W-:-:S05]  /*17f70*/  IMAD.IADD R3, R5, 0x1, R3 ;  /* 0x0000000105037824 */ /* 0x000fca00078e0203 */
[----:B------:R-:W-:-:S05]  /*17f80*/  LEA.HI.X R13, R4, UR7, R3, 0x1, P2 ;  /* 0x00000007040d7c11 */ /* 0x000fca00090f0c03 */
[----:B------:R3:W-:Y:S04]  /*17f90*/  @!P3 STG.E.128 desc[UR36][R12.64], RZ ;  /* 0x000000ff0c00b986 */ /* 0x0007e8000c101d24 */
[----:B------:R3:W-:Y:S02]  /*17fa0*/  @!P4 STG.E.128 desc[UR36][R12.64+0x80], RZ ;  /* 0x000080ff0c00c986 */ /* 0x0007e4000c101d24 */
.L_x_656:
[----:B------:R-:W-:Y:S05]  /*17fb0*/  BSYNC B1 ;  /* 0x0000000000017941 */ /* 0x000fea0003800000 */
.L_x_655:
        /* <DEDUP_REMOVED lines=15> */
[----:B--23--:R-:W-:Y:S01]  /*180b0*/  LEA R12, P1, R4, UR6, 0x1 ;  /* 0x00000006040c7c11 */ /* 0x00cfe2000f8208ff */
[----:B------:R-:W-:-:S05]  /*180c0*/  IMAD.IADD R3, R5, 0x1, R3 ;  /* 0x0000000105037824 */ /* 0x000fca00078e0203 */
[----:B------:R-:W-:-:S05]  /*180d0*/  LEA.HI.X R13, R4, UR7, R3, 0x1, P1 ;  /* 0x00000007040d7c11 */ /* 0x000fca00088f0c03 */
[----:B------:R4:W-:Y:S04]  /*180e0*/  @!P2 STG.E.128 desc[UR36][R12.64], RZ ;  /* 0x000000ff0c00a986 */ /* 0x0009e8000c101d24 */
[----:B------:R4:W-:Y:S02]  /*180f0*/  @!P3 STG.E.128 desc[UR36][R12.64+0x80], RZ ;  /* 0x000080ff0c00b986 */ /* 0x0009e4000c101d24 */
.L_x_658:
[----:B------:R-:W-:Y:S05]  /*18100*/  BSYNC B1 ;  /* 0x0000000000017941 */ /* 0x000fea0003800000 */
.L_x_657:
        /* <DEDUP_REMOVED lines=19> */
.L_x_649:
[----:B------:R-:W-:Y:S05]  /*18240*/  BSYNC B0 ;  /* 0x0000000000007941 */ /* 0x000fea0003800000 */
.L_x_640:
[----:B------:R-:W-:Y:S02]  /*18250*/  ULDC UR4, c[0x0][0xc14] ;  /* 0x0003050000047ab9 */ /* 0x000fe40000000800 */
[----:B-1----:R-:W-:-:S13]  /*18260*/  ISETP.GE.AND P0, PT, R151, UR4, PT ;  /* 0x0000000497007c0c */ /* 0x002fda000bf06270 */
[----:B------:R-:W-:Y:S05]  /*18270*/  @!P0 BRA `(.L_x_659) ;  /* 0xfffffe8c00c08947 */ /* 0x000fea000383ffff */
[----:B------:R-:W-:Y:S05]  /*18280*/  BRA `(.L_x_448) ;  /* 0x0000005800fc7947 */ /* 0x000fea0003800000 */
.L_x_446:
[----:B------:R-:W-:-:S08]  /*18290*/  NOP ;  /* 0x0000000000007918 */ /* 0x000fd00000000000 */
[----:B0-----:R-:W0:-:S00]  /*182a0*/  USETMAXREG.DEALLOC.CTAPOOL 0x18 ;  /* 0x00000018000079c8 */ /* 0x001e0000080e0500 */
[----:B0-----:R-:W-:-:S06]  /*182b0*/  LOP3.LUT R0, R0, 0x3, RZ, 0xc0, !PT ;  /* 0x0000000300007812 */ /* 0x001fcc00078ec0ff */
[----:B------:R-:W0:Y:S02]  /*182c0*/  SHFL.IDX PT, R0, R0, RZ, 0x1f ;  /* 0x00001fff00007589 */ /* 0x000e2400000e0000 */
[----:B0-----:R-:W-:-:S13]  /*182d0*/  ISETP.NE.AND P0, PT, R0, RZ, PT ;  /* 0x000000ff0000720c */ /* 0x001fda0003f05270 */
[----:B------:R-:W-:Y:S05]  /*182e0*/  @P0 BRA `(.L_x_448) ;  /* 0x0000005800e40947 */ /* 0x000fea0003800000 */
[----:B------:R-:W-:Y:S01]  /*182f0*/  LOP3.LUT R8, R3, 0x1f, RZ, 0xc0, !PT ;  /* 0x0000001f03087812 */ /* 0x000fe200078ec0ff */
[----:B------:R-:W-:Y:S01]  /*18300*/  ULDC UR5, c[0x0][0xc14] ;  /* 0x0003050000057ab9 */ /* 0x000fe20000000800 */
[----:B------:R-:W-:Y:S01]  /*18310*/  LOP3.LUT R4, R4, 0xffffffdf, RZ, 0xc0, !PT ;  /* 0xffffffdf04047812 */ /* 0x000fe200078ec0ff */
[----:B------:R-:W-:Y:S01]  /*18320*/  IMAD.MOV.U32 R0, RZ, RZ, RZ ;  /* 0x000000ffff007224 */ /* 0x000fe200078e00ff */
[----:B------:R-:W-:Y:S01]  /*18330*/  ISETP.NE.AND P0, PT, R8, 0x1f, PT ;  /* 0x0000001f0800780c */ /* 0x000fe20003f05270 */
[----:B------:R-:W0:Y:S01]  /*18340*/  S2UR UR6, SR_CTAID.X ;  /* 0x00000000000679c3 */ /* 0x000e220000002500 */
[----:B------:R-:W-:-:S11]  /*18350*/  ULDC UR4, c[0x0][0xc10] ;  /* 0x0003040000047ab9 */ /* 0x000fd60000000800 */
[----:B------:R-:W-:Y:S02]  /*18360*/  @P0 LOP3.LUT R4, R4, 0x20, RZ, 0xfc, !PT ;  /* 0x0000002004040812 */ /* 0x000fe400078efcff */
[----:B------:R-:W-:-:S13]  /*18370*/  ISETP.GE.OR P0, PT, R8, UR5, !P0 ;  /* 0x0000000508007c0c */ /* 0x000fda000c706670 */
[----:B------:R-:W1:Y:S02]  /*18380*/  @!P0 LDC.64 R2, c[0x0][0xc58] ;  /* 0x00031600ff028b82 */ /* 0x000e640000000a00 */
[----:B-1----:R-:W-:-:S05]  /*18390*/  @!P0 IMAD.WIDE.U32 R2, R8, 0x4, R2 ;  /* 0x0000000408028825 */ /* 0x002fca00078e0002 */
[----:B------:R-:W2:Y:S01]  /*183a0*/  @!P0 LDG.E R0, desc[UR36][R2.64] ;  /* 0x0000002402008981 */ /* 0x000ea2000c1e1900 */
[C---:B------:R-:W-:Y:S01]  /*183b0*/  ISETP.NE.AND P1, PT, R8.reuse, RZ, PT ;  /* 0x000000ff0800720c */ /* 0x040fe20003f25270 */
[----:B------:R-:W-:Y:S01]  /*183c0*/  IMAD.MOV.U32 R16, RZ, RZ, RZ ;  /* 0x000000ffff107224 */ /* 0x000fe200078e00ff */
[----:B------:R-:W-:Y:S01]  /*183d0*/  ISETP.GE.U32.AND P0, PT, R8, 0x2, PT ;  /* 0x000000020800780c */ /* 0x000fe20003f06070 */
[----:B------:R-:W-:Y:S01]  /*183e0*/  IMAD.MOV.U32 R19, RZ, RZ, RZ ;  /* 0x000000ffff137224 */ /* 0x000fe200078e00ff */
[----:B------:R-:W-:-:S09]  /*183f0*/  LOP3.LUT R4, R4, 0xfffffffe, RZ, 0xc0, !PT ;  /* 0xfffffffe04047812 */ /* 0x000fd200078ec0ff */
        /* <DEDUP_REMOVED lines=25> */
[----:B-1----:R-:W-:-:S05]  /*18590*/  SEL R2, R2, RZ, P0 ;  /* 0x000000ff02027207 */ /* 0x002fca0000000000 */
[----:B------:R-:W-:-:S05]  /*185a0*/  IMAD.IADD R2, R3, 0x1, R2 ;  /* 0x0000000103027824 */ /* 0x000fca00078e0202 */
        /* <DEDUP_REMOVED lines=10> */
.L_x_664:
        /* <DEDUP_REMOVED lines=13> */
[----:B------:R-:W0:Y:S02]  /*18720*/  LDC.64 R2, c[0x0][0xc58] ;  /* 0x00031600ff027b82 */ /* 0x000e240000000a00 */
[----:B0-----:R-:W-:-:S05]  /*18730*/  IMAD.WIDE R2, R7, 0x4, R2 ;  /* 0x0000000407027825 */ /* 0x001fca00078e0202 */
[----:B------:R0:W5:Y:S02]  /*18740*/  LDG.E R0, desc[UR36][R2.64] ;  /* 0x0000002402007981 */ /* 0x000164000c1e1900 */
.L_x_663:
[----:B------:R-:W-:Y:S05]  /*18750*/  BSYNC B0 ;  /* 0x0000000000007941 */ /* 0x000fea0003800000 */
.L_x_662:
        /* <DEDUP_REMOVED lines=26> */
.L_x_660:
        /* <DEDUP_REMOVED lines=16> */
.L_x_665:
        /* <DEDUP_REMOVED lines=25> */
.L_x_661:
[----:B------:R-:W-:Y:S02]  /*18b90*/  IMAD.MOV.U32 R17, RZ, RZ, RZ ;  /* 0x000000ffff117224 */ /* 0x000fe400078e00ff */
[----:B------:R-:W-:Y:S02]  /*18ba0*/  IMAD.U32 R16, RZ, RZ, UR6 ;  /* 0x00000006ff107e24 */ /* 0x000fe4000f8e00ff */
[----:B------:R-:W-:-:S07]  /*18bb0*/  IMAD.MOV.U32 R18, RZ, RZ, RZ ;  /* 0x000000ffff127224 */ /* 0x000fce00078e00ff */
.L_x_666:
        /* <DEDUP_REMOVED lines=16> */
[----:B------:R-:W-:Y:S01]  /*18cc0*/  ULDC.64 UR38, c[0x0][0x198] ;  /* 0x0000660000267ab9 */ /* 0x000fe20000000a00 */
[----:B------:R-:W-:Y:S02]  /*18cd0*/  ULDC UR40, c[0x0][0xc] ;  /* 0x0000030000287ab9 */ /* 0x000fe40000000800 */
[----:B------:R0:W-:Y:S04]  /*18ce0*/  STL [R1+0xc], R0 ;  /* 0x00000c0001007387 */ /* 0x0001e80000100800 */
[----:B------:R0:W-:Y:S04]  /*18cf0*/  STL [R1+0x4], RZ ;  /* 0x000004ff01007387 */ /* 0x0001e80000100800 */
[----:B------:R0:W-:Y:S04]  /*18d00*/  STL [R1+0x14], R0 ;  /* 0x0000140001007387 */ /* 0x0001e80000100800 */
[----:B------:R0:W-:Y:S02]  /*18d10*/  STL [R1+0x30], RZ ;  /* 0x000030ff01007387 */ /* 0x0001e40000100800 */
.L_x_751:
[----:B-12---:R-:W1:Y:S02]  /*18d20*/  LDC.64 R2, c[0x0][0xc60] ;  /* 0x00031800ff027b82 */ /* 0x006e640000000a00 */
[----:B-1----:R-:W-:-:S05]  /*18d30*/  IMAD.WIDE R2, R19, 0x4, R2 ;  /* 0x0000000413027825 */ /* 0x002fca00078e0202 */
[----:B------:R-:W2:Y:S01]  /*18d40*/  LDG.E R11, desc[UR36][R2.64] ;  /* 0x00000024020b7981 */ /* 0x000ea2000c1e1900 */
[----:B------:R-:W-:Y:S05]  /*18d50*/  YIELD ;  /* 0x0000000000007946 */ /* 0x000fea0003800000 */
[----:B------:R-:W-:Y:S01]  /*18d60*/  ULDC.64 UR4, c[0x0][0xa28] ;  /* 0x00028a0000047ab9 */ /* 0x000fe20000000a00 */
[----:B0-----:R-:W-:Y:S01]  /*18d70*/  IMAD.MOV.U32 R0, RZ, RZ, RZ ;  /* 0x000000ffff007224 */ /* 0x001fe200078e00ff */
[----:B------:R-:W-:Y:S01]  /*18d80*/  ISETP.NE.U32.AND P0, PT, RZ, UR4, PT ;  /* 0x00000004ff007c0c */ /* 0x000fe2000bf05070 */
[----:B------:R-:W-:Y:S01]  /*18d90*/  IMAD.MOV.U32 R5, RZ, RZ, RZ ;  /* 0x000000ffff057224 */ /* 0x000fe200078e00ff */
[----:B------:R-:W-:-:S02]  /*18da0*/  ULDC.64 UR6, c[0x0][0xa10] ;  /* 0x0002840000067ab9 */ /* 0x000fc40000000a00 */
[----:B------:R-:W-:Y:S02]  /*18db0*/  ISETP.NE.AND.EX P0, PT, RZ, UR5, PT, P0 ;  /* 0x00000005ff007c0c */ /* 0x000fe4000bf05300 */
[----:B--2---:R-:W-:Y:S01]  /*18dc0*/  SHF.R.S32.HI R4, RZ, 0x1f, R11 ;  /* 0x0000001fff047819 */ /* 0x004fe2000001140b */
[----:B------:R-:W-:Y:S10]  /*18dd0*/  STL [R1+0x20], R11 ;  /* 0x0000200b01007387 */ /* 0x000ff40000100800 */
[----:B------:R-:W-:-:S04]  /*18de0*/  @P0 LEA R2, P1, R11, UR4, 0x2 ;  /* 0x000000040b020c11 */ /* 0x000fc8000f8210ff */
        /* <DEDUP_REMOVED lines=9> */
[----:B------:R-:W-:Y:S01]  /*18e80*/  ISETP.NE.U32.AND P1, PT, RZ, UR4, PT ;  /* 0x00000004ff007c0c */ /* 0x000fe2000bf25070 */
[----:B------:R-:W-:Y:S01]  /*18e90*/  IMAD.MOV.U32 R10, RZ, RZ, RZ ;  /* 0x000000ffff0a7224 */ /* 0x000fe200078e00ff */
[C---:B------:R-:W-:Y:S02]  /*18ea0*/  SHF.L.U64.HI R4, R11.reuse, 0x2, R4 ;  /* 0x000000020b047819 */ /* 0x040fe40000010204 */
[----:B------:R-:W-:Y:S01]  /*18eb0*/  ISETP.NE.AND.EX P1, PT, RZ, UR5, PT, P1 ;  /* 0x00000005ff007c0c */ /* 0x000fe2000bf25310 */
[----:B--2---:R0:W-:Y:S02]  /*18ec0*/  STL [R1+0x38], R5 ;  /* 0x0000380501007387 */ /* 0x0041e40000100800 */
[----:B0-----:R-:W-:-:S10]  /*18ed0*/  IMAD.SHL.U32 R5, R11, 0x4, RZ ;  /* 0x000000040b057824 */ /* 0x001fd400078e00ff */
[C---:B------:R-:W-:Y:S01]  /*18ee0*/  @P1 IADD3 R8, P0, R5.reuse, UR4, RZ ;  /* 0x0000000405081c10 */ /* 0x040fe2000ff1e0ff */
[----:B------:R0:W-:Y:S03]  /*18ef0*/  STL [R1+0x28], R5 ;  /* 0x0000280501007387 */ /* 0x0001e60000100800 */
[C---:B------:R-:W-:Y:S01]  /*18f00*/  @P1 IADD3.X R9, R4.reuse, UR5, RZ, P0, !PT ;  /* 0x0000000504091c10 */ /* 0x040fe200087fe4ff */
[----:B------:R-:W-:Y:S01]  /*18f10*/  ULDC.64 UR4, c[0x0][0xa08] ;  /* 0x0002820000047ab9 */ /* 0x000fe20000000a00 */
[----:B------:R1:W-:Y:S01]  /*18f20*/  STL [R1+0x2c], R4 ;  /* 0x00002c0401007387 */ /* 0x0003e20000100800 */
[----:B------:R-:W-:Y:S02]  /*18f30*/  IADD3 R2, P0, R5, UR4, RZ ;  /* 0x0000000405027c10 */ /* 0x000fe4000ff1e0ff */
[----:B------:R-:W-:Y:S02]  /*18f40*/  ISETP.NE.U32.AND P2, PT, RZ, UR4, PT ;  /* 0x00000004ff007c0c */ /* 0x000fe4000bf45070 */
[----:B------:R-:W-:-:S02]  /*18f50*/  IADD3.X R3, R4, UR5, RZ, P0, !PT ;  /* 0x0000000504037c10 */ /* 0x000fc400087fe4ff */
[----:B------:R-:W-:Y:S01]  /*18f60*/  ISETP.NE.AND.EX P2, PT, RZ, UR5, PT, P2 ;  /* 0x00000005ff007c0c */ /* 0x000fe2000bf45320 */
[----:B------:R-:W-:Y:S01]  /*18f70*/  ULDC.64 UR4, c[0x0][0x3f8] ;  /* 0x0000fe0000047ab9 */ /* 0x000fe20000000a00 */
[----:B------:R-:W-:Y:S01]  /*18f80*/  IADD3 R6, P0, R5, UR6, RZ ;  /* 0x0000000605067c10 */ /* 0x000fe2000ff1e0ff */
[----:B------:R-:W-:-:S03]  /*18f90*/  UISETP.NE.U32.AND UP0, UPT, UR4, URZ, UPT ;  /* 0x0000003f0400728c */ /* 0x000fc6000bf05070 */
[----:B------:R-:W-:Y:S01]  /*18fa0*/  ULDC UR4, c[0x0][0x404] ;  /* 0x0001010000047ab9 */ /* 0x000fe20000000800 */
[----:B------:R-:W-:Y:S01]  /*18fb0*/  UISETP.NE.AND.EX UP0, UPT, UR5, URZ, UPT, UP0 ;  /* 0x0000003f0500728c */ /* 0x000fe2000bf05300 */
[----:B------:R-:W-:Y:S02]  /*18fc0*/  IADD3.X R7, R4, UR7, RZ, P0, !PT ;  /* 0x0000000704077c10 */ /* 0x000fe400087fe4ff */
[----:B------:R-:W-:Y:S01]  /*18fd0*/  ULDC UR5, c[0x0][0x2e0] ;  /* 0x0000b80000057ab9 */ /* 0x000fe20000000800 */
[----:B------:R-:W-:Y:S02]  /*18fe0*/  USEL UR4, UR4, 0x1, UP0 ;  /* 0x0000000104047887 */ /* 0x000fe40008000000 */
[----:B------:R2:W5:Y:S02]  /*18ff0*/  @P2 LDG.E R10, desc[UR36][R2.64] ;  /* 0x00000024020a2981 */ /* 0x000564000c1e1900 */
[----:B------:R-:W-:-:S06]  /*19000*/  UIMAD UR4, UR4, UR5, URZ ;  /* 0x00000005040472a4 */ /* 0x000fcc000f8e023f */
[----:B0-----:R-:W-:-:S06]  /*19010*/  IMAD.U32 R5, RZ, RZ, UR4 ;  /* 0x00000004ff057e24 */ /* 0x001fcc000f8e00ff */
[----:B------:R2:W5:Y:S01]  /*19020*/  @P1 LDG.E R5, desc[UR36][R8.64] ;  /* 0x0000002408051981 */ /* 0x000562000c1e1900 */
[----:B------:R-:W-:Y:S01]  /*19030*/  ISETP.NE.U32.AND P0, PT, RZ, UR6, PT ;  /* 0x00000006ff007c0c */ /* 0x000fe2000bf05070 */
[----:B------:R-:W-:Y:S02]  /*19040*/  ULDC UR4, c[0x0][0x338] ;  /* 0x0000ce0000047ab9 */ /* 0x000fe40000000800 */
[----:B-1----:R-:W-:Y:S01]  /*19050*/  IMAD.U32 R4, RZ, RZ, UR4 ;  /* 0x00000004ff047e24 */ /* 0x002fe2000f8e00ff */
[----:B------:R-:W-:Y:S01]  /*19060*/  ISETP.NE.AND.EX P0, PT, RZ, UR7, PT, P0 ;  /* 0x00000007ff007c0c */ /* 0x000fe2000bf05300 */
[----:B------:R-:W-:-:S12]  /*19070*/  @P1 BRA `(.L_x_668) ;  /* 0x0000000000101947 */ /* 0x000fd80003800000 */
[----:B------:R-:W-:Y:S05]  /*19080*/  @!P2 BRA `(.L_x_668) ;  /* 0x00000000000ca947 */ /* 0x000fea0003800000 */
[----:B-----5:R-:W3:Y:S04]  /*19090*/  LDG.E R5, desc[UR36][R2.64] ;  /* 0x0000002402057981 */ /* 0x020ee8000c1e1900 */
[----:B--2---:R-:W3:Y:S02]  /*190a0*/  LDG.E R2, desc[UR36][R2.64+0x4] ;  /* 0x0000042402027981 */ /* 0x004ee4000c1e1900 */
[----:B---3--:R-:W-:-:S07]  /*190b0*/  IMAD.IADD R5, R2, 0x1, -R5 ;  /* 0x0000000102057824 */ /* 0x008fce00078e0a05 */
.L_x_668:
[----:B--2---:R-:W2:Y:S04]  /*190c0*/  @P0 LDG.E R2, desc[UR36][R6.64] ;  /* 0x0000002406020981 */ /* 0x004ea8000c1e1900 */
[----:B------:R-:W2:Y:S01]  /*190d0*/  @P0 LDG.E R3, desc[UR36][R6.64+0x4] ;  /* 0x0000042406030981 */ /* 0x000ea2000c1e1900 */
[----:B-----5:R-:W-:Y:S02]  /*190e0*/  IMAD.IADD R5, R5, 0x1, -R0 ;  /* 0x0000000105057824 */ /* 0x020fe400078e0a00 */
[----:B--2---:R-:W-:-:S04]  /*190f0*/  @P0 IMAD.IADD R4, R3, 0x1, -R2 ;  /* 0x0000000103040824 */ /* 0x004fc800078e0a02 */
[----:B------:R-:W-:-:S04]  /*19100*/  IMAD.IADD R8, R5, 0x1, R4 ;  /* 0x0000000105087824 */ /* 0x000fc800078e0204 */
[----:B------:R-:W-:Y:S01]  /*19110*/  VIADD R2, R8, 0x7f ;  /* 0x0000007f08027836 */ /* 0x000fe20000000000 */
[----:B------:R0:W-:Y:S04]  /*19120*/  STL [R1+0x34], R8 ;  /* 0x0000340801007387 */ /* 0x0001e80000100800 */
[----:B------:R-:W-:-:S04]  /*19130*/  SHF.R.S32.HI R3, RZ, 0x1f, R2 ;  /* 0x0000001fff037819 */ /* 0x000fc80000011402 */
[----:B------:R-:W-:Y:S01]  /*19140*/  LEA.HI R2, R3, R2, RZ, 0x7 ;  /* 0x0000000203027211 */ /* 0x000fe200078f38ff */
[----:B0-----:R-:W-:-:S03]  /*19150*/  IMAD.MOV.U32 R8, RZ, RZ, RZ ;  /* 0x000000ffff087224 */ /* 0x001fc600078e00ff */
[----:B------:R-:W-:-:S03]  /*19160*/  LOP3.LUT R3, R2, 0xffffff80, RZ, 0xc0, !PT ;  /* 0xffffff8002037812 */ /* 0x000fc600078ec0ff */
[----:B------:R0:W5:Y:S01]  /*19170*/  @P0 LDG.E R8, desc[UR36][R6.64] ;  /* 0x0000002406080981 */ /* 0x000162000c1e1900 */
[----:B------:R-:W-:Y:S01]  /*19180*/  VIADDMNMX R4, R3, -R5, R4, PT ;  /* 0x8000000503047246 */ /* 0x000fe20003800104 */
[----:B------:R-:W-:-:S05]  /*19190*/  IMAD.MOV R5, RZ, RZ, -R5 ;  /* 0x000000ffff057224 */ /* 0x000fca00078e0a05 */
[----:B------:R-:W-:-:S04]  /*191a0*/  VIMNMX R5, RZ, R5, !PT ;  /* 0x00000005ff057248 */ /* 0x000fc80007fe0100 */
[----:B------:R-:W-:-:S13]  /*191b0*/  ISETP.GT.AND P1, PT, R4, R5, PT ;  /* 0x000000050400720c */ /* 0x000fda0003f24270 */
[----:B------:R-:W-:Y:S01]  /*191c0*/  @P1 VIADD R3, R4, 0x7f ;  /* 0x0000007f04031836 */ /* 0x000fe20000000000 */
[----:B------:R-:W-:-:S04]  /*191d0*/  SHF.R.U32.HI R4, RZ, 0x7, R5 ;  /* 0x00000007ff047819 */ /* 0x000fc80000011605 */
[----:B------:R-:W-:-:S04]  /*191e0*/  @P1 SHF.R.S32.HI R5, RZ, 0x1f, R3 ;  /* 0x0000001fff051819 */ /* 0x000fc80000011403 */
[----:B------:R-:W-:Y:S01]  /*191f0*/  @P1 LEA.HI R5, R5, R3, RZ, 0x7 ;  /* 0x0000000305051211 */ /* 0x000fe200078f38ff */
[----:B------:R-:W-:-:S03]  /*19200*/  IMAD.MOV.U32 R3, RZ, RZ, R4 ;  /* 0x000000ffff037224 */ /* 0x000fc600078e0004 */
[----:B------:R-:W-:Y:S01]  /*19210*/  @P1 SHF.R.S32.HI R3, RZ, 0x7, R5 ;  /* 0x00000007ff031819 */ /* 0x000fe20000011405 */
[----:B------:R-:W-:Y:S01]  /*19220*/  IMAD.IADD R5, R10, 0x1, R0 ;  /* 0x000000010a057824 */ /* 0x000fe200078e0200 */
[----:B------:R-:W-:-:S04]  /*19230*/  SHF.R.S32.HI R0, RZ, 0x7, R2 ;  /* 0x00000007ff007819 */ /* 0x000fc80000011402 */
[----:B------:R0:W-:Y:S04]  /*19240*/  STL [R1+0x8], R5 ;  /* 0x0000080501007387 */ /* 0x0001e80000100800 */
[----:B------:R0:W-:Y:S01]  /*19250*/  STL [R1+0x24], R0 ;  /* 0x0000240001007387 */ /* 0x0001e20000100800 */
[----:B------:R-:W-:Y:S01]  /*19260*/  ISETP.GT.AND P1, PT, R3, R4, PT ;  /* 0x000000040300720c */ /* 0x000fe20003f24270 */
[----:B------:R-:W-:Y:S01]  /*19270*/  BSSY B0, `(.L_x_669) ;  /* 0x00000dd000007945 */ /* 0x000fe20003800000 */
[----:B------:R-:W-:-:S11]  /*19280*/  PLOP3.LUT P2, PT, PT, PT, PT, 0x80, 0x0 ;  /* 0x000000000000781c */ /* 0x000fd60003f4f070 */
[----:B0-----:R-:W-:Y:S05]  /*19290*/  @!P1 BRA `(.L_x_670) ;  /* 0x0000000c00689947 */ /* 0x001fea0003800000 */
[----:B------:R-:W0:Y:S01]  /*192a0*/  LDC R0, c[0x0][0x428] ;  /* 0x00010a00ff007b82 */ /* 0x000e220000000800 */
[----:B------:R-:W-:Y:S01]  /*192b0*/  UMOV UR4, 0xffffffff ;  /* 0xffffffff00047882 */ /* 0x000fe20000000000 */
[----:B------:R-:W-:Y:S01]  /*192c0*/  IMAD.MOV.U32 R2, RZ, RZ, R18 ;  /* 0x000000ffff027224 */ /* 0x000fe200078e0012 */
[----:B0-----:R-:W-:-:S13]  /*192d0*/  ISETP.NE.AND P1, PT, R0, 0x1, PT ;  /* 0x000000010000780c */ /* 0x001fda0003f25270 */
[----:B------:R-:W0:Y:S08]  /*192e0*/  @P1 LDC R0, c[0x0][0x42c] ;  /* 0x00010b00ff001b82 */ /* 0x000e300000000800 */
[----:B------:R-:W1:Y:S01]  /*192f0*/  @P1 LDC R5, c[0x0][0x430] ;  /* 0x00010c00ff051b82 */ /* 0x000e620000000800 */
[----:B0-----:R-:W-:-:S05]  /*19300*/  @P1 IMAD.HI.U32 R0, R18, R0, RZ ;  /* 0x0000000012001227 */ /* 0x001fca00078e00ff */
[----:B-1----:R-:W-:Y:S02]  /*19310*/  @P1 SHF.R.U32.HI R2, RZ, R5, R0 ;  /* 0x00000005ff021219 */ /* 0x002fe40000011600 */
[----:B------:R-:W-:Y:S01]  /*19320*/  SEL R0, R11, RZ, !P0 ;  /* 0x000000ff0b007207 */ /* 0x000fe20004000000 */
[----:B------:R-:W-:Y:S06]  /*19330*/  BRA.DIV UR4, `(.L_x_671) ;  /* 0x0000005204e07947 */ /* 0x000fec000b800000 */
.L_x_794:
[----:B------:R-:W-:-:S03]  /*19340*/  UMOV UR4, 0xffffffff ;  /* 0xffffffff00047882 */ /* 0x000fc60000000000 */
[----:B------:R-:W-:Y:S05]  /*19350*/  BRA.DIV UR4, `(.L_x_672) ;  /* 0x00000056040c7947 */ /* 0x000fea000b800000 */
[----:B------:R-:W-:-:S13]  /*19360*/  ELECT P6, URZ, PT ;  /* 0x00000000003f782f */ /* 0x000fda00038c0000 */
.L_x_797:
[----:B------:R-:W2:Y:S01]  /*19370*/  LDL R5, [R1+0x30] ;  /* 0x0000300001057983 */ /* 0x000ea20000100800 */
[----:B------:R-:W-:Y:S01]  /*19380*/  MOV R7, 0x400 ;  /* 0x0000040000077802 */ /* 0x000fe20000000f00 */
[----:B------:R-:W-:Y:S01]  /*19390*/  BSSY B1, `(.L_x_673) ;  /* 0x000000a000017945 */ /* 0x000fe20003800000 */
[----:B--2---:R-:W-:-:S05]  /*193a0*/  VIADD R5, R5, 0x1 ;  /* 0x0000000105057836 */ /* 0x004fca0000000000 */
[----:B------:R-:W-:-:S04]  /*193b0*/  LEA.HI R6, R5, R5, RZ, 0x1 ;  /* 0x0000000505067211 */ /* 0x000fc800078f08ff */
[----:B------:R-:W-:-:S05]  /*193c0*/  LOP3.LUT R6, R6, 0xfffffffe, RZ, 0xc0, !PT ;  /* 0xfffffffe06067812 */ /* 0x000fca00078ec0ff */
[----:B------:R-:W-:Y:S02]  /*193d0*/  IMAD.IADD R6, R5, 0x1, -R6 ;  /* 0x0000000105067824 */ /* 0x000fe400078e0a06 */
[----:B------:R-:W0:Y:S03]  /*193e0*/  S2R R5, SR_CgaCtaId ;  /* 0x0000000000057919 */ /* 0x000e260000008800 */
[----:B------:R-:W-:Y:S02]  /*193f0*/  SHF.L.U32 R6, R6, 0x1f, RZ ;  /* 0x0000001f06067819 */ /* 0x000fe400000006ff */
[----:B0-----:R-:W-:-:S04]  /*19400*/  LEA R5, R5, R7, 0x18 ;  /* 0x0000000705057211 */ /* 0x001fc800078ec0ff */
[----:B------:R-:W0:Y:S02]  /*19410*/  SYNCS.PHASECHK.TRANS64.TRYWAIT P0, [R5+URZ+0x34820], R6 ;  /* 0x03482006050075a7 */ /* 0x000e24000800017f */
[----:B0-----:R-:W-:Y:S05]  /*19420*/  @!P0 BRA `(.L_x_674) ;  /* 0x0000005000f88947 */ /* 0x001fea0003800000 */
.L_x_798:
[----:B------:R-:W-:Y:S05]  /*19430*/  BSYNC B1 ;  /* 0x0000000000017941 */ /* 0x000fea0003800000 */
.L_x_673:
[----:B------:R-:W-:Y:S04]  /*19440*/  BSSY B1, `(.L_x_675) ;  /* 0x0000053000017945 */ /* 0x000fe80003800000 */
[----:B------:R-:W-:Y:S05]  /*19450*/  @!P6 BRA `(.L_x_676) ;  /* 0x000000040044e947 */ /* 0x000fea0003800000 */
[----:B------:R-:W0:Y:S04]  /*19460*/  LDL R9, [R1+0x4] ;  /* 0x0000040001097983 */ /* 0x000e280000100800 */
[----:B------:R-:W2:Y:S01]  /*19470*/  LDL R7, [R1+0x14] ;  /* 0x0000140001077983 */ /* 0x000ea20000100800 */
[----:B0-----:R-:W-:Y:S01]  /*19480*/  IMAD R6, R9, 0x8, R5 ;  /* 0x0000000809067824 */ /* 0x001fe200078e0205 */
[----:B--2---:R-:W-:-:S04]  /*19490*/  SHF.L.U32 R9, R7, 0x1f, RZ ;  /* 0x0000001f07097819 */ /* 0x004fc800000006ff */
[----:B------:R-:W0:Y:S02]  /*194a0*/  SYNCS.PHASECHK.TRANS64.TRYWAIT P0, [R6+URZ+0x348a0], R9 ;  /* 0x0348a009060075a7 */ /* 0x000e24000800017f */
[----:B0-----:R-:W-:Y:S05]  /*194b0*/  @!P0 BRA `(.L_x_677) ;  /* 0x0000005000e88947 */ /* 0x001fea0003800000 */
.L_x_799:
[----:B------:R-:W1:Y:S02]  /*194c0*/  S2R R7, SR_TID.X ;  /* 0x0000000000077919 */ /* 0x000e640000002100 */
[----:B-1----:R-:W-:-:S04]  /*194d0*/  LOP3.LUT R7, R7, 0x7f, RZ, 0xc0, !PT ;  /* 0x0000007f07077812 */ /* 0x002fc800078ec0ff */
[----:B------:R-:W-:-:S13]  /*194e0*/  ISETP.NE.AND P1, PT, R7, RZ, PT ;  /* 0x000000ff0700720c */ /* 0x000fda0003f25270 */
        /* <DEDUP_REMOVED lines=8> */
.L_x_678:
[----:B-1----:R-:W2:Y:S01]  /*19570*/  LDL R7, [R1+0x4] ;  /* 0x0000040001077983 */ /* 0x002ea20000100800 */
[----:B------:R-:W-:Y:S01]  /*19580*/  R2UR UR9, R6 ;  /* 0x00000000060972ca */ /* 0x000fe200000e0000 */
[----:B------:R-:W-:Y:S01]  /*19590*/  UIADD3 UR4, UP0, UR38, 0x570, URZ ;  /* 0x0000057026047890 */ /* 0x000fe2000ff1e03f */
[----:B------:R-:W-:Y:S01]  /*195a0*/  R2UR UR12, R2 ;  /* 0x00000000020c72ca */ /* 0x000fe200000e0000 */
[----:B------:R-:W-:Y:S01]  /*195b0*/  UMOV UR10, URZ ;  /* 0x0000003f000a7c82 */ /* 0x000fe20008000000 */
[----:B------:R-:W-:Y:S01]  /*195c0*/  R2UR UR13, R0 ;  /* 0x00000000000d72ca */ /* 0x000fe200000e0000 */
[----:B------:R-:W-:Y:S01]  /*195d0*/  UIADD3.X UR5, URZ, UR39, URZ, UP0, !UPT ;  /* 0x000000273f057290 */ /* 0x000fe200087fe43f */
[----:B------:R-:W-:Y:S01]  /*195e0*/  UMOV UR6, 0x0 ;  /* 0x0000000000067882 */ /* 0x000fe20000000000 */
[----:B------:R-:W-:Y:S01]  /*195f0*/  UMOV UR7, 0x12f00000 ;  /* 0x12f0000000077882 */ /* 0x000fe20000000000 */
[----:B------:R-:W-:-:S05]  /*19600*/  UMOV UR17, 0x40 ;  /* 0x0000004000117882 */ /* 0x000fca0000000000 */
[----:B------:R-:W-:Y:S01]  /*19610*/  UIADD3 UR9, UR9, 0x34890, URZ ;  /* 0x0003489009097890 */ /* 0x000fe2000fffe03f */
[----:B--2---:R-:W-:-:S05]  /*19620*/  IMAD R7, R7, 0xc000, R5 ;  /* 0x0000c00007077824 */ /* 0x004fca00078e0205 */
[----:B------:R-:W-:Y:S01]  /*19630*/  R2UR UR8, R7 ;  /* 0x00000000070872ca */ /* 0x000fe200000e0000 */
[----:B-----5:R-:W-:-:S04]  /*19640*/  IMAD R7, R3, 0x80, R8 ;  /* 0x0000008003077824 */ /* 0x020fc800078e0208 */
[----:B------:R-:W-:-:S05]  /*19650*/  VIADD R7, R7, 0xffffff80 ;  /* 0xffffff8007077836 */ /* 0x000fca0000000000 */
[----:B------:R-:W-:-:S03]  /*19660*/  R2UR UR11, R7 ;  /* 0x00000000070b72ca */ /* 0x000fc600000e0000 */
[----:B------:R-:W-:Y:S02]  /*19670*/  UIADD3 UR14, UR8, 0x1c400, URZ ;  /* 0x0001c400080e7890 */ /* 0x000fe4000fffe03f */
[----:B------:R-:W-:Y:S02]  /*19680*/  UIADD3 UR15, UR8, 0x20400, URZ ;  /* 0x00020400080f7890 */ /* 0x000fe4000fffe03f */
[----:B------:R-:W-:-:S03]  /*19690*/  UIADD3 UR16, UR8, 0x24400, URZ ;  /* 0x0002440008107890 */ /* 0x000fc6000fffe03f */
[----:B------:R-:W-:Y:S01]  /*196a0*/  UMOV UR8, UR14 ;  /* 0x0000000e00087c82 */ /* 0x000fe20008000000 */
[----:B------:R-:W-:Y:S02]  /*196b0*/  UMOV UR14, 0x80 ;  /* 0x00000080000e7882 */ /* 0x000fe40000000000 */
        /* <DEDUP_REMOVED lines=9> */
.L_x_800:
[----:B------:R-:W-:Y:S05]  /*19750*/  @P1 BRA `(.L_x_680) ;  /* 0x00000000001c1947 */ /* 0x000fea0003800000 */
[----:B------:R-:W2:Y:S01]  /*19760*/  S2R R10, SR_TID.X ;  /* 0x00000000000a7919 */ /* 0x000ea20000002100 */
[----:B01----:R-:W-:-:S04]  /*19770*/  IMAD.MOV.U32 R9, RZ, RZ, 0x8000 ;  /* 0x00008000ff097424 */ /* 0x003fc800078e00ff */
[----:B------:R3:W-:Y:S01]  /*19780*/  SYNCS.ARRIVE.TRANS64 RZ, [R6+URZ+0x348b0], R9 ;  /* 0x0348b00906ff79a7 */ /* 0x0007e2000800003f */
[----:B--2---:R-:W-:-:S04]  /*19790*/  LOP3.LUT R10, R10, 0x1f, RZ, 0xc0, !PT ;  /* 0x0000001f0a0a7812 */ /* 0x004fc800078ec0ff */
[----:B------:R-:W-:-:S13]  /*197a0*/  ISETP.NE.AND P0, PT, R10, RZ, PT ;  /* 0x000000ff0a00720c */ /* 0x000fda0003f05270 */
[----:B---3--:R-:W-:Y:S05]  /*197b0*/  @!P0 BRA `(.L_x_680) ;  /* 0x0000000000048947 */ /* 0x008fea0003800000 */
[----:B------:R-:W-:Y:S01]  /*197c0*/  BPT.TRAP 0x1 ;  /* 0x000000040000795c */ /* 0x000fe20000300000 */
.L_x_680:
[----:B01----:R-:W2:Y:S01]  /*197d0*/  LDL R9, [R1+0x4] ;  /* 0x0000040001097983 */ /* 0x003ea20000100800 */
[----:B------:R-:W-:Y:S01]  /*197e0*/  R2UR UR11, R7 ;  /* 0x00000000070b72ca */ /* 0x000fe200000e0000 */
[----:B------:R-:W-:Y:S01]  /*197f0*/  VIADD R7, R5, 0x400 ;  /* 0x0000040005077836 */ /* 0x000fe20000000000 */
[----:B------:R-:W-:Y:S01]  /*19800*/  R2UR UR9, R6 ;  /* 0x00000000060972ca */ /* 0x000fe200000e0000 */
[----:B------:R-:W-:Y:S01]  /*19810*/  UIADD3 UR4, UP0, UR38, 0x670, URZ ;  /* 0x0000067026047890 */ /* 0x000fe2000ff1e03f */
[----:B------:R-:W-:Y:S01]  /*19820*/  R2UR UR12, R2 ;  /* 0x00000000020c72ca */ /* 0x000fe200000e0000 */
[----:B------:R-:W-:Y:S01]  /*19830*/  UMOV UR10, URZ ;  /* 0x0000003f000a7c82 */ /* 0x000fe20008000000 */
[----:B------:R-:W-:Y:S01]  /*19840*/  R2UR UR15, R7 ;  /* 0x00000000070f72ca */ /* 0x000fe200000e0000 */
[----:B------:R-:W-:Y:S01]  /*19850*/  UIADD3.X UR5, URZ, UR39, URZ, UP0, !UPT ;  /* 0x000000273f057290 */ /* 0x000fe200087fe43f */
[----:B------:R-:W-:Y:S01]  /*19860*/  R2UR UR13, R0 ;  /* 0x00000000000d72ca */ /* 0x000fe200000e0000 */
[----:B------:R-:W-:Y:S01]  /*19870*/  UMOV UR6, 0x0 ;  /* 0x0000000000067882 */ /* 0x000fe20000000000 */
[----:B------:R-:W-:-:S05]  /*19880*/  UMOV UR7, 0x12f00000 ;  /* 0x12f0000000077882 */ /* 0x000fca0000000000 */
[----:B------:R-:W-:Y:S01]  /*19890*/  UIADD3 UR9, UR9, 0x348b0, URZ ;  /* 0x000348b009097890 */ /* 0x000fe2000fffe03f */
[----:B--2---:R-:W-:-:S05]  /*198a0*/  IMAD R6, R9, 0x8000, R7 ;  /* 0x0000800009067824 */ /* 0x004fca00078e0207 */
[----:B------:R-:W-:Y:S02]  /*198b0*/  R2UR UR8, R6 ;  /* 0x00000000060872ca */ /* 0x000fe400000e0000 */
[----:B------:R-:W-:-:S05]  /*198c0*/  MOV R6, 0x6000 ;  /* 0x0000600000067802 */ /* 0x000fca0000000f00 */
[----:B------:R-:W-:-:S04]  /*198d0*/  IMAD R6, R9, R6, 0x2000 ;  /* 0x0000200009067424 */ /* 0x000fc800078e0206 */
[----:B------:R-:W-:Y:S02]  /*198e0*/  IMAD R6, R9, -0x2000, R6 ;  /* 0xffffe00009067824 */ /* 0x000fe400078e0206 */
[----:B------:R0:W-:Y:S03]  /*198f0*/  UTMALDG.4D [UR8], [UR4], desc[UR6] ;  /* 0x00000608040075b4 */ /* 0x0001e60008019000 */
[----:B------:R-:W-:-:S13]  /*19900*/  R2UR UR14, R6 ;  /* 0x00000000060e72ca */ /* 0x000fda00000e0000 */
[----:B------:R-:W-:-:S03]  /*19910*/  ULEA UR14, UR14, UR15, 0x1 ;  /* 0x0000000f0e0e7291 */ /* 0x000fc6000f8e083f */
[----:B------:R-:W-:Y:S02]  /*19920*/  UMOV UR15, 0x40 ;  /* 0x00000040000f7882 */ /* 0x000fe40000000000 */
[----:B0-----:R-:W-:Y:S02]  /*19930*/  UMOV UR10, UR15 ;  /* 0x0000000f000a7c82 */ /* 0x001fe40008000000 */
[----:B------:R-:W-:Y:S02]  /*19940*/  UMOV UR8, UR14 ;  /* 0x0000000e00087c82 */ /* 0x000fe40008000000 */
[----:B------:R1:W-:Y:S02]  /*19950*/  UTMALDG.4D [UR8], [UR4], desc[UR6] ;  /* 0x00000608040075b4 */ /* 0x0003e40008019000 */
[----:B-1----:R-:W-:Y:S01]  /*19960*/  NOP ;  /* 0x0000000000007918 */ /* 0x002fe20000000000 */
.L_x_676:
[----:B------:R-:W-:Y:S05]  /*19970*/  BSYNC B1 ;  /* 0x0000000000017941 */ /* 0x000fea0003800000 */
.L_x_675:
[----:B0-----:R-:W2:Y:S04]  /*19980*/  LDL.LU R6, [R1+0x4] ;  /* 0x0000040001067983 */ /* 0x001ea80000300800 */
[----:B------:R-:W3:Y:S01]  /*19990*/  LDL.LU R9, [R1+0x14] ;  /* 0x0000140001097983 */ /* 0x000ee20000300800 */
[----:B------:R-:W-:Y:S01]  /*199a0*/  PLOP3.LUT P2, PT, PT, PT, PT, 0x8, 0x0 ;  /* 0x000000000000781c */ /* 0x000fe20003f4e170 */
[----:B--2---:R-:W-:-:S05]  /*199b0*/  VIADD R6, R6, 0x1 ;  /* 0x0000000106067836 */ /* 0x004fca0000000000 */
[----:B------:R-:W-:-:S04]  /*199c0*/  ISETP.NE.AND P0, PT, R6, 0x2, PT ;  /* 0x000000020600780c */ /* 0x000fc80003f05270 */
[----:B------:R-:W-:Y:S02]  /*199d0*/  SEL R7, RZ, 0x1, P0 ;  /* 0x00000001ff077807 */ /* 0x000fe40000000000 */
[----:B------:R-:W-:Y:S01]  /*199e0*/  SEL R10, R6, RZ, P0 ;  /* 0x000000ff060a7207 */ /* 0x000fe20000000000 */
[----:B------:R-:W-:Y:S01]  /*199f0*/  VIADD R6, R3, 0xfffffffe ;  /* 0xfffffffe03067836 */ /* 0x000fe20000000000 */
[----:B---3--:R-:W-:-:S03]  /*19a00*/  LOP3.LUT R9, R9, R7, RZ, 0x3c, !PT ;  /* 0x0000000709097212 */ /* 0x008fc600078e3cff */
[----:B------:R0:W-:Y:S01]  /*19a10*/  STL [R1+0x4], R10 ;  /* 0x0000040a01007387 */ /* 0x0001e20000100800 */
[----:B------:R-:W-:-:S03]  /*19a20*/  ISETP.GE.AND P0, PT, R6, R4, PT ;  /* 0x000000040600720c */ /* 0x000fc60003f06270 */
[----:B------:R0:W-:Y:S10]  /*19a30*/  STL [R1+0x14], R9 ;  /* 0x0000140901007387 */ /* 0x0001f40000100800 */
[----:B0-----:R-:W-:Y:S05]  /*19a40*/  @!P0 BRA `(.L_x_670) ;  /* 0x00000004007c8947 */ /* 0x001fea0003800000 */
[C---:B-----5:R-:W-:Y:S02]  /*19a50*/  IMAD R6, R3.reuse, 0x80, R8 ;  /* 0x0000008003067824 */ /* 0x060fe400078e0208 */
[----:B------:R-:W-:Y:S02]  /*19a60*/  VIADD R3, R3, 0xffffffff ;  /* 0xffffffff03037836 */ /* 0x000fe40000000000 */
[----:B------:R-:W-:-:S07]  /*19a70*/  VIADD R6, R6, 0xffffff00 ;  /* 0xffffff0006067836 */ /* 0x000fce0000000000 */
.L_x_687:
[----:B------:R-:W-:Y:S05]  /*19a80*/  YIELD ;  /* 0x0000000000007946 */ /* 0x000fea0003800000 */
[----:B------:R-:W-:Y:S04]  /*19a90*/  BSSY B1, `(.L_x_681) ;  /* 0x000004d000017945 */ /* 0x000fe80003800000 */
[----:B0-----:R-:W-:Y:S05]  /*19aa0*/  @!P6 BRA `(.L_x_682) ;  /* 0x00000004002ce947 */ /* 0x001fea0003800000 */
[----:B------:R-:W2:Y:S04]  /*19ab0*/  LDL R7, [R1+0x4] ;  /* 0x0000040001077983 */ /* 0x000ea80000100800 */
[----:B------:R-:W3:Y:S01]  /*19ac0*/  LDL R8, [R1+0x14] ;  /* 0x0000140001087983 */ /* 0x000ee20000100800 */
[----:B--2---:R-:W-:Y:S01]  /*19ad0*/  IMAD R7, R7, 0x8, R5 ;  /* 0x0000000807077824 */ /* 0x004fe200078e0205 */
[----:B---3--:R-:W-:-:S04]  /*19ae0*/  SHF.L.U32 R8, R8, 0x1f, RZ ;  /* 0x0000001f08087819 */ /* 0x008fc800000006ff */
[----:B------:R-:W0:Y:S02]  /*19af0*/  SYNCS.PHASECHK.TRANS64.TRYWAIT P0, [R7+URZ+0x348a0], R8 ;  /* 0x0348a008070075a7 */ /* 0x000e24000800017f */
[----:B0-----:R-:W-:Y:S05]  /*19b00*/  @!P0 BRA `(.L_x_683) ;  /* 0x0000004c007c8947 */ /* 0x001fea0003800000 */
.L_x_801:
        /* <DEDUP_REMOVED lines=11> */
.L_x_684:
[----:B-1----:R-:W2:Y:S01]  /*19bc0*/  LDL R9, [R1+0x4] ;  /* 0x0000040001097983 */ /* 0x002ea20000100800 */
        /* <DEDUP_REMOVED lines=9> */
[----:B------:R-:W-:-:S04]  /*19c60*/  UMOV UR17, 0x40 ;  /* 0x0000004000117882 */ /* 0x000fc80000000000 */
[----:B------:R-:W-:Y:S01]  /*19c70*/  UIADD3 UR9, UR9, 0x34890, URZ ;  /* 0x0003489009097890 */ /* 0x000fe2000fffe03f */
[----:B--2---:R-:W-:-:S05]  /*19c80*/  IMAD R9, R9, 0xc000, R5 ;  /* 0x0000c00009097824 */ /* 0x004fca00078e0205 */
[----:B------:R-:W-:-:S13]  /*19c90*/  R2UR UR8, R9 ;  /* 0x00000000090872ca */ /* 0x000fda00000e0000 */
[----:B------:R-:W-:Y:S02]  /*19ca0*/  UIADD3 UR14, UR8, 0x1c400, URZ ;  /* 0x0001c400080e7890 */ /* 0x000fe4000fffe03f */
[----:B------:R-:W-:Y:S02]  /*19cb0*/  UIADD3 UR15, UR8, 0x20400, URZ ;  /* 0x00020400080f7890 */ /* 0x000fe4000fffe03f */
[----:B------:R-:W-:-:S03]  /*19cc0*/  UIADD3 UR16, UR8, 0x24400, URZ ;  /* 0x0002440008107890 */ /* 0x000fc6000fffe03f */
[----:B------:R-:W-:Y:S01]  /*19cd0*/  UMOV UR8, UR14 ;  /* 0x0000000e00087c82 */ /* 0x000fe20008000000 */
[----:B------:R-:W-:Y:S01]  /*19ce0*/  UMOV UR14, 0x80 ;  /* 0x00000080000e7882 */ /* 0x000fe20000000000 */
        /* <DEDUP_REMOVED lines=9> */
.L_x_802:
        /* <DEDUP_REMOVED lines=8> */
.L_x_686:
[----:B01----:R-:W2:Y:S01]  /*19e00*/  LDL R8, [R1+0x4] ;  /* 0x0000040001087983 */ /* 0x003ea20000100800 */
        /* <DEDUP_REMOVED lines=9> */
[----:B------:R-:W-:-:S04]  /*19ea0*/  UMOV UR15, 0x40 ;  /* 0x00000040000f7882 */ /* 0x000fc80000000000 */
[----:B------:R-:W-:Y:S02]  /*19eb0*/  UIADD3 UR8, UR8, 0x400, URZ ;  /* 0x0000040008087890 */ /* 0x000fe4000fffe03f */
[----:B------:R-:W-:Y:S01]  /*19ec0*/  UIADD3 UR9, UR9, 0x348b0, URZ ;  /* 0x000348b009097890 */ /* 0x000fe2000fffe03f */
[----:B--2---:R-:W-:-:S13]  /*19ed0*/  R2UR UR5, R8 ;  /* 0x00000000080572ca */ /* 0x004fda00000e0000 */
[----:B------:R-:W-:Y:S02]  /*19ee0*/  ULEA UR8, UR5, UR8, 0xf ;  /* 0x0000000805087291 */ /* 0x000fe4000f8e783f */
[----:B------:R-:W-:Y:S02]  /*19ef0*/  UIADD3.X UR5, URZ, UR39, URZ, UP0, !UPT ;  /* 0x000000273f057290 */ /* 0x000fe400087fe43f */
[----:B------:R-:W-:-:S07]  /*19f00*/  UIADD3 UR14, UR8, 0x4000, URZ ;  /* 0x00004000080e7890 */ /* 0x000fce000fffe03f */
[----:B------:R0:W-:Y:S02]  /*19f10*/  UTMALDG.4D [UR8], [UR4], desc[UR6] ;  /* 0x00000608040075b4 */ /* 0x0001e40008019000 */
[----:B0-----:R-:W-:Y:S01]  /*19f20*/  UMOV UR8, UR14 ;  /* 0x0000000e00087c82 */ /* 0x001fe20008000000 */
[----:B------:R-:W-:Y:S02]  /*19f30*/  UMOV UR10, UR15 ;  /* 0x0000000f000a7c82 */ /* 0x000fe40008000000 */
[----:B------:R0:W-:Y:S02]  /*19f40*/  UTMALDG.4D [UR8], [UR4], desc[UR6] ;  /* 0x00000608040075b4 */ /* 0x0001e40008019000 */
[----:B0-----:R-:W-:Y:S01]  /*19f50*/  NOP ;  /* 0x0000000000007918 */ /* 0x001fe20000000000 */
.L_x_682:
[----:B------:R-:W-:Y:S05]  /*19f60*/  BSYNC B1 ;  /* 0x0000000000017941 */ /* 0x000fea0003800000 */
.L_x_681:
[----:B------:R-:W2:Y:S04]  /*19f70*/  LDL.LU R7, [R1+0x4] ;  /* 0x0000040001077983 */ /* 0x000ea80000300800 */
[----:B------:R-:W3:Y:S01]  /*19f80*/  LDL.LU R8, [R1+0x14] ;  /* 0x0000140001087983 */ /* 0x000ee20000300800 */
[----:B------:R-:W-:Y:S02]  /*19f90*/  VIADD R3, R3, 0xffffffff ;  /* 0xffffffff03037836 */ /* 0x000fe40000000000 */
[----:B------:R-:W-:Y:S02]  /*19fa0*/  VIADD R6, R6, 0xffffff80 ;  /* 0xffffff8006067836 */ /* 0x000fe40000000000 */
[----:B--2---:R-:W-:-:S05]  /*19fb0*/  VIADD R7, R7, 0x1 ;  /* 0x0000000107077836 */ /* 0x004fca0000000000 */
[----:B------:R-:W-:-:S04]  /*19fc0*/  ISETP.NE.AND P0, PT, R7, 0x2, PT ;  /* 0x000000020700780c */ /* 0x000fc80003f05270 */
[----:B------:R-:W-:Y:S02]  /*19fd0*/  SEL R9, R7, RZ, P0 ;  /* 0x000000ff07097207 */ /* 0x000fe40000000000 */
[----:B------:R-:W-:Y:S02]  /*19fe0*/  SEL R7, RZ, 0x1, P0 ;  /* 0x00000001ff077807 */ /* 0x000fe40000000000 */
[----:B------:R-:W-:Y:S01]  /*19ff0*/  ISETP.GT.AND P0, PT, R3, R4, PT ;  /* 0x000000040300720c */ /* 0x000fe20003f04270 */
[----:B------:R0:W-:Y:S01]  /*1a000*/  STL [R1+0x4], R9 ;  /* 0x0000040901007387 */ /* 0x0001e20000100800 */
[----:B---3--:R-:W-:-:S05]  /*1a010*/  LOP3.LUT R8, R8, R7, RZ, 0x3c, !PT ;  /* 0x0000000708087212 */ /* 0x008fca00078e3cff */
[----:B------:R0:W-:Y:S06]  /*1a020*/  STL [R1+0x14], R8 ;  /* 0x0000140801007387 */ /* 0x0001ec0000100800 */
[----:B------:R-:W-:Y:S05]  /*1a030*/  @P0 BRA `(.L_x_687) ;  /* 0xfffffff800900947 */ /* 0x000fea000383ffff */
.L_x_670:
[----:B------:R-:W-:Y:S05]  /*1a040*/  BSYNC B0 ;  /* 0x0000000000007941 */ /* 0x000fea0003800000 */
.L_x_669:
[----:B------:R-:W2:Y:S01]  /*1a050*/  LDL R7, [R1+0x34] ;  /* 0x0000340001077983 */ /* 0x000ea20000100800 */
[----:B------:R-:W-:Y:S05]  /*1a060*/  @!P2 WARPSYNC.ALL ;  /* 0x000000000000a948 */ /* 0x000fea0003800000 */
[----:B------:R-:W-:Y:S01]  /*1a070*/  BSSY B6, `(.L_x_688) ;  /* 0x0000309000067945 */ /* 0x000fe20003800000 */
[----:B------:R-:W-:Y:S01]  /*1a080*/  @!P2 BAR.SYNC.DEFER_BLOCKING 0xc, 0x120 ;  /* 0x030480000000ab1d */ /* 0x000fe20000010000 */
[----:B--2---:R-:W-:-:S13]  /*1a090*/  ISETP.GT.AND P0, PT, R7, RZ, PT ;  /* 0x000000ff0700720c */ /* 0x004fda0003f04270 */
        /* <DEDUP_REMOVED lines=8> */
[----:B------:R-:W1:Y:S08]  /*1a120*/  FLO.U32 R0, UR4 ;  /* 0x0000000400007d00 */ /* 0x000e7000080e0000 */
[----:B------:R-:W2:Y:S01]  /*1a130*/  POPC R5, UR4 ;  /* 0x0000000400057d09 */ /* 0x000ea20008000000 */
[----:B-1----:R-:W-:-:S13]  /*1a140*/  ISETP.EQ.U32.AND P0, PT, R0, R7, PT ;  /* 0x000000070000720c */ /* 0x002fda0003f02070 */
[----:B--2---:R-:W2:Y:S01]  /*1a150*/  @P0 ATOMG.E.ADD.STRONG.GPU PT, R3, desc[UR36][R2.64], R5 ;  /* 0x00000005020309a8 */ /* 0x004ea200081ee1e4 */
[----:B------:R-:W1:Y:S02]  /*1a160*/  S2R R4, SR_LTMASK ;  /* 0x0000000000047919 */ /* 0x000e640000003900 */
[----:B-1----:R-:W-:-:S04]  /*1a170*/  LOP3.LUT R4, R4, UR4, RZ, 0xc0, !PT ;  /* 0x0000000404047c12 */ /* 0x002fc8000f8ec0ff */
[----:B------:R-:W1:Y:S01]  /*1a180*/  POPC R7, R4 ;  /* 0x0000000400077309 */ /* 0x000e620000000000 */
[----:B--2---:R-:W1:Y:S02]  /*1a190*/  SHFL.IDX PT, R0, R3, R0, 0x1f ;  /* 0x00001f0003007589 */ /* 0x004e6400000e0000 */
[----:B-1----:R-:W-:Y:S01]  /*1a1a0*/  IADD3 R16, R0, UR40, R7 ;  /* 0x0000002800107c10 */ /* 0x002fe2000fffe007 */
[----:B------:R-:W-:Y:S06]  /*1a1b0*/  BRA `(.L_x_690) ;  /* 0x0000002c00d07947 */ /* 0x000fec0003800000 */
.L_x_689:
[----:B------:R-:W1:Y:S01]  /*1a1c0*/  S2R R0, SR_CgaCtaId ;  /* 0x0000000000007919 */ /* 0x000e620000008800 */
[----:B------:R-:W-:-:S04]  /*1a1d0*/  MOV R2, 0x400 ;  /* 0x0000040000027802 */ /* 0x000fc80000000f00 */
[----:B-1----:R-:W-:-:S05]  /*1a1e0*/  LEA R3, R0, R2, 0x18 ;  /* 0x0000000200037211 */ /* 0x002fca00078ec0ff */
[----:B------:R1:W-:Y:S01]  /*1a1f0*/  STL [R1+0x18], R3 ;  /* 0x0000180301007387 */ /* 0x0003e20000100800 */
[----:B------:R-:W-:-:S05]  /*1a200*/  VIADD R0, R3, 0x1c400 ;  /* 0x0001c40003007836 */ /* 0x000fca0000000000 */
[----:B------:R-:W-:-:S13]  /*1a210*/  LOP3.LUT P0, RZ, R0, 0x3ff, RZ, 0xc0, !PT ;  /* 0x000003ff00ff7812 */ /* 0x000fda000780c0ff */
[----:B-1----:R-:W-:Y:S05]  /*1a220*/  @!P0 BRA `(.L_x_691) ;  /* 0x0000000000408947 */ /* 0x002fea0003800000 */
        /* <DEDUP_REMOVED lines=11> */
[----:B0----5:R-:W-:Y:S02]  /*1a2e0*/  IMAD.MOV.U32 R8, RZ, RZ, 0x70 ;  /* 0x00000070ff087424 */ /* 0x021fe400078e00ff */
[----:B------:R-:W-:Y:S02]  /*1a2f0*/  IMAD.MOV.U32 R12, RZ, RZ, 0x1 ;  /* 0x00000001ff0c7424 */ /* 0x000fe400078e00ff */
[----:B------:R-:W-:-:S07]  /*1a300*/  IMAD.MOV.U32 R13, RZ, RZ, RZ ;  /* 0x000000ffff0d7224 */ /* 0x000fce00078e00ff */
[----:B------:R-:W-:-:S07]  /*1a310*/  LEPC R20, `(.L_x_691) ;  /* 0x000000001014794e */ /* 0x000fce0000000000 */
[----:B-1----:R-:W-:Y:S05]  /*1a320*/  CALL.ABS.NOINC R2 ;  /* 0x0000000002007343 */ /* 0x002fea0003c00000 */
.L_x_691:
        /* <DEDUP_REMOVED lines=15> */
[----:B0----5:R-:W-:Y:S02]  /*1a420*/  IMAD.MOV.U32 R8, RZ, RZ, 0x70 ;  /* 0x00000070ff087424 */ /* 0x021fe400078e00ff */
[----:B------:R-:W-:Y:S02]  /*1a430*/  IMAD.MOV.U32 R12, RZ, RZ, 0x1 ;  /* 0x00000001ff0c7424 */ /* 0x000fe400078e00ff */
[----:B-1----:R-:W-:-:S07]  /*1a440*/  IMAD.MOV.U32 R13, RZ, RZ, RZ ;  /* 0x000000ffff0d7224 */ /* 0x002fce00078e00ff */
[----:B------:R-:W-:-:S07]  /*1a450*/  LEPC R20, `(.L_x_693) ;  /* 0x000000001014794e */ /* 0x000fce0000000000 */
[----:B--2---:R-:W-:Y:S05]  /*1a460*/  CALL.ABS.NOINC R2 ;  /* 0x0000000002007343 */ /* 0x004fea0003c00000 */
.L_x_693:
        /* <DEDUP_REMOVED lines=16> */
.L_x_692:
[----:B------:R-:W2:Y:S01]  /*1a570*/  LDL.LU R2, [R1+0x28] ;  /* 0x0000280001027983 */ /* 0x000ea20000300800 */
[----:B------:R-:W-:-:S03]  /*1a580*/  ULDC.64 UR4, c[0x0][0x9f8] ;  /* 0x00027e0000047ab9 */ /* 0x000fc60000000a00 */
[----:B------:R-:W3:Y:S04]  /*1a590*/  LDL.LU R0, [R1+0x2c] ;  /* 0x00002c0001007983 */ /* 0x000ee80000300800 */
[----:B------:R-:W4:Y:S04]  /*1a5a0*/  LDL.LU R4, [R1+0x38] ;  /* 0x0000380001047983 */ /* 0x000f280000300800 */
[----:B------:R-:W4:Y:S01]  /*1a5b0*/  LDL.LU R5, [R1+0x20] ;  /* 0x0000200001057983 */ /* 0x000f220000300800 */
[----:B------:R-:W-:-:S04]  /*1a5c0*/  ISETP.NE.U32.AND P0, PT, RZ, UR4, PT ;  /* 0x00000004ff007c0c */ /* 0x000fc8000bf05070 */
[----:B------:R-:W-:Y:S01]  /*1a5d0*/  ISETP.NE.AND.EX P0, PT, RZ, UR5, PT, P0 ;  /* 0x00000005ff007c0c */ /* 0x000fe2000bf05300 */
[----:B------:R-:W1:Y:S02]  /*1a5e0*/  S2R R6, SR_TID.X ;  /* 0x0000000000067919 */ /* 0x000e640000002100 */
[----:B-1----:R-:W-:-:S04]  /*1a5f0*/  LOP3.LUT R6, R6, 0x1f, RZ, 0xc0, !PT ;  /* 0x0000001f06067812 */ /* 0x002fc800078ec0ff */
        /* <DEDUP_REMOVED lines=9> */
[----:B------:R-:W1:Y:S01]  /*1a690*/  LDC R4, c[0x0][0x428] ;  /* 0x00010a00ff047b82 */ /* 0x000e620000000800 */
[----:B------:R-:W-:-:S06]  /*1a6a0*/  IMAD.MOV.U32 R0, RZ, RZ, R5 ;  /* 0x000000ffff007224 */ /* 0x000fcc00078e0005 */
[----:B------:R2:W5:Y:S01]  /*1a6b0*/  @P0 LDG.E R0, desc[UR36][R2.64] ;  /* 0x0000002402000981 */ /* 0x000562000c1e1900 */
[----:B------:R-:W-:Y:S02]  /*1a6c0*/  PLOP3.LUT P1, PT, P6, PT, PT, 0x8, 0x0 ;  /* 0x000000000000781c */ /* 0x000fe4000372e170 */
[----:B-1----:R-:W-:Y:S01]  /*1a6d0*/  ISETP.NE.AND P0, PT, R4, 0x1, PT ;  /* 0x000000010400780c */ /* 0x002fe20003f05270 */
[----:B------:R-:W-:-:S12]  /*1a6e0*/  IMAD.MOV.U32 R4, RZ, RZ, R18 ;  /* 0x000000ffff047224 */ /* 0x000fd800078e0012 */
[----:B--2---:R-:W1:Y:S08]  /*1a6f0*/  @P0 LDC R3, c[0x0][0x42c] ;  /* 0x00010b00ff030b82 */ /* 0x004e700000000800 */
[----:B------:R-:W2:Y:S01]  /*1a700*/  @P0 LDC R2, c[0x0][0x430] ;  /* 0x00010c00ff020b82 */ /* 0x000ea20000000800 */
[----:B-1----:R-:W-:-:S05]  /*1a710*/  @P0 IMAD.HI.U32 R3, R18, R3, RZ ;  /* 0x0000000312030227 */ /* 0x002fca00078e00ff */
[----:B--2---:R-:W-:Y:S02]  /*1a720*/  @P0 SHF.R.U32.HI R4, RZ, R2, R3 ;  /* 0x00000002ff040219 */ /* 0x004fe40000011603 */
[----:B------:R-:W-:-:S04]  /*1a730*/  ISETP.NE.U32.AND P0, PT, RZ, UR4, PT ;  /* 0x00000004ff007c0c */ /* 0x000fc8000bf05070 */
[----:B------:R-:W-:-:S04]  /*1a740*/  ISETP.NE.AND.EX P0, PT, RZ, UR5, PT, P0 ;  /* 0x00000005ff007c0c */ /* 0x000fc8000bf05300 */
[----:B------:R-:W-:-:S09]  /*1a750*/  SEL R2, R5, RZ, !P0 ;  /* 0x000000ff05027207 */ /* 0x000fd20004000000 */
.L_x_694:
        /* <DEDUP_REMOVED lines=9> */
[----:B-1----:R-:W-:Y:S05]  /*1a7f0*/  @P1 BRA.U.ANY `(.L_x_694) ;  /* 0xfffffffd00d81947 */ /* 0x002fea000393ffff */
[----:B------:R-:W1:Y:S01]  /*1a800*/  S2R R3, SR_TID.X ;  /* 0x0000000000037919 */ /* 0x000e620000002100 */
[----:B------:R-:W-:Y:S01]  /*1a810*/  UMOV UR4, 0x40 ;  /* 0x0000004000047882 */ /* 0x000fe20000000000 */
[----:B-1----:R-:W-:-:S04]  /*1a820*/  LOP3.LUT R3, R3, 0x1f, RZ, 0xc0, !PT ;  /* 0x0000001f03037812 */ /* 0x002fc800078ec0ff */
[----:B------:R-:W-:-:S04]  /*1a830*/  ISETP.NE.AND P2, PT, R3, RZ, PT ;  /* 0x000000ff0300720c */ /* 0x000fc80003f45270 */
[----:B------:R-:W-:-:S09]  /*1a840*/  PLOP3.LUT P1, PT, P2, PT, PT, 0x8, 0x0 ;  /* 0x000000000000781c */ /* 0x000fd2000172e170 */
[----:B------:R-:W-:-:S05]  /*1a850*/  VOTEU.ALL UP0, P2 ;  /* 0x00000000003f7886 */ /* 0x000fca0001000000 */
.L_x_695:
        /* <DEDUP_REMOVED lines=15> */
.L_x_696:
        /* <DEDUP_REMOVED lines=9> */
[----:B0----5:R-:W0:Y:S01]  /*1a9e0*/  LDC.64 R8, c[0x0][0x3f8] ;  /* 0x0000fe00ff087b82 */ /* 0x021e220000000a00 */
[----:B------:R-:W-:Y:S02]  /*1a9f0*/  ULDC.64 UR4, c[0x0][0xa08] ;  /* 0x0002820000047ab9 */ /* 0x000fe40000000a00 */
[----:B0-----:R-:W-:Y:S01]  /*1aa00*/  LOP3.LUT P0, RZ, R8, UR4, RZ, 0xfc, !PT ;  /* 0x0000000408ff7c12 */ /* 0x001fe2000f80fcff */
[----:B------:R-:W-:-:S03]  /*1aa10*/  UMOV UR4, 0xffffffff ;  /* 0xffffffff00047882 */ /* 0x000fc60000000000 */
[----:B------:R-:W-:-:S04]  /*1aa20*/  LOP3.LUT P0, RZ, R9, UR5, RZ, 0xfc, P0 ;  /* 0x0000000509ff7c12 */ /* 0x000fc8000800fcff */
[----:B------:R-:W-:Y:S01]  /*1aa30*/  SEL R5, R0, RZ, !P0 ;  /* 0x000000ff00057207 */ /* 0x000fe20004000000 */
[----:B------:R-:W-:Y:S08]  /*1aa40*/  BRA.DIV UR4, `(.L_x_697) ;  /* 0x0000003e04d47947 */ /* 0x000ff0000b800000 */
.L_x_805:
[----:B------:R-:W2:Y:S01]  /*1aa50*/  LDL R3, [R1+0x24] ;  /* 0x0000240001037983 */ /* 0x000ea20000100800 */
[----:B------:R-:W-:Y:S01]  /*1aa60*/  UMOV UR4, 0xffffffff ;  /* 0xffffffff00047882 */ /* 0x000fe20000000000 */
[----:B------:R-:W-:Y:S01]  /*1aa70*/  SHF.R.S32.HI R12, RZ, 0x1f, R0 ;  /* 0x0000001fff0c7819 */ /* 0x000fe20000011400 */
[----:B--2---:R-:W-:Y:S01]  /*1aa80*/  VIADD R3, R3, 0xffffffff ;  /* 0xffffffff03037836 */ /* 0x004fe20000000000 */
[----:B------:R-:W-:Y:S06]  /*1aa90*/  BRA.DIV UR4, `(.L_x_698) ;  /* 0x0000003e04f47947 */ /* 0x000fec000b800000 */
[----:B------:R-:W-:-:S13]  /*1aaa0*/  ELECT P6, URZ, PT ;  /* 0x00000000003f782f */ /* 0x000fda00038c0000 */
.L_x_808:
        /* <DEDUP_REMOVED lines=24> */
.L_x_700:
        /* <DEDUP_REMOVED lines=9> */
.L_x_809:
        /* <DEDUP_REMOVED lines=11> */
.L_x_702:
        /* <DEDUP_REMOVED lines=34> */
.L_x_699:
        /* <DEDUP_REMOVED lines=47> */
.L_x_810:
[----:B------:R-:W-:Y:S05]  /*1b280*/  BSYNC B0 ;  /* 0x0000000000007941 */ /* 0x000fea0003800000 */
.L_x_703:
        /* <DEDUP_REMOVED lines=9> */
[C---:B------:R-:W-:Y:S02]  /*1b320*/  IMAD.IADD R2, R6.reuse, 0x1, R13 ;  /* 0x0000000106027824 */ /* 0x040fe400078e020d */
[----:B------:R-:W-:-:S03]  /*1b330*/  VIADD R6, R6, 0xfffffffe ;  /* 0xfffffffe06067836 */ /* 0x000fc60000000000 */
[----:B------:R-:W-:-:S04]  /*1b340*/  LOP3.LUT R2, R2, 0x1, RZ, 0xc0, !PT ;  /* 0x0000000102027812 */ /* 0x000fc800078ec0ff */
[----:B------:R-:W-:-:S13]  /*1b350*/  ISETP.NE.U32.AND P0, PT, R2, 0x1, PT ;  /* 0x000000010200780c */ /* 0x000fda0003f05070 */
        /* <DEDUP_REMOVED lines=15> */
[----:B------:R-:W-:Y:S01]  /*1b450*/  IMAD.MOV.U32 R2, RZ, RZ, R6 ;  /* 0x000000ffff027224 */ /* 0x000fe200078e0006 */
[----:B------:R-:W-:Y:S01]  /*1b460*/  ULDC.64 UR4, c[0x0][0x408] ;  /* 0x0001020000047ab9 */ /* 0x000fe20000000a00 */
[----:B0-----:R-:W-:-:S13]  /*1b470*/  ISETP.NE.AND P0, PT, R17, 0x1, PT ;  /* 0x000000011100780c */ /* 0x001fda0003f05270 */
[----:B------:R-:W0:Y:S02]  /*1b480*/  @P0 LDC.64 R10, c[0x0][0x420] ;  /* 0x00010800ff0a0b82 */ /* 0x000e240000000a00 */
[----:B0-----:R-:W-:-:S05]  /*1b490*/  @P0 IMAD.HI.U32 R10, R6, R10, RZ ;  /* 0x0000000a060a0227 */ /* 0x001fca00078e00ff */
[----:B------:R-:W-:Y:S01]  /*1b4a0*/  @P0 SHF.R.U32.HI R2, RZ, R11, R10 ;  /* 0x0000000bff020219 */ /* 0x000fe2000001160a */
[----:B------:R-:W-:-:S03]  /*1b4b0*/  IMAD R10, R12, UR4, RZ ;  /* 0x000000040c0a7c24 */ /* 0x000fc6000f8e02ff */
[----:B------:R-:W-:Y:S01]  /*1b4c0*/  SHF.R.S32.HI R11, RZ, 0x1f, R2 ;  /* 0x0000001fff0b7819 */ /* 0x000fe20000011402 */
[C---:B------:R-:W-:Y:S02]  /*1b4d0*/  IMAD R15, R0.reuse, UR5, R10 ;  /* 0x00000005000f7c24 */ /* 0x040fe4000f8e020a */
[--C-:B------:R-:W-:Y:S02]  /*1b4e0*/  IMAD.MOV.U32 R10, RZ, RZ, R2.reuse ;  /* 0x000000ffff0a7224 */ /* 0x100fe400078e0002 */
[----:B------:R-:W-:Y:S02]  /*1b4f0*/  IMAD.MOV R2, RZ, RZ, -R2 ;  /* 0x000000ffff027224 */ /* 0x000fe400078e0a02 */
[----:B------:R-:W-:-:S04]  /*1b500*/  IMAD.WIDE.U32 R10, R0, UR4, R10 ;  /* 0x00000004000a7c25 */ /* 0x000fc8000f8e000a */
[----:B------:R-:W-:Y:S01]  /*1b510*/  IMAD.IADD R15, R15, 0x1, R11 ;  /* 0x000000010f0f7824 */ /* 0x000fe200078e020b */
[----:B------:R-:W-:Y:S01]  /*1b520*/  LEA R8, P0, R10, R8, 0x2 ;  /* 0x000000080a087211 */ /* 0x000fe200078010ff */
[----:B------:R-:W-:-:S03]  /*1b530*/  IMAD R6, R17, R2, R6 ;  /* 0x0000000211067224 */ /* 0x000fc600078e0206 */
[----:B------:R-:W-:-:S05]  /*1b540*/  LEA.HI.X R9, R10, R9, R15, 0x2, P0 ;  /* 0x000000090a097211 */ /* 0x000fca00000f140f */
[----:B------:R0:W5:Y:S04]  /*1b550*/  LDG.E R2, desc[UR36][R8.64] ;  /* 0x0000002408027981 */ /* 0x000168000c1e1900 */
.L_x_711:
[----:B0-----:R-:W0:Y:S01]  /*1b560*/  S2R R9, SR_CgaCtaId ;  /* 0x0000000000097919 */ /* 0x001e220000008800 */
[----:B------:R-:W-:-:S04]  /*1b570*/  MOV R8, 0x400 ;  /* 0x0000040000087802 */ /* 0x000fc80000000f00 */
[----:B0-----:R-:W-:Y:S02]  /*1b580*/  LEA R8, R9, R8, 0x18 ;  /* 0x0000000809087211 */ /* 0x001fe400078ec0ff */
[----:B------:R-:W-:-:S03]  /*1b590*/  SHF.L.U32 R9, R14, 0x1f, RZ ;  /* 0x0000001f0e097819 */ /* 0x000fc600000006ff */
[----:B------:R-:W-:-:S04]  /*1b5a0*/  IMAD R8, R7, 0x8, R8 ;  /* 0x0000000807087824 */ /* 0x000fc800078e0208 */
[----:B------:R-:W0:Y:S02]  /*1b5b0*/  SYNCS.PHASECHK.TRANS64.TRYWAIT P0, [R8+URZ+0x34840], R9 ;  /* 0x03484009080075a7 */ /* 0x000e24000800017f */
[----:B0-----:R-:W-:Y:S05]  /*1b5c0*/  @!P0 BRA `(.L_x_712) ;  /* 0x00000034007c8947 */ /* 0x001fea0003800000 */
.L_x_811:
        /* <DEDUP_REMOVED lines=11> */
.L_x_713:
        /* <DEDUP_REMOVED lines=37> */
.L_x_812:
[----:B------:R-:W-:Y:S05]  /*1b8d0*/  @P1 BRA `(.L_x_715) ;  /* 0x0000000000301947 */ /* 0x000fea0003800000 */
[----:B------:R-:W2:Y:S01]  /*1b8e0*/  LDL R10, [R1] ;  /* 0x00000000010a7983 */ /* 0x000ea20000100800 */
[----:B------:R-:W-:Y:S01]  /*1b8f0*/  MOV R11, 0x400 ;  /* 0x00000400000b7802 */ /* 0x000fe20000000f00 */
[----:B------:R-:W1:Y:S01]  /*1b900*/  S2R R17, SR_TID.X ;  /* 0x0000000000117919 */ /* 0x000e620000002100 */
[----:B------:R-:W3:Y:S01]  /*1b910*/  S2R R15, SR_CgaCtaId ;  /* 0x00000000000f7919 */ /* 0x000ee20000008800 */
[----:B0-----:R-:W-:Y:S01]  /*1b920*/  IMAD.MOV.U32 R9, RZ, RZ, 0x8000 ;  /* 0x00008000ff097424 */ /* 0x001fe200078e00ff */
[----:B-1----:R-:W-:-:S04]  /*1b930*/  LOP3.LUT R17, R17, 0x1f, RZ, 0xc0, !PT ;  /* 0x0000001f11117812 */ /* 0x002fc800078ec0ff */
[----:B------:R-:W-:Y:S02]  /*1b940*/  ISETP.NE.AND P0, PT, R17, RZ, PT ;  /* 0x000000ff1100720c */ /* 0x000fe40003f05270 */
[----:B---3--:R-:W-:-:S05]  /*1b950*/  LEA R11, R15, R11, 0x18 ;  /* 0x0000000b0f0b7211 */ /* 0x008fca00078ec0ff */
[----:B--2---:R-:W-:-:S04]  /*1b960*/  IMAD R8, R10, 0x8, R11 ;  /* 0x000000080a087824 */ /* 0x004fc800078e020b */
[----:B------:R1:W-:Y:S02]  /*1b970*/  SYNCS.ARRIVE.TRANS64 RZ, [R8+URZ+0x34850], R9 ;  /* 0x0348500908ff79a7 */ /* 0x0003e4000800003f */
[----:B------:R-:W-:Y:S05]  /*1b980*/  @!P0 BRA `(.L_x_715) ;  /* 0x0000000000048947 */ /* 0x000fea0003800000 */
[----:B------:R-:W-:Y:S01]  /*1b990*/  BPT.TRAP 0x1 ;  /* 0x000000040000795c */ /* 0x000fe20000300000 */
.L_x_715:
        /* <DEDUP_REMOVED lines=31> */
.L_x_710:
[----:B------:R-:W-:Y:S05]  /*1bb90*/  BSYNC B2 ;  /* 0x0000000000027941 */ /* 0x000fea0003800000 */
.L_x_709:
[----:B------:R-:W2:Y:S04]  /*1bba0*/  LDL.LU R2, [R1+0x24] ;  /* 0x0000240001027983 */ /* 0x000ea80000300800 */
[----:B------:R0:W-:Y:S04]  /*1bbb0*/  STL [R1], R7 ;  /* 0x0000000701007387 */ /* 0x0001e80000100800 */
[----:B------:R0:W-:Y:S02]  /*1bbc0*/  STL [R1+0xc], R14 ;  /* 0x00000c0e01007387 */ /* 0x0001e40000100800 */
[----:B0-2---:R-:W-:-:S07]  /*1bbd0*/  VIADD R6, R2, 0xfffffffd ;  /* 0xfffffffd02067836 */ /* 0x005fce0000000000 */
.L_x_708:
[----:B------:R-:W-:Y:S05]  /*1bbe0*/  BSYNC B1 ;  /* 0x0000000000017941 */ /* 0x000fea0003800000 */
.L_x_707:
[----:B------:R-:W-:-:S05]  /*1bbf0*/  IMAD.MOV R2, RZ, RZ, -R13 ;  /* 0x000000ffff027224 */ /* 0x000fca00078e0a0d */
[----:B------:R-:W-:-:S13]  /*1bc00*/  ISETP.NE.AND P0, PT, R3, R2, PT ;  /* 0x000000020300720c */ /* 0x000fda0003f05270 */
[----:B------:R-:W-:Y:S05]  /*1bc10*/  @!P0 BRA `(.L_x_706) ;  /* 0x0000000c00fc8947 */ /* 0x000fea0003800000 */
[----:B------:R-:W-:-:S07]  /*1bc20*/  IMAD.MOV.U32 R10, RZ, RZ, R5 ;  /* 0x000000ffff0a7224 */ /* 0x000fce00078e0005 */
.L_x_730:
        /* <DEDUP_REMOVED lines=17> */
[----:B0-----:R-:W-:-:S13]  /*1bd40*/  ISETP.NE.AND P0, PT, R10, 0x1, PT ;  /* 0x000000010a00780c */ /* 0x001fda0003f05270 */
[----:B------:R-:W0:Y:S02]  /*1bd50*/  @P0 LDC.64 R2, c[0x0][0x420] ;  /* 0x00010800ff020b82 */ /* 0x000e240000000a00 */
[----:B0-----:R-:W-:-:S04]  /*1bd60*/  @P0 IMAD.HI.U32 R9, R6, R2, RZ ;  /* 0x0000000206090227 */ /* 0x001fc800078e00ff */
[----:B------:R-:W-:Y:S01]  /*1bd70*/  IMAD.MOV.U32 R2, RZ, RZ, R6 ;  /* 0x000000ffff027224 */ /* 0x000fe200078e0006 */
[----:B------:R-:W-:-:S04]  /*1bd80*/  @P0 SHF.R.U32.HI R2, RZ, R3, R9 ;  /* 0x00000003ff020219 */ /* 0x000fc80000011609 */
[--C-:B------:R-:W-:Y:S01]  /*1bd90*/  SHF.R.S32.HI R3, RZ, 0x1f, R2.reuse ;  /* 0x0000001fff037819 */ /* 0x100fe20000011402 */
[----:B------:R-:W-:-:S04]  /*1bda0*/  IMAD.MOV R9, RZ, RZ, -R2 ;  /* 0x000000ffff097224 */ /* 0x000fc800078e0a02 */
[----:B------:R-:W-:Y:S02]  /*1bdb0*/  IMAD R9, R10, R9, R6 ;  /* 0x000000090a097224 */ /* 0x000fe400078e0206 */
[----:B------:R-:W-:Y:S02]  /*1bdc0*/  IMAD R10, R12, UR6, RZ ;  /* 0x000000060c0a7c24 */ /* 0x000fe4000f8e02ff */
[----:B------:R-:W-:-:S04]  /*1bdd0*/  IMAD.WIDE.U32 R2, R0, UR6, R2 ;  /* 0x0000000600027c25 */ /* 0x000fc8000f8e0002 */
[----:B------:R-:W-:-:S04]  /*1bde0*/  IMAD R10, R0, UR7, R10 ;  /* 0x00000007000a7c24 */ /* 0x000fc8000f8e020a */
[----:B------:R-:W-:Y:S01]  /*1bdf0*/  IMAD.IADD R3, R10, 0x1, R3 ;  /* 0x000000010a037824 */ /* 0x000fe200078e0203 */
[----:B------:R-:W-:-:S04]  /*1be00*/  LEA R10, P0, R2, UR4, 0x2 ;  /* 0x00000004020a7c11 */ /* 0x000fc8000f8010ff */
[----:B------:R-:W-:-:S05]  /*1be10*/  LEA.HI.X R11, R2, UR5, R3, 0x2, P0 ;  /* 0x00000005020b7c11 */ /* 0x000fca00080f1403 */
[----:B------:R0:W5:Y:S04]  /*1be20*/  LDG.E R10, desc[UR36][R10.64] ;  /* 0x000000240a0a7981 */ /* 0x000168000c1e1900 */
.L_x_718:
[----:B------:R-:W1:Y:S01]  /*1be30*/  S2R R3, SR_CgaCtaId ;  /* 0x0000000000037919 */ /* 0x000e620000008800 */
[----:B------:R-:W-:-:S04]  /*1be40*/  MOV R2, 0x400 ;  /* 0x0000040000027802 */ /* 0x000fc80000000f00 */
[----:B-1----:R-:W-:Y:S02]  /*1be50*/  LEA R2, R3, R2, 0x18 ;  /* 0x0000000203027211 */ /* 0x002fe400078ec0ff */
[----:B------:R-:W-:-:S03]  /*1be60*/  SHF.L.U32 R3, R8, 0x1f, RZ ;  /* 0x0000001f08037819 */ /* 0x000fc600000006ff */
[----:B------:R-:W-:-:S04]  /*1be70*/  IMAD R2, R7, 0x8, R2 ;  /* 0x0000000807027824 */ /* 0x000fc800078e0202 */
[----:B------:R-:W1:Y:S02]  /*1be80*/  SYNCS.PHASECHK.TRANS64.TRYWAIT P0, [R2+URZ+0x34840], R3 ;  /* 0x03484003020075a7 */ /* 0x000e64000800017f */
[----:B-1----:R-:W-:Y:S05]  /*1be90*/  @!P0 BRA `(.L_x_719) ;  /* 0x0000002c00708947 */ /* 0x002fea0003800000 */
.L_x_813:
        /* <DEDUP_REMOVED lines=11> */
.L_x_720:
[----:B------:R-:W2:Y:S04]  /*1bf50*/  LDL R15, [R1+0x8] ;  /* 0x00000800010f7983 */ /* 0x000ea80000100800 */
[----:B------:R-:W3:Y:S01]  /*1bf60*/  LDL.LU R14, [R1+0xc] ;  /* 0x00000c00010e7983 */ /* 0x000ee20000300800 */
[----:B-1----:R-:W-:-:S03]  /*1bf70*/  MOV R3, 0x400 ;  /* 0x0000040000037802 */ /* 0x002fc60000000f00 */
        /* <DEDUP_REMOVED lines=34> */
.L_x_814:
        /* <DEDUP_REMOVED lines=8> */
.L_x_722:
        /* <DEDUP_REMOVED lines=30> */
.L_x_717:
[----:B------:R-:W-:Y:S05]  /*1c400*/  BSYNC B1 ;  /* 0x0000000000017941 */ /* 0x000fea0003800000 */
.L_x_716:
        /* <DEDUP_REMOVED lines=31> */
.L_x_725:
[----:B------:R-:W2:Y:S01]  /*1c600*/  S2R R3, SR_CgaCtaId ;  /* 0x0000000000037919 */ /* 0x000ea20000008800 */
[----:B------:R-:W-:-:S04]  /*1c610*/  MOV R2, 0x400 ;  /* 0x0000040000027802 */ /* 0x000fc80000000f00 */
[----:B--2---:R-:W-:Y:S02]  /*1c620*/  LEA R2, R3, R2, 0x18 ;  /* 0x0000000203027211 */ /* 0x004fe400078ec0ff */
[----:B------:R-:W-:-:S03]  /*1c630*/  SHF.L.U32 R3, R13, 0x1f, RZ ;  /* 0x0000001f0d037819 */ /* 0x000fc600000006ff */
[----:B------:R-:W-:-:S04]  /*1c640*/  IMAD R2, R14, 0x8, R2 ;  /* 0x000000080e027824 */ /* 0x000fc800078e0202 */
[----:B------:R-:W2:Y:S02]  /*1c650*/  SYNCS.PHASECHK.TRANS64.TRYWAIT P0, [R2+URZ+0x34840], R3 ;  /* 0x03484003020075a7 */ /* 0x000ea4000800017f */
[----:B--2---:R-:W-:Y:S05]  /*1c660*/  @!P0 BRA `(.L_x_726) ;  /* 0x0000002400a48947 */ /* 0x004fea0003800000 */
.L_x_815:
        /* <DEDUP_REMOVED lines=11> */
.L_x_727:
        /* <DEDUP_REMOVED lines=38> */
.L_x_816:
        /* <DEDUP_REMOVED lines=8> */
.L_x_729:
        /* <DEDUP_REMOVED lines=8> */
[----:B0-----:R-:W-:-:S05]  /*1ca80*/  LEA R8, R11, R8, 0x18 ;  /* 0x000000080b087211 */ /* 0x001fca00078ec0ff */
[----:B------:R-:W-:-:S05]  /*1ca90*/  IMAD R7, R7, 0x8000, R8 ;  /* 0x0000800007077824 */ /* 0x000fca00078e0208 */
        /* <DEDUP_REMOVED lines=19> */
.L_x_724:
[----:B------:R-:W-:Y:S05]  /*1cbd0*/  BSYNC B1 ;  /* 0x0000000000017941 */ /* 0x000fea0003800000 */
.L_x_723:
[C---:B------:R-:W-:Y:S01]  /*1cbe0*/  ISETP.GT.AND P0, PT, R6.reuse, 0x1, PT ;  /* 0x000000010600780c */ /* 0x040fe20003f04270 */
[----:B------:R-:W-:-:S12]  /*1cbf0*/  VIADD R6, R6, 0xfffffffe ;  /* 0xfffffffe06067836 */ /* 0x000fd80000000000 */
[----:B------:R-:W-:Y:S05]  /*1cc00*/  @P0 BRA `(.L_x_730) ;  /* 0xfffffff000080947 */ /* 0x000fea000383ffff */
.L_x_706:
[----:B------:R-:W-:Y:S05]  /*1cc10*/  BSYNC B0 ;  /* 0x0000000000007941 */ /* 0x000fea0003800000 */
.L_x_705:
[----:B------:R-:W1:Y:S01]  /*1cc20*/  S2R R2, SR_TID.X ;  /* 0x0000000000027919 */ /* 0x000e620000002100 */
[----:B------:R-:W-:Y:S01]  /*1cc30*/  BSSY B0, `(.L_x_731) ;  /* 0x0000010000007945 */ /* 0x000fe20003800000 */
[----:B-1----:R-:W-:-:S04]  /*1cc40*/  LOP3.LUT R2, R2, 0x1f, RZ, 0xc0, !PT ;  /* 0x0000001f02027812 */ /* 0x002fc800078ec0ff */
[----:B------:R-:W-:-:S13]  /*1cc50*/  ISETP.NE.AND P0, PT, R2, RZ, PT ;  /* 0x000000ff0200720c */ /* 0x000fda0003f05270 */
[----:B------:R-:W-:Y:S05]  /*1cc60*/  @P0 BRA `(.L_x_732) ;  /* 0x0000000000300947 */ /* 0x000fea0003800000 */
[----:B------:R-:W1:Y:S01]  /*1cc70*/  S2R R3, SR_LANEID ;  /* 0x0000000000037919 */ /* 0x000e620000000000 */
[----:B------:R-:W-:Y:S02]  /*1cc80*/  VOTEU.ANY UR4, UPT, PT ;  /* 0x0000000000047886 */ /* 0x000fe400038e0100 */
[----:B------:R-:W1:Y:S08]  /*1cc90*/  FLO.U32 R0, UR4 ;  /* 0x0000000400007d00 */ /* 0x000e7000080e0000 */
[----:B------:R-:W2:Y:S01]  /*1cca0*/  POPC R7, UR4 ;  /* 0x0000000400077d09 */ /* 0x000ea20008000000 */
[----:B-1----:R-:W-:-:S02]  /*1ccb0*/  ISETP.EQ.U32.AND P0, PT, R0, R3, PT ;  /* 0x000000030000720c */ /* 0x002fc40003f02070 */
[----:B------:R-:W2:Y:S11]  /*1ccc0*/  LDC.64 R2, c[0x0][0xc38] ;  /* 0x00030e00ff027b82 */ /* 0x000eb60000000a00 */
[----:B--2---:R-:W2:Y:S01]  /*1ccd0*/  @P0 ATOMG.E.ADD.STRONG.GPU PT, R3, desc[UR36][R2.64], R7 ;  /* 0x00000007020309a8 */ /* 0x004ea200081ee1e4 */
[----:B------:R-:W1:Y:S02]  /*1cce0*/  S2R R6, SR_LTMASK ;  /* 0x0000000000067919 */ /* 0x000e640000003900 */
[----:B-1----:R-:W-:-:S04]  /*1ccf0*/  LOP3.LUT R6, R6, UR4, RZ, 0xc0, !PT ;  /* 0x0000000406067c12 */ /* 0x002fc8000f8ec0ff */
[----:B------:R-:W1:Y:S01]  /*1cd00*/  POPC R9, R6 ;  /* 0x0000000600097309 */ /* 0x000e620000000000 */
[----:B--2---:R-:W1:Y:S02]  /*1cd10*/  SHFL.IDX PT, R0, R3, R0, 0x1f ;  /* 0x00001f0003007589 */ /* 0x004e6400000e0000 */
[----:B-1----:R-:W-:-:S07]  /*1cd20*/  IADD3 R16, R0, UR40, R9 ;  /* 0x0000002800107c10 */ /* 0x002fce000fffe009 */
.L_x_732:
[----:B------:R-:W-:Y:S05]  /*1cd30*/  BSYNC B0 ;  /* 0x0000000000007941 */ /* 0x000fea0003800000 */
.L_x_731:
        /* <DEDUP_REMOVED lines=11> */
.L_x_817:
        /* <DEDUP_REMOVED lines=11> */
.L_x_736:
        /* <DEDUP_REMOVED lines=28> */
.L_x_734:
[----:B------:R-:W-:Y:S05]  /*1d060*/  BSYNC B0 ;  /* 0x0000000000007941 */ /* 0x000fea0003800000 */
.L_x_733:
        /* <DEDUP_REMOVED lines=9> */
.L_x_690:
[----:B------:R-:W-:Y:S05]  /*1d100*/  BSYNC B6 ;  /* 0x0000000000067941 */ /* 0x000fea0003800000 */
.L_x_688:
[----:B------:R-:W-:-:S03]  /*1d110*/  UMOV UR4, 0xffffffff ;  /* 0xffffffff00047882 */ /* 0x000fc60000000000 */
[----:B------:R-:W-:Y:S05]  /*1d120*/  BRA.DIV UR4, `(.L_x_737) ;  /* 0x0000001e04307947 */ /* 0x000fea000b800000 */
[----:B------:R2:W3:Y:S04]  /*1d130*/  SHFL.IDX PT, R4, R16, RZ, 0x1f ;  /* 0x00001fff10047589 */ /* 0x0004e800000e0000 */
[----:B------:R2:W4:Y:S02]  /*1d140*/  SHFL.IDX PT, R6, R16, 0x1, 0x1f ;  /* 0x00201f0010067f89 */ /* 0x00052400000e0000 */
.L_x_821:
[----:B0----5:R-:W0:Y:S01]  /*1d150*/  S2R R8, SR_TID.X ;  /* 0x0000000000087919 */ /* 0x021e220000002100 */
[----:B------:R-:W-:Y:S01]  /*1d160*/  ULDC UR4, c[0x0][0xc14] ;  /* 0x0003050000047ab9 */ /* 0x000fe20000000800 */
[----:B------:R-:W-:Y:S01]  /*1d170*/  BSSY B0, `(.L_x_738) ;  /* 0x000000b000007945 */ /* 0x000fe20003800000 */
[----:B-1----:R-:W-:Y:S02]  /*1d180*/  IMAD.U32 R0, RZ, RZ, UR4 ;  /* 0x00000004ff007e24 */ /* 0x002fe4000f8e00ff */
[----:B------:R-:W-:Y:S01]  /*1d190*/  IMAD.MOV.U32 R17, RZ, RZ, RZ ;  /* 0x000000ffff117224 */ /* 0x000fe200078e00ff */
[----:B0-----:R-:W-:-:S04]  /*1d1a0*/  LOP3.LUT R8, R8, 0x1f, RZ, 0xc0, !PT ;  /* 0x0000001f08087812 */ /* 0x001fc800078ec0ff */
[C---:B------:R-:W-:Y:S01]  /*1d1b0*/  ISETP.NE.AND P0, PT, R8.reuse, 0x1f, PT ;  /* 0x0000001f0800780c */ /* 0x040fe20003f05270 */
[----:B------:R-:W-:-:S05]  /*1d1c0*/  IMAD.IADD R5, R8, 0x1, R19 ;  /* 0x0000000108057824 */ /* 0x000fca00078e0213 */
[----:B------:R-:W-:-:S13]  /*1d1d0*/  ISETP.GE.OR P0, PT, R5, R0, !P0 ;  /* 0x000000000500720c */ /* 0x000fda0004706670 */
[----:B------:R-:W-:Y:S05]  /*1d1e0*/  @P0 BRA `(.L_x_739) ;  /* 0x00000000000c0947 */ /* 0x000fea0003800000 */
[----:B------:R-:W0:Y:S02]  /*1d1f0*/  LDC.64 R2, c[0x0][0xc58] ;  /* 0x00031600ff027b82 */ /* 0x000e240000000a00 */
[----:B0-----:R-:W-:-:S05]  /*1d200*/  IMAD.WIDE R2, R5, 0x4, R2 ;  /* 0x0000000405027825 */ /* 0x001fca00078e0202 */
[----:B------:R0:W5:Y:S02]  /*1d210*/  LDG.E R17, desc[UR36][R2.64] ;  /* 0x0000002402117981 */ /* 0x000164000c1e1900 */
.L_x_739:
[----:B------:R-:W-:Y:S05]  /*1d220*/  BSYNC B0 ;  /* 0x0000000000007941 */ /* 0x000fea0003800000 */
.L_x_738:
        /* <DEDUP_REMOVED lines=8> */
[----:B------:R-:W1:Y:S02]  /*1d2b0*/  SHFL.UP PT, R14, R13, 0x2, RZ ;  /* 0x044000000d0e7989 */ /* 0x000e6400000e00ff */
[----:B-1----:R-:W-:Y:S02]  /*1d2c0*/  SEL R14, R14, RZ, P1 ;  /* 0x000000ff0e0e7207 */ /* 0x002fe40000800000 */
[----:B------:R-:W-:-:S03]  /*1d2d0*/  ISETP.GE.U32.AND P1, PT, R8, 0x8, PT ;  /* 0x000000080800780c */ /* 0x000fc60003f26070 */
[----:B0-----:R-:W-:-:S05]  /*1d2e0*/  IMAD.IADD R3, R13, 0x1, R14 ;  /* 0x000000010d037824 */ /* 0x001fca00078e020e */
        /* <DEDUP_REMOVED lines=11> */
.L_x_829:
[----:B------:R-:W-:Y:S02]  /*1d3a0*/  ULDC UR4, c[0x0][0xc10] ;  /* 0x0003040000047ab9 */ /* 0x000fe40000000800 */
[----:B--2---:R-:W-:-:S04]  /*1d3b0*/  IMAD.U32 R16, RZ, RZ, UR4 ;  /* 0x00000004ff107e24 */ /* 0x004fc8000f8e00ff */
[----:B-1----:R-:W-:-:S04]  /*1d3c0*/  IMAD R3, R14, R16, RZ ;  /* 0x000000100e037224 */ /* 0x002fc800078e02ff */
[----:B----4-:R-:W-:-:S05]  /*1d3d0*/  IMAD.IADD R6, R6, 0x1, R3 ;  /* 0x0000000106067824 */ /* 0x010fca00078e0203 */
[----:B---3--:R-:W-:-:S13]  /*1d3e0*/  ISETP.GT.AND P0, PT, R6, R4, PT ;  /* 0x000000040600720c */ /* 0x008fda0003f04270 */
[----:B------:R-:W-:Y:S05]  /*1d3f0*/  @P0 BRA `(.L_x_741) ;  /* 0x0000000000b40947 */ /* 0x000fea0003800000 */
[----:B------:R-:W1:Y:S02]  /*1d400*/  LDC R0, c[0x0][0xc14] ;  /* 0x00030500ff007b82 */ /* 0x000e640000000800 */
.L_x_746:
[----:B------:R-:W-:-:S05]  /*1d410*/  VIADD R19, R19, 0x1f ;  /* 0x0000001f13137836 */ /* 0x000fca0000000000 */
[----:B-1----:R-:W-:-:S13]  /*1d420*/  ISETP.GE.AND P0, PT, R19, R0, PT ;  /* 0x000000001300720c */ /* 0x002fda0003f06270 */
[----:B------:R-:W-:Y:S05]  /*1d430*/  @P0 BRA `(.L_x_742) ;  /* 0x00000004005c0947 */ /* 0x000fea0003800000 */
[----:B------:R-:W1:Y:S01]  /*1d440*/  S2R R8, SR_TID.X ;  /* 0x0000000000087919 */ /* 0x000e620000002100 */
[----:B------:R-:W-:Y:S01]  /*1d450*/  BSSY B0, `(.L_x_743) ;  /* 0x000000a000007945 */ /* 0x000fe20003800000 */
[----:B------:R-:W-:Y:S01]  /*1d460*/  IMAD.MOV.U32 R17, RZ, RZ, RZ ;  /* 0x000000ffff117224 */ /* 0x000fe200078e00ff */
[----:B-1----:R-:W-:-:S04]  /*1d470*/  LOP3.LUT R8, R8, 0x1f, RZ, 0xc0, !PT ;  /* 0x0000001f08087812 */ /* 0x002fc800078ec0ff */
[C---:B------:R-:W-:Y:S01]  /*1d480*/  ISETP.NE.AND P1, PT, R8.reuse, 0x1f, PT ;  /* 0x0000001f0800780c */ /* 0x040fe20003f25270 */
[----:B------:R-:W-:-:S05]  /*1d490*/  IMAD.IADD R5, R8, 0x1, R19 ;  /* 0x0000000108057824 */ /* 0x000fca00078e0213 */
[----:B------:R-:W-:-:S13]  /*1d4a0*/  ISETP.GE.OR P0, PT, R5, R0, !P1 ;  /* 0x000000000500720c */ /* 0x000fda0004f06670 */
[----:B------:R-:W-:Y:S05]  /*1d4b0*/  @P0 BRA `(.L_x_744) ;  /* 0x00000000000c0947 */ /* 0x000fea0003800000 */
[----:B0-----:R-:W0:Y:S02]  /*1d4c0*/  LDC.64 R2, c[0x0][0xc58] ;  /* 0x00031600ff027b82 */ /* 0x001e240000000a00 */
[----:B0-----:R-:W-:-:S05]  /*1d4d0*/  IMAD.WIDE R2, R5, 0x4, R2 ;  /* 0x0000000405027825 */ /* 0x001fca00078e0202 */
[----:B------:R1:W5:Y:S02]  /*1d4e0*/  LDG.E R17, desc[UR36][R2.64] ;  /* 0x0000002402117981 */ /* 0x000364000c1e1900 */
.L_x_744:
[----:B------:R-:W-:Y:S05]  /*1d4f0*/  BSYNC B0 ;  /* 0x0000000000007941 */ /* 0x000fea0003800000 */
.L_x_743:
[----:B------:R-:W-:-:S03]  /*1d500*/  UMOV UR4, 0xffffffff ;  /* 0xffffffff00047882 */ /* 0x000fc60000000000 */
[----:B------:R-:W-:Y:S05]  /*1d510*/  BRA.DIV UR4, `(.L_x_745) ;  /* 0x0000001e04507947 */ /* 0x000fea000b800000 */
[----:B-----5:R-:W2:Y:S01]  /*1d520*/  SHFL.UP PT, R14, R17, 0x1, RZ ;  /* 0x04200000110e7989 */ /* 0x020ea200000e00ff */
[C---:B------:R-:W-:Y:S02]  /*1d530*/  ISETP.NE.AND P0, PT, R8.reuse, RZ, PT ;  /* 0x000000ff0800720c */ /* 0x040fe40003f05270 */
[----:B------:R-:W-:Y:S02]  /*1d540*/  ISETP.GE.U32.AND P1, PT, R8, 0x2, PT ;  /* 0x000000020800780c */ /* 0x000fe40003f26070 */
[----:B--2---:R-:W-:Y:S02]  /*1d550*/  SEL R14, R14, RZ, P0 ;  /* 0x000000ff0e0e7207 */ /* 0x004fe40000000000 */
[----:B------:R-:W-:-:S03]  /*1d560*/  ISETP.GE.U32.AND P0, PT, R8, 0x4, PT ;  /* 0x000000040800780c */ /* 0x000fc60003f06070 */
[----:B------:R-:W-:-:S05]  /*1d570*/  IMAD.IADD R13, R17, 0x1, R14 ;  /* 0x00000001110d7824 */ /* 0x000fca00078e020e */
[----:B------:R-:W2:Y:S02]  /*1d580*/  SHFL.UP PT, R14, R13, 0x2, RZ ;  /* 0x044000000d0e7989 */ /* 0x000ea400000e00ff */
[----:B--2---:R-:W-:Y:S02]  /*1d590*/  SEL R14, R14, RZ, P1 ;  /* 0x000000ff0e0e7207 */ /* 0x004fe40000800000 */
[----:B------:R-:W-:-:S03]  /*1d5a0*/  ISETP.GE.U32.AND P1, PT, R8, 0x8, PT ;  /* 0x000000080800780c */ /* 0x000fc60003f26070 */
[----:B-1----:R-:W-:-:S05]  /*1d5b0*/  IMAD.IADD R3, R13, 0x1, R14 ;  /* 0x000000010d037824 */ /* 0x002fca00078e020e */
[----:B------:R-:W1:Y:S02]  /*1d5c0*/  SHFL.UP PT, R14, R3, 0x4, RZ ;  /* 0x04800000030e7989 */ /* 0x000e6400000e00ff */
[----:B-1----:R-:W-:Y:S02]  /*1d5d0*/  SEL R14, R14, RZ, P0 ;  /* 0x000000ff0e0e7207 */ /* 0x002fe40000000000 */
[----:B------:R-:W-:-:S03]  /*1d5e0*/  ISETP.GE.U32.AND P0, PT, R8, 0x10, PT ;  /* 0x000000100800780c */ /* 0x000fc60003f06070 */
[----:B------:R-:W-:-:S05]  /*1d5f0*/  IMAD.IADD R5, R3, 0x1, R14 ;  /* 0x0000000103057824 */ /* 0x000fca00078e020e */
[----:B------:R-:W1:Y:S02]  /*1d600*/  SHFL.UP PT, R14, R5, 0x8, RZ ;  /* 0x05000000050e7989 */ /* 0x000e6400000e00ff */
[----:B-1----:R-:W-:-:S05]  /*1d610*/  SEL R14, R14, RZ, P1 ;  /* 0x000000ff0e0e7207 */ /* 0x002fca0000800000 */
[----:B------:R-:W-:-:S05]  /*1d620*/  IMAD.IADD R7, R5, 0x1, R14 ;  /* 0x0000000105077824 */ /* 0x000fca00078e020e */
[----:B------:R-:W0:Y:S02]  /*1d630*/  SHFL.UP PT, R14, R7, 0x10, RZ ;  /* 0x06000000070e7989 */ /* 0x000e2400000e00ff */
[----:B0-----:R-:W-:-:S05]  /*1d640*/  SEL R2, R14, RZ, P0 ;  /* 0x000000ff0e027207 */ /* 0x001fca0000000000 */
[----:B------:R-:W-:-:S05]  /*1d650*/  IMAD.IADD R2, R7, 0x1, R2 ;  /* 0x0000000107027824 */ /* 0x000fca00078e0202 */
[----:B------:R0:W1:Y:S02]  /*1d660*/  SHFL.IDX PT, R14, R2, 0x1f, 0x1f ;  /* 0x03e01f00020e7f89 */ /* 0x00006400000e0000 */
.L_x_837:
[----:B------:R-:W-:Y:S02]  /*1d670*/  ULDC UR4, c[0x0][0xc10] ;  /* 0x0003040000047ab9 */ /* 0x000fe40000000800 */
[----:B------:R-:W-:-:S04]  /*1d680*/  IMAD.U32 R16, RZ, RZ, UR4 ;  /* 0x00000004ff107e24 */ /* 0x000fc8000f8e00ff */
[----:B-1----:R-:W-:-:S04]  /*1d690*/  IMAD R3, R14, R16, RZ ;  /* 0x000000100e037224 */ /* 0x002fc800078e02ff */
[----:B------:R-:W-:-:S05]  /*1d6a0*/  IMAD.IADD R6, R3, 0x1, R6 ;  /* 0x0000000103067824 */ /* 0x000fca00078e0206 */
[----:B------:R-:W-:-:S13]  /*1d6b0*/  ISETP.GT.AND P0, PT, R6, R4, PT ;  /* 0x000000040600720c */ /* 0x000fda0003f04270 */
[----:B------:R-:W-:Y:S05]  /*1d6c0*/  @!P0 BRA `(.L_x_746) ;  /* 0xfffffffc00508947 */ /* 0x000fea000383ffff */
.L_x_741:
        /* <DEDUP_REMOVED lines=8> */
.L_x_841:
[----:B------:R-:W-:Y:S01]  /*1d750*/  ISETP.NE.AND P0, PT, R3, RZ, PT ;  /* 0x000000ff0300720c */ /* 0x000fe20003f05270 */
[----:B------:R-:W-:-:S12]  /*1d760*/  IMAD.MOV.U32 R14, RZ, RZ, RZ ;  /* 0x000000ffff0e7224 */ /* 0x000fd800078e00ff */
[----:B------:R-:W-:Y:S05]  /*1d770*/  @!P0 BRA `(.L_x_748) ;  /* 0x0000000000108947 */ /* 0x000fea0003800000 */
[----:B------:R-:W-:Y:S01]  /*1d780*/  UMOV UR4, 0xffffffff ;  /* 0xffffffff00047882 */ /* 0x000fe20000000000 */
[----:B------:R-:W-:Y:S02]  /*1d790*/  VIADD R12, R5, 0xffffffff ;  /* 0xffffffff050c7836 */ /* 0x000fe40000000000 */
[----:B------:R-:W-:Y:S05]  /*1d7a0*/  BRA.DIV UR4, `(.L_x_749) ;  /* 0x0000001e04c47947 */ /* 0x000fea000b800000 */
[----:B------:R3:W4:Y:S02]  /*1d7b0*/  SHFL.IDX PT, R14, R2, R12, 0x1f ;  /* 0x00001f0c020e7589 */ /* 0x00072400000e0000 */
.L_x_748:
[----:B----4-:R-:W-:Y:S01]  /*1d7c0*/  IMAD R16, R14, R16, R6 ;  /* 0x000000100e107224 */ /* 0x010fe200078e0206 */
[----:B--2---:R-:W-:Y:S01]  /*1d7d0*/  IABS R6, R17 ;  /* 0x0000001100067213 */ /* 0x004fe20000000000 */
[----:B0--3--:R-:W-:Y:S02]  /*1d7e0*/  IMAD.MOV.U32 R2, RZ, RZ, RZ ;  /* 0x000000ffff027224 */ /* 0x009fe400078e00ff */
[----:B------:R-:W-:Y:S01]  /*1d7f0*/  IMAD.IADD R19, R5, 0x1, R19 ;  /* 0x0000000105137824 */ /* 0x000fe200078e0213 */
[----:B------:R-:W0:Y:S08]  /*1d800*/  I2F.RP R7, R6 ;  /* 0x0000000600077306 */ /* 0x000e300000209400 */
[----:B0-----:R-:W0:Y:S02]  /*1d810*/  MUFU.RCP R7, R7 ;  /* 0x0000000700077308 */ /* 0x001e240000001000 */
[----:B0-----:R-:W-:-:S06]  /*1d820*/  VIADD R8, R7, 0xffffffe ;  /* 0x0ffffffe07087836 */ /* 0x001fcc0000000000 */
[----:B------:R-:W0:Y:S02]  /*1d830*/  F2I.FTZ.U32.TRUNC.NTZ R3, R8 ;  /* 0x0000000800037305 */ /* 0x000e24000021f000 */
[----:B0-----:R-:W-:-:S04]  /*1d840*/  IMAD.MOV R9, RZ, RZ, -R3 ;  /* 0x000000ffff097224 */ /* 0x001fc800078e0a03 */
[----:B------:R-:W-:-:S04]  /*1d850*/  IMAD R9, R9, R6, RZ ;  /* 0x0000000609097224 */ /* 0x000fc800078e02ff */
[----:B------:R-:W-:Y:S01]  /*1d860*/  IMAD.HI.U32 R3, R3, R9, R2 ;  /* 0x0000000903037227 */ /* 0x000fe200078e0002 */
[----:B------:R-:W-:Y:S02]  /*1d870*/  IADD3 R2, R4, -R16, RZ ;  /* 0x8000001004027210 */ /* 0x000fe40007ffe0ff */
[----:B------:R-:W-:Y:S02]  /*1d880*/  IABS R9, R17 ;  /* 0x0000001100097213 */ /* 0x000fe40000000000 */
[----:B------:R-:W-:-:S03]  /*1d890*/  IABS R4, R2 ;  /* 0x0000000200047213 */ /* 0x000fc60000000000 */
[----:B------:R-:W-:Y:S02]  /*1d8a0*/  IMAD.MOV R7, RZ, RZ, -R9 ;  /* 0x000000ffff077224 */ /* 0x000fe400078e0a09 */
[----:B------:R-:W-:-:S04]  /*1d8b0*/  IMAD.HI.U32 R3, R3, R4, RZ ;  /* 0x0000000403037227 */ /* 0x000fc800078e00ff */
[----:B------:R-:W-:Y:S01]  /*1d8c0*/  IMAD R7, R3, R7, R4 ;  /* 0x0000000703077224 */ /* 0x000fe200078e0204 */
[----:B------:R-:W-:-:S04]  /*1d8d0*/  LOP3.LUT R4, R2, R17, RZ, 0x3c, !PT ;  /* 0x0000001102047212 */ /* 0x000fc800078e3cff */
[----:B------:R-:W-:-:S13]  /*1d8e0*/  ISETP.GT.U32.AND P0, PT, R6, R7, PT ;  /* 0x000000070600720c */ /* 0x000fda0003f04070 */
[----:B------:R-:W-:Y:S02]  /*1d8f0*/  @!P0 IMAD.IADD R7, R7, 0x1, -R6 ;  /* 0x0000000107078824 */ /* 0x000fe400078e0a06 */
[----:B------:R-:W-:-:S03]  /*1d900*/  @!P0 VIADD R3, R3, 0x1 ;  /* 0x0000000103038836 */ /* 0x000fc60000000000 */
[----:B------:R-:W-:-:S13]  /*1d910*/  ISETP.GE.U32.AND P0, PT, R7, R6, PT ;  /* 0x000000060700720c */ /* 0x000fda0003f06070 */
        /* <DEDUP_REMOVED lines=9> */
.L_x_742:
[----:B------:R-:W-:Y:S01]  /*1d9b0*/  UMOV UR4, URZ ;  /* 0x0000003f00047c82 */ /* 0x000fe20008000000 */
[----:B------:R-:W-:Y:S01]  /*1d9c0*/  UMOV UR5, URZ ;  /* 0x0000003f00057c82 */ /* 0x000fe20008000000 */
[----:B------:R-:W-:Y:S01]  /*1d9d0*/  ULDC UR6, c[0x0][0xc14] ;  /* 0x0003050000067ab9 */ /* 0x000fe20000000800 */
[----:B------:R-:W-:Y:S02]  /*1d9e0*/  IMAD.MOV.U32 R16, RZ, RZ, R4 ;  /* 0x000000ffff107224 */ /* 0x000fe400078e0004 */
[----:B------:R-:W-:Y:S02]  /*1d9f0*/  IMAD.U32 R17, RZ, RZ, UR4 ;  /* 0x00000004ff117e24 */ /* 0x000fe4000f8e00ff */
[----:B------:R-:W-:Y:S02]  /*1da00*/  IMAD.U32 R18, RZ, RZ, UR5 ;  /* 0x00000005ff127e24 */ /* 0x000fe4000f8e00ff */
[----:B------:R-:W-:-:S07]  /*1da10*/  IMAD.U32 R19, RZ, RZ, UR6 ;  /* 0x00000006ff137e24 */ /* 0x000fce000f8e00ff */
.L_x_750:
        /* <DEDUP_REMOVED lines=12> */
.L_x_667:
[----:B0-----:R-:W3:Y:S01]  /*1dae0*/  LDL.LU R0, [R1+0x30] ;  /* 0x0000300001007983 */ /* 0x001ee20000300800 */
[----:B------:R-:W-:Y:S01]  /*1daf0*/  BSSY B0, `(.L_x_752) ;  /* 0x000000b000007945 */ /* 0x000fe20003800000 */
[----:B-1----:R-:W0:Y:S01]  /*1db00*/  S2R R5, SR_CgaCtaId ;  /* 0x0000000000057919 */ /* 0x002e220000008800 */
[----:B---3--:R-:W-:-:S05]  /*1db10*/  VIADD R0, R0, 0x1 ;  /* 0x0000000100007836 */ /* 0x008fca0000000000 */
[----:B--2---:R-:W-:-:S04]  /*1db20*/  LEA.HI R2, R0, R0, RZ, 0x1 ;  /* 0x0000000000027211 */ /* 0x004fc800078f08ff */
[----:B------:R-:W-:-:S05]  /*1db30*/  LOP3.LUT R3, R2, 0xfffffffe, RZ, 0xc0, !PT ;  /* 0xfffffffe02037812 */ /* 0x000fca00078ec0ff */
[----:B------:R-:W-:Y:S01]  /*1db40*/  IMAD.IADD R3, R0, 0x1, -R3 ;  /* 0x0000000100037824 */ /* 0x000fe200078e0a03 */
[----:B------:R-:W-:-:S04]  /*1db50*/  MOV R0, 0x400 ;  /* 0x0000040000007802 */ /* 0x000fc80000000f00 */
[----:B0-----:R-:W-:Y:S02]  /*1db60*/  LEA R0, R5, R0, 0x18 ;  /* 0x0000000005007211 */ /* 0x001fe400078ec0ff */
[----:B------:R-:W-:-:S04]  /*1db70*/  SHF.L.U32 R3, R3, 0x1f, RZ ;  /* 0x0000001f03037819 */ /* 0x000fc800000006ff */
[----:B------:R-:W0:Y:S02]  /*1db80*/  SYNCS.PHASECHK.TRANS64.TRYWAIT P0, [R0+URZ+0x34820], R3 ;  /* 0x03482003000075a7 */ /* 0x000e24000800017f */
[----:B0-----:R-:W-:Y:S05]  /*1db90*/  @!P0 BRA `(.L_x_753) ;  /* 0x0000001800ec8947 */ /* 0x001fea0003800000 */
.L_x_844:
[----:B------:R-:W-:Y:S05]  /*1dba0*/  BSYNC B0 ;  /* 0x0000000000007941 */ /* 0x000fea0003800000 */
.L_x_752:
[----:B------:R-:W-:-:S03]  /*1dbb0*/  UMOV UR4, 0xffffffff ;  /* 0xffffffff00047882 */ /* 0x000fc60000000000 */
[----:B------:R-:W-:Y:S05]  /*1dbc0*/  BRA.DIV UR4, `(.L_x_754) ;  /* 0x0000001a04f47947 */ /* 0x000fea000b800000 */
[----:B------:R-:W1:Y:S02]  /*1dbd0*/  S2R R2, SR_TID.X ;  /* 0x0000000000027919 */ /* 0x000e640000002100 */
[----:B-1----:R-:W-:-:S04]  /*1dbe0*/  SHF.R.U32.HI R2, RZ, 0x5, R2 ;  /* 0x00000005ff027819 */ /* 0x002fc80000011602 */
[----:B------:R-:W-:-:S05]  /*1dbf0*/  LOP3.LUT R2, R2, 0x3, RZ, 0xc0, !PT ;  /* 0x0000000302027812 */ /* 0x000fca00078ec0ff */
[----:B------:R1:W2:Y:S02]  /*1dc00*/  SHFL.IDX PT, R14, R2, RZ, 0x1f ;  /* 0x00001fff020e7589 */ /* 0x0002a400000e0000 */
.L_x_847:
[----:B--2---:R-:W-:-:S13]  /*1dc10*/  ISETP.NE.AND P0, PT, R14, RZ, PT ;  /* 0x000000ff0e00720c */ /* 0x004fda0003f05270 */
[----:B------:R-:W-:Y:S05]  /*1dc20*/  @P0 BRA `(.L_x_448) ;  /* 0x0000000000940947 */ /* 0x000fea0003800000 */
[----:B------:R-:W-:-:S03]  /*1dc30*/  UMOV UR4, 0xffffffff ;  /* 0xffffffff00047882 */ /* 0x000fc60000000000 */
[----:B------:R-:W-:Y:S05]  /*1dc40*/  BRA.DIV UR4, `(.L_x_755) ;  /* 0x0000001e04087947 */ /* 0x000fea000b800000 */
[----:B------:R-:W-:-:S13]  /*1dc50*/  ELECT P6, URZ, PT ;  /* 0x00000000003f782f */ /* 0x000fda00038c0000 */
.L_x_850:
[----:B------:R-:W-:Y:S05]  /*1dc60*/  @!P6 BRA `(.L_x_448) ;  /* 0x000000000084e947 */ /* 0x000fea0003800000 */
[----:B-1----:R-:W2:Y:S02]  /*1dc70*/  LDL.LU R2, [R1+0x3c] ;  /* 0x00003c0001027983 */ /* 0x002ea40000300800 */
[----:B--2---:R-:W-:-:S04]  /*1dc80*/  LOP3.LUT R2, R2, 0x2, RZ, 0xfc, !PT ;  /* 0x0000000202027812 */ /* 0x004fc800078efcff */
[----:B------:R-:W-:-:S13]  /*1dc90*/  ISETP.NE.AND P2, PT, R2, 0x3, PT ;  /* 0x000000030200780c */ /* 0x000fda0003f45270 */
[----:B------:R-:W-:Y:S05]  /*1dca0*/  @!P2 BRA `(.L_x_756) ;  /* 0x000000000004a947 */ /* 0x000fea0003800000 */
[----:B------:R-:W-:Y:S01]  /*1dcb0*/  BPT.TRAP 0x1 ;  /* 0x000000040000795c */ /* 0x000fe20000300000 */
.L_x_756:
        /* <DEDUP_REMOVED lines=14> */
.L_x_851:
[----:B------:R-:W1:Y:S02]  /*1dda0*/  SYNCS.PHASECHK.TRANS64.TRYWAIT P0, [R7+URZ], R2 ;  /* 0x00000002070075a7 */ /* 0x000e64000800017f */
[----:B-1----:R-:W-:Y:S05]  /*1ddb0*/  @!P0 BRA `(.L_x_758) ;  /* 0x0000001800e08947 */ /* 0x002fea0003800000 */
.L_x_852:
[----:B------:R-:W-:Y:S05]  /*1ddc0*/  @!P2 BRA `(.L_x_759) ;  /* 0x000000000004a947 */ /* 0x000fea0003800000 */
[----:B------:R-:W-:Y:S01]  /*1ddd0*/  BPT.TRAP 0x1 ;  /* 0x000000040000795c */ /* 0x000fe20000300000 */
.L_x_759:
[----:B------:R-:W2:Y:S01]  /*1dde0*/  LDL.LU R4, [R1] ;  /* 0x0000000001047983 */ /* 0x000ea20000300800 */
[----:B------:R-:W-:-:S04]  /*1ddf0*/  VIADD R0, R0, 0x34860 ;  /* 0x0003486000007836 */ /* 0x000fc80000000000 */
[----:B--2---:R-:W-:-:S04]  /*1de00*/  IMAD R4, R4, 0x8, R0 ;  /* 0x0000000804047824 */ /* 0x004fc800078e0200 */
[----:B------:R-:W2:Y:S02]  /*1de10*/  SYNCS.PHASECHK.TRANS64.TRYWAIT P0, [R4+URZ], R5 ;  /* 0x00000005040075a7 */ /* 0x000ea4000800017f */
[----:B--2---:R-:W-:Y:S05]  /*1de20*/  @!P0 BRA `(.L_x_760) ;  /* 0x0000001800d88947 */ /* 0x004fea0003800000 */
.L_x_853:
[----:B------:R-:W-:-:S07]  /*1de30*/  IMAD R3, R3, 0x8, R0 ;  /* 0x0000000803037824 */ /* 0x000fce00078e0200 */
.L_x_761:
[----:B---3--:R3:W4:Y:S02]  /*1de40*/  SYNCS.PHASECHK.TRANS64.TRYWAIT P0, [R3+URZ], R2 ;  /* 0x00000002030075a7 */ /* 0x008724000800017f */
[----:B----4-:R-:W-:Y:S05]  /*1de50*/  @!P0 NANOSLEEP.SYNCS 0x989680 ;  /* 0x009896800000895d */ /* 0x010fea0003900000 */
[----:B------:R-:W4:Y:S02]  /*1de60*/  @!P0 SYNCS.PHASECHK.TRANS64 P0, [R3+URZ], R2 ;  /* 0x00000002030085a7 */ /* 0x000f24000800007f */
[----:B----4-:R-:W-:Y:S05]  /*1de70*/  @!P0 BRA `(.L_x_761) ;  /* 0xfffffffc00f08947 */ /* 0x010fea000383ffff */
.L_x_448:
[----:B------:R-:W-:Y:S05]  /*1de80*/  BSYNC B7 ;  /* 0x0000000000077941 */ /* 0x000fea0003800000 */
.L_x_445:
[----:B------:R-:W-:Y:S05]  /*1de90*/  EXIT ;  /* 0x000000000000794d */ /* 0x000fea0003800000 */
.L_x_466:
[----:B0-----:R0:W1:Y:S02]  /*1dea0*/  SYNCS.PHASECHK.TRANS64.TRYWAIT P5, [R3+URZ+0x34890], R0 ;  /* 0x03489000030075a7 */ /* 0x00106400080a017f */
[----:B-1----:R-:W-:Y:S05]  /*1deb0*/  @!P5 NANOSLEEP.SYNCS 0x989680 ;  /* 0x009896800000d95d */ /* 0x002fea0003900000 */
[----:B------:R-:W1:Y:S02]  /*1dec0*/  @!P5 SYNCS.PHASECHK.TRANS64 P5, [R3+URZ+0x34890], R0 ;  /* 0x034890000300d5a7 */ /* 0x000e6400080a007f */
[----:B-1----:R-:W-:Y:S05]  /*1ded0*/  @!P5 BRA `(.L_x_466) ;  /* 0xfffffffc00f0d947 */ /* 0x002fea000383ffff */
[----:B------:R-:W-:Y:S05]  /*1dee0*/  BRA `(.L_x_762) ;  /* 0xfffffe5400f07947 */ /* 0x000fea000383ffff */
.L_x_520:
[----:B-1----:R1:W3:Y:S02]  /*1def0*/  SYNCS.PHASECHK.TRANS64.TRYWAIT P5, [R3+URZ+0x34890], R0 ;  /* 0x03489000030075a7 */ /* 0x0022e400080a017f */
[----:B---3--:R-:W-:Y:S05]  /*1df00*/  @!P5 NANOSLEEP.SYNCS 0x989680 ;  /* 0x009896800000d95d */ /* 0x008fea0003900000 */
[----:B------:R-:W3:Y:S02]  /*1df10*/  @!P5 SYNCS.PHASECHK.TRANS64 P5, [R3+URZ+0x34890], R0 ;  /* 0x034890000300d5a7 */ /* 0x000ee400080a007f */
[----:B---3--:R-:W-:Y:S05]  /*1df20*/  @!P5 BRA `(.L_x_520) ;  /* 0xfffffffc00f0d947 */ /* 0x008fea000383ffff */
[----:B------:R-:W-:Y:S05]  /*1df30*/  BRA `(.L_x_763) ;  /* 0xfffffe8c00987947 */ /* 0x000fea000383ffff */
.L_x_545:
[----:B0-----:R0:W1:Y:S02]  /*1df40*/  SYNCS.PHASECHK.TRANS64.TRYWAIT P4, [R3+URZ+0x34890], R0 ;  /* 0x03489000030075a7 */ /* 0x001064000808017f */
[----:B-1----:R-:W-:Y:S05]  /*1df50*/  @!P4 NANOSLEEP.SYNCS 0x989680 ;  /* 0x009896800000c95d */ /* 0x002fea0003900000 */
[----:B------:R-:W1:Y:S02]  /*1df60*/  @!P4 SYNCS.PHASECHK.TRANS64 P4, [R3+URZ+0x34890], R0 ;  /* 0x034890000300c5a7 */ /* 0x000e64000808007f */
[----:B-1----:R-:W-:Y:S05]  /*1df70*/  @!P4 BRA `(.L_x_545) ;  /* 0xfffffffc00f0c947 */ /* 0x002fea000383ffff */
[----:B------:R-:W-:Y:S05]  /*1df80*/  BRA `(.L_x_764) ;  /* 0xfffffec0000c7947 */ /* 0x000fea000383ffff */
.L_x_551:
[----:B--2---:R2:W3:Y:S02]  /*1df90*/  SYNCS.PHASECHK.TRANS64.TRYWAIT P4, [R3+URZ+0x348b0], R0 ;  /* 0x0348b000030075a7 */ /* 0x0044e4000808017f */
[----:B---3--:R-:W-:Y:S05]  /*1dfa0*/  @!P4 NANOSLEEP.SYNCS 0x989680 ;  /* 0x009896800000c95d */ /* 0x008fea0003900000 */
[----:B------:R-:W3:Y:S02]  /*1dfb0*/  @!P4 SYNCS.PHASECHK.TRANS64 P4, [R3+URZ+0x348b0], R0 ;  /* 0x0348b0000300c5a7 */ /* 0x000ee4000808007f */
[----:B---3--:R-:W-:Y:S05]  /*1dfc0*/  @!P4 BRA `(.L_x_551) ;  /* 0xfffffffc00f0c947 */ /* 0x008fea000383ffff */
[----:B------:R-:W-:Y:S05]  /*1dfd0*/  BRA `(.L_x_765) ;  /* 0xfffffec4000c7947 */ /* 0x000fea000383ffff */
.L_x_571:
[----:B------:R-:W-:Y:S01]  /*1dfe0*/  BSSY B1, `(.L_x_766) ;  /* 0x0000008000017945 */ /* 0x000fe20003800000 */
[----:B------:R-:W-:Y:S02]  /*1dff0*/  IMAD.MOV.U32 R13, RZ, RZ, R38 ;  /* 0x000000ffff0d7224 */ /* 0x000fe400078e0026 */
[----:B------:R-:W-:Y:S02]  /*1e000*/  IMAD.MOV.U32 R12, RZ, RZ, RZ ;  /* 0x000000ffff0c7224 */ /* 0x000fe400078e00ff */
[----:B------:R-:W-:Y:S02]  /*1e010*/  IMAD.MOV.U32 R11, RZ, RZ, 0x1c1f ;  /* 0x00001c1fff0b7424 */ /* 0x000fe400078e00ff */
[----:B------:R-:W-:-:S07]  /*1e020*/  IMAD.MOV.U32 R15, RZ, RZ, -0x1 ;  /* 0xffffffffff0f7424 */ /* 0x000fce00078e00ff */
[----:B------:R-:W-:Y:S05]  /*1e030*/  WARPSYNC.COLLECTIVE R15, `(.L_x_767) ;  /* 0x000000000f087348 */ /* 0x000fea0003c00000 */
[----:B------:R0:W1:Y:S02]  /*1e040*/  SHFL.IDX P6, R14, R13, R12, R11 ;  /* 0x0000000c0d0e7389 */ /* 0x00006400000c000b */
[----:B01----:R-:W-:Y:S01]  /*1e050*/  ENDCOLLECTIVE ;  /* 0x000000000000791b */ /* 0x003fe20003800000 */
.L_x_767:
[----:B------:R-:W-:Y:S05]  /*1e060*/  BSYNC B1 ;  /* 0x0000000000017941 */ /* 0x000fea0003800000 */
.L_x_766:
[----:B------:R-:W-:Y:S05]  /*1e070*/  BRA `(.L_x_768) ;  /* 0xfffffed8003c7947 */ /* 0x000fea000383ffff */
.L_x_572:
        /* <DEDUP_REMOVED lines=8> */
.L_x_770:
[----:B------:R-:W-:Y:S05]  /*1e100*/  BSYNC B1 ;  /* 0x0000000000017941 */ /* 0x000fea0003800000 */
.L_x_769:
[----:B------:R-:W-:Y:S05]  /*1e110*/  BRA `(.L_x_771) ;  /* 0xfffffed800207947 */ /* 0x000fea000383ffff */
.L_x_573:
        /* <DEDUP_REMOVED lines=8> */
.L_x_773:
[----:B------:R-:W-:Y:S05]  /*1e1a0*/  BSYNC B1 ;  /* 0x0000000000017941 */ /* 0x000fea0003800000 */
.L_x_772:
[----:B------:R-:W-:Y:S05]  /*1e1b0*/  BRA `(.L_x_774) ;  /* 0xfffffed800047947 */ /* 0x000fea000383ffff */
.L_x_574:
        /* <DEDUP_REMOVED lines=8> */
.L_x_776:
[----:B------:R-:W-:Y:S05]  /*1e240*/  BSYNC B1 ;  /* 0x0000000000017941 */ /* 0x000fea0003800000 */
.L_x_775:
[----:B------:R-:W-:Y:S05]  /*1e250*/  BRA `(.L_x_777) ;  /* 0xfffffed400e87947 */ /* 0x000fea000383ffff */
.L_x_576:
[----:B0-----:R0:W1:Y:S02]  /*1e260*/  SYNCS.PHASECHK.TRANS64.TRYWAIT P1, [R2+URZ+0x34800], R5 ;  /* 0x03480005020075a7 */ /* 0x001064000802017f */
[----:B-1----:R-:W-:Y:S05]  /*1e270*/  @!P1 NANOSLEEP.SYNCS 0x989680 ;  /* 0x009896800000995d */ /* 0x002fea0003900000 */
[----:B------:R-:W1:Y:S02]  /*1e280*/  @!P1 SYNCS.PHASECHK.TRANS64 P1, [R2+URZ+0x34800], R5 ;  /* 0x03480005020095a7 */ /* 0x000e64000802007f */
[----:B-1----:R-:W-:Y:S05]  /*1e290*/  @!P1 BRA `(.L_x_576) ;  /* 0xfffffffc00f09947 */ /* 0x002fea000383ffff */
[----:B------:R-:W-:Y:S05]  /*1e2a0*/  BRA `(.L_x_778) ;  /* 0xfffffed8002c7947 */ /* 0x000fea000383ffff */
.L_x_602:
        /* <DEDUP_REMOVED lines=8> */
.L_x_780:
[----:B------:R-:W-:Y:S05]  /*1e330*/  BSYNC B1 ;  /* 0x0000000000017941 */ /* 0x000fea0003800000 */
.L_x_779:
[----:B------:R-:W-:Y:S05]  /*1e340*/  BRA `(.L_x_781) ;  /* 0xfffffefc00ac7947 */ /* 0x000fea000383ffff */
.L_x_603:
        /* <DEDUP_REMOVED lines=8> */
.L_x_783:
[----:B------:R-:W-:Y:S05]  /*1e3d0*/  BSYNC B1 ;  /* 0x0000000000017941 */ /* 0x000fea0003800000 */
.L_x_782:
[----:B------:R-:W-:Y:S05]  /*1e3e0*/  BRA `(.L_x_784) ;  /* 0xfffffefc00907947 */ /* 0x000fea000383ffff */
.L_x_604:
        /* <DEDUP_REMOVED lines=8> */
.L_x_786:
[----:B------:R-:W-:Y:S05]  /*1e470*/  BSYNC B1 ;  /* 0x0000000000017941 */ /* 0x000fea0003800000 */
.L_x_785:
[----:B------:R-:W-:Y:S05]  /*1e480*/  BRA `(.L_x_787) ;  /* 0xfffffefc00747947 */ /* 0x000fea000383ffff */
.L_x_605:
        /* <DEDUP_REMOVED lines=8> */
.L_x_789:
[----:B------:R-:W-:Y:S05]  /*1e510*/  BSYNC B1 ;  /* 0x0000000000017941 */ /* 0x000fea0003800000 */
.L_x_788:
[----:B------:R-:W-:Y:S05]  /*1e520*/  BRA `(.L_x_790) ;  /* 0xfffffefc00587947 */ /* 0x000fea000383ffff */
.L_x_607:
[----:B0-----:R0:W1:Y:S02]  /*1e530*/  SYNCS.PHASECHK.TRANS64.TRYWAIT P0, [R2+URZ+0x34800], R3 ;  /* 0x03480003020075a7 */ /* 0x001064000800017f */
[----:B-1----:R-:W-:Y:S05]  /*1e540*/  @!P0 NANOSLEEP.SYNCS 0x989680 ;  /* 0x009896800000895d */ /* 0x002fea0003900000 */
[----:B------:R-:W1:Y:S02]  /*1e550*/  @!P0 SYNCS.PHASECHK.TRANS64 P0, [R2+URZ+0x34800], R3 ;  /* 0x03480003020085a7 */ /* 0x000e64000800007f */
[----:B-1----:R-:W-:Y:S05]  /*1e560*/  @!P0 BRA `(.L_x_607) ;  /* 0xfffffffc00f08947 */ /* 0x002fea000383ffff */
[----:B------:R-:W-:Y:S05]  /*1e570*/  BRA `(.L_x_791) ;  /* 0xfffffefc00987947 */ /* 0x000fea000383ffff */
.L_x_621:
[----:B-1----:R1:W2:Y:S02]  /*1e580*/  SYNCS.PHASECHK.TRANS64.TRYWAIT P2, [R4+URZ+0x34830], R3 ;  /* 0x03483003040075a7 */ /* 0x0022a4000804017f */
[----:B--2---:R-:W-:Y:S05]  /*1e590*/  @!P2 NANOSLEEP.SYNCS 0x989680 ;  /* 0x009896800000a95d */ /* 0x004fea0003900000 */
[----:B------:R-:W2:Y:S02]  /*1e5a0*/  @!P2 SYNCS.PHASECHK.TRANS64 P2, [R4+URZ+0x34830], R3 ;  /* 0x034830030400a5a7 */ /* 0x000ea4000804007f */
[----:B--2---:R-:W-:Y:S05]  /*1e5b0*/  @!P2 BRA `(.L_x_621) ;  /* 0xfffffffc00f0a947 */ /* 0x004fea000383ffff */
[----:B------:R-:W-:Y:S05]  /*1e5c0*/  BRA `(.L_x_620) ;  /* 0xffffff2000887947 */ /* 0x000fea000383ffff */
.L_x_628:
[----:B-1----:R1:W2:Y:S02]  /*1e5d0*/  SYNCS.PHASECHK.TRANS64.TRYWAIT P2, [R21+URZ+0x34830], R0 ;  /* 0x03483000150075a7 */ /* 0x0022a4000804017f */
[----:B--2---:R-:W-:Y:S05]  /*1e5e0*/  @!P2 NANOSLEEP.SYNCS 0x989680 ;  /* 0x009896800000a95d */ /* 0x004fea0003900000 */
[----:B------:R-:W2:Y:S02]  /*1e5f0*/  @!P2 SYNCS.PHASECHK.TRANS64 P2, [R21+URZ+0x34830], R0 ;  /* 0x034830001500a5a7 */ /* 0x000ea4000804007f */
[----:B--2---:R-:W-:Y:S05]  /*1e600*/  @!P2 BRA `(.L_x_628) ;  /* 0xfffffffc00f0a947 */ /* 0x004fea000383ffff */
[----:B------:R-:W-:Y:S05]  /*1e610*/  BRA `(.L_x_627) ;  /* 0xffffff4c00147947 */ /* 0x000fea000383ffff */
.L_x_633:
[----:B---3--:R3:W4:Y:S02]  /*1e620*/  SYNCS.PHASECHK.TRANS64.TRYWAIT P2, [R202+URZ+0x34850], R3 ;  /* 0x03485003ca0075a7 */ /* 0x008724000804017f */
[----:B----4-:R-:W-:Y:S05]  /*1e630*/  @!P2 NANOSLEEP.SYNCS 0x989680 ;  /* 0x009896800000a95d */ /* 0x010fea0003900000 */
[----:B------:R-:W4:Y:S02]  /*1e640*/  @!P2 SYNCS.PHASECHK.TRANS64 P2, [R202+URZ+0x34850], R3 ;  /* 0x03485003ca00a5a7 */ /* 0x000f24000804007f */
[----:B----4-:R-:W-:Y:S05]  /*1e650*/  @!P2 BRA `(.L_x_633) ;  /* 0xfffffffc00f0a947 */ /* 0x010fea000383ffff */
[----:B------:R-:W-:Y:S05]  /*1e660*/  BRA `(.L_x_632) ;  /* 0xffffff5400f47947 */ /* 0x000fea000383ffff */
.L_x_639:
[----:B-1----:R1:W2:Y:S02]  /*1e670*/  SYNCS.PHASECHK.TRANS64.TRYWAIT P0, [R13+URZ+0x34850], R4 ;  /* 0x034850040d0075a7 */ /* 0x0022a4000800017f */
[----:B--2---:R-:W-:Y:S05]  /*1e680*/  @!P0 NANOSLEEP.SYNCS 0x989680 ;  /* 0x009896800000895d */ /* 0x004fea0003900000 */
[----:B------:R-:W2:Y:S02]  /*1e690*/  @!P0 SYNCS.PHASECHK.TRANS64 P0, [R13+URZ+0x34850], R4 ;  /* 0x034850040d0085a7 */ /* 0x000ea4000800007f */
[----:B--2---:R-:W-:Y:S05]  /*1e6a0*/  @!P0 BRA `(.L_x_639) ;  /* 0xfffffffc00f08947 */ /* 0x004fea000383ffff */
[----:B------:R-:W-:Y:S05]  /*1e6b0*/  BRA `(.L_x_638) ;  /* 0xffffff7400147947 */ /* 0x000fea000383ffff */
.L_x_671:
        /* <DEDUP_REMOVED lines=8> */
[----:B-----5:R-:W-:Y:S05]  /*1e740*/  WARPSYNC.COLLECTIVE R15, `(.L_x_793) ;  /* 0x000000000f087348 */ /* 0x020fea0003c00000 */
[----:B------:R0:W1:Y:S02]  /*1e750*/  SHFL.IDX P6, R14, R13, R12, R11 ;  /* 0x0000000c0d0e7389 */ /* 0x00006400000c000b */
[----:B01---5:R-:W-:Y:S01]  /*1e760*/  ENDCOLLECTIVE ;  /* 0x000000000000791b */ /* 0x023fe20003800000 */
.L_x_793:
[----:B------:R-:W-:Y:S05]  /*1e770*/  BSYNC B1 ;  /* 0x0000000000017941 */ /* 0x000fea0003800000 */
.L_x_792:
[----:B------:R-:W-:Y:S05]  /*1e780*/  BRA `(.L_x_794) ;  /* 0xffffffa800ec7947 */ /* 0x000fea000383ffff */
.L_x_672:
[----:B------:R-:W-:Y:S01]  /*1e790*/  BSSY B1, `(.L_x_795) ;  /* 0x0000006000017945 */ /* 0x000fe20003800000 */
[----:B------:R-:W-:-:S07]  /*1e7a0*/  IMAD.MOV.U32 R15, RZ, RZ, -0x1 ;  /* 0xffffffffff0f7424 */ /* 0x000fce00078e00ff */
[----:B-----5:R-:W-:Y:S05]  /*1e7b0*/  WARPSYNC.COLLECTIVE R15, `(.L_x_796) ;  /* 0x000000000f0c7348 */ /* 0x020fea0003c00000 */
[----:B------:R-:W-:Y:S02]  /*1e7c0*/  ELECT P6, UR62, PT ;  /* 0x00000000003e782f */ /* 0x000fe400038c0000 */
[----:B------:R-:W-:Y:S01]  /*1e7d0*/  MOV R14, UR62 ;  /* 0x0000003e000e7c02 */ /* 0x000fe20008000f00 */
[----:B-----5:R-:W-:Y:S10]  /*1e7e0*/  ENDCOLLECTIVE ;  /* 0x000000000000791b */ /* 0x020ff40003800000 */
.L_x_796:
[----:B------:R-:W-:Y:S05]  /*1e7f0*/  BSYNC B1 ;  /* 0x0000000000017941 */ /* 0x000fea0003800000 */
.L_x_795:
[----:B------:R-:W-:Y:S05]  /*1e800*/  BRA `(.L_x_797) ;  /* 0xffffffa800d87947 */ /* 0x000fea000383ffff */
.L_x_674:
[----:B0-----:R0:W1:Y:S02]  /*1e810*/  SYNCS.PHASECHK.TRANS64.TRYWAIT P0, [R5+URZ+0x34820], R6 ;  /* 0x03482006050075a7 */ /* 0x001064000800017f */
[----:B-1----:R-:W-:Y:S05]  /*1e820*/  @!P0 NANOSLEEP.SYNCS 0x989680 ;  /* 0x009896800000895d */ /* 0x002fea0003900000 */
[----:B------:R-:W1:Y:S02]  /*1e830*/  @!P0 SYNCS.PHASECHK.TRANS64 P0, [R5+URZ+0x34820], R6 ;  /* 0x03482006050085a7 */ /* 0x000e64000800007f */
[----:B-1----:R-:W-:Y:S05]  /*1e840*/  @!P0 BRA `(.L_x_674) ;  /* 0xfffffffc00f08947 */ /* 0x002fea000383ffff */
[----:B------:R-:W-:Y:S05]  /*1e850*/  BRA `(.L_x_798) ;  /* 0xffffffa800f47947 */ /* 0x000fea000383ffff */
.L_x_677:
[----:B0-----:R0:W1:Y:S02]  /*1e860*/  SYNCS.PHASECHK.TRANS64.TRYWAIT P0, [R6+URZ+0x348a0], R9 ;  /* 0x0348a009060075a7 */ /* 0x001064000800017f */
[----:B-1----:R-:W-:Y:S05]  /*1e870*/  @!P0 NANOSLEEP.SYNCS 0x989680 ;  /* 0x009896800000895d */ /* 0x002fea0003900000 */
[----:B------:R-:W1:Y:S02]  /*1e880*/  @!P0 SYNCS.PHASECHK.TRANS64 P0, [R6+URZ+0x348a0], R9 ;  /* 0x0348a009060085a7 */ /* 0x000e64000800007f */
[----:B-1----:R-:W-:Y:S05]  /*1e890*/  @!P0 BRA `(.L_x_677) ;  /* 0xfffffffc00f08947 */ /* 0x002fea000383ffff */
[----:B------:R-:W-:Y:S05]  /*1e8a0*/  BRA `(.L_x_799) ;  /* 0xffffffac00047947 */ /* 0x000fea000383ffff */
.L_x_679:
[----:B-1----:R1:W2:Y:S02]  /*1e8b0*/  SYNCS.PHASECHK.TRANS64.TRYWAIT P0, [R6+URZ+0x348c0], R9 ;  /* 0x0348c009060075a7 */ /* 0x0022a4000800017f */
[----:B--2---:R-:W-:Y:S05]  /*1e8c0*/  @!P0 NANOSLEEP.SYNCS 0x989680 ;  /* 0x009896800000895d */ /* 0x004fea0003900000 */
[----:B------:R-:W2:Y:S02]  /*1e8d0*/  @!P0 SYNCS.PHASECHK.TRANS64 P0, [R6+URZ+0x348c0], R9 ;  /* 0x0348c009060085a7 */ /* 0x000ea4000800007f */
[----:B--2---:R-:W-:Y:S05]  /*1e8e0*/  @!P0 BRA `(.L_x_679) ;  /* 0xfffffffc00f08947 */ /* 0x004fea000383ffff */
[----:B------:R-:W-:Y:S05]  /*1e8f0*/  BRA `(.L_x_800) ;  /* 0xffffffac00947947 */ /* 0x000fea000383ffff */
.L_x_683:
[----:B0-----:R0:W1:Y:S02]  /*1e900*/  SYNCS.PHASECHK.TRANS64.TRYWAIT P0, [R7+URZ+0x348a0], R8 ;  /* 0x0348a008070075a7 */ /* 0x001064000800017f */
[----:B-1----:R-:W-:Y:S05]  /*1e910*/  @!P0 NANOSLEEP.SYNCS 0x989680 ;  /* 0x009896800000895d */ /* 0x002fea0003900000 */
[----:B------:R-:W1:Y:S02]  /*1e920*/  @!P0 SYNCS.PHASECHK.TRANS64 P0, [R7+URZ+0x348a0], R8 ;  /* 0x0348a008070085a7 */ /* 0x000e64000800007f */
[----:B-1----:R-:W-:Y:S05]  /*1e930*/  @!P0 BRA `(.L_x_683) ;  /* 0xfffffffc00f08947 */ /* 0x002fea000383ffff */
[----:B------:R-:W-:Y:S05]  /*1e940*/  BRA `(.L_x_801) ;  /* 0xffffffb000707947 */ /* 0x000fea000383ffff */
.L_x_685:
[----:B-1----:R1:W2:Y:S02]  /*1e950*/  SYNCS.PHASECHK.TRANS64.TRYWAIT P1, [R7+URZ+0x348c0], R8 ;  /* 0x0348c008070075a7 */ /* 0x0022a4000802017f */
[----:B--2---:R-:W-:Y:S05]  /*1e960*/  @!P1 NANOSLEEP.SYNCS 0x989680 ;  /* 0x009896800000995d */ /* 0x004fea0003900000 */
[----:B------:R-:W2:Y:S02]  /*1e970*/  @!P1 SYNCS.PHASECHK.TRANS64 P1, [R7+URZ+0x348c0], R8 ;  /* 0x0348c008070095a7 */ /* 0x000ea4000802007f */
[----:B--2---:R-:W-:Y:S05]  /*1e980*/  @!P1 BRA `(.L_x_685) ;  /* 0xfffffffc00f09947 */ /* 0x004fea000383ffff */
[----:B------:R-:W-:Y:S05]  /*1e990*/  BRA `(.L_x_802) ;  /* 0xffffffb000f87947 */ /* 0x000fea000383ffff */
.L_x_697:
        /* <DEDUP_REMOVED lines=11> */
.L_x_804:
[----:B------:R-:W-:Y:S05]  /*1ea50*/  BSYNC B0 ;  /* 0x0000000000007941 */ /* 0x000fea0003800000 */
.L_x_803:
[----:B------:R-:W-:Y:S05]  /*1ea60*/  BRA `(.L_x_805) ;  /* 0xffffffbc00f87947 */ /* 0x000fea000383ffff */
.L_x_698:
[----:B------:R-:W-:Y:S01]  /*1ea70*/  BSSY B0, `(.L_x_806) ;  /* 0x0000006000007945 */ /* 0x000fe20003800000 */
[----:B------:R-:W-:-:S07]  /*1ea80*/  IMAD.MOV.U32 R15, RZ, RZ, -0x1 ;  /* 0xffffffffff0f7424 */ /* 0x000fce00078e00ff */
[----:B------:R-:W-:Y:S05]  /*1ea90*/  WARPSYNC.COLLECTIVE R15, `(.L_x_807) ;  /* 0x000000000f0c7348 */ /* 0x000fea0003c00000 */
[----:B------:R-:W-:Y:S02]  /*1eaa0*/  ELECT P6, UR62, PT ;  /* 0x00000000003e782f */ /* 0x000fe400038c0000 */
[----:B------:R-:W-:Y:S01]  /*1eab0*/  MOV R14, UR62 ;  /* 0x0000003e000e7c02 */ /* 0x000fe20008000f00 */
[----:B------:R-:W-:Y:S10]  /*1eac0*/  ENDCOLLECTIVE ;  /* 0x000000000000791b */ /* 0x000ff40003800000 */
.L_x_807:
[----:B------:R-:W-:Y:S05]  /*1ead0*/  BSYNC B0 ;  /* 0x0000000000007941 */ /* 0x000fea0003800000 */
.L_x_806:
[----:B------:R-:W-:Y:S05]  /*1eae0*/  BRA `(.L_x_808) ;  /* 0xffffffbc00f07947 */ /* 0x000fea000383ffff */
.L_x_701:
[----:B0-----:R0:W1:Y:S02]  /*1eaf0*/  SYNCS.PHASECHK.TRANS64.TRYWAIT P0, [R6+URZ+0x34840], R7 ;  /* 0x03484007060075a7 */ /* 0x001064000800017f */
[----:B-1----:R-:W-:Y:S05]  /*1eb00*/  @!P0 NANOSLEEP.SYNCS 0x989680 ;  /* 0x009896800000895d */ /* 0x002fea0003900000 */
[----:B------:R-:W1:Y:S02]  /*1eb10*/  @!P0 SYNCS.PHASECHK.TRANS64 P0, [R6+URZ+0x34840], R7 ;  /* 0x03484007060085a7 */ /* 0x000e64000800007f */
[----:B-1----:R-:W-:Y:S05]  /*1eb20*/  @!P0 BRA `(.L_x_701) ;  /* 0xfffffffc00f08947 */ /* 0x002fea000383ffff */
[----:B------:R-:W-:Y:S05]  /*1eb30*/  BRA `(.L_x_809) ;  /* 0xffffffc000607947 */ /* 0x000fea000383ffff */
.L_x_704:
        /* <DEDUP_REMOVED lines=8> */
.L_x_712:
[----:B0-----:R0:W1:Y:S02]  /*1ebc0*/  SYNCS.PHASECHK.TRANS64.TRYWAIT P0, [R8+URZ+0x34840], R9 ;  /* 0x03484009080075a7 */ /* 0x001064000800017f */
[----:B-1----:R-:W-:Y:S05]  /*1ebd0*/  @!P0 NANOSLEEP.SYNCS 0x989680 ;  /* 0x009896800000895d */ /* 0x002fea0003900000 */
[----:B------:R-:W1:Y:S02]  /*1ebe0*/  @!P0 SYNCS.PHASECHK.TRANS64 P0, [R8+URZ+0x34840], R9 ;  /* 0x03484009080085a7 */ /* 0x000e64000800007f */
[----:B-1----:R-:W-:Y:S05]  /*1ebf0*/  @!P0 BRA `(.L_x_712) ;  /* 0xfffffffc00f08947 */ /* 0x002fea000383ffff */
[----:B------:R-:W-:Y:S05]  /*1ec00*/  BRA `(.L_x_811) ;  /* 0xffffffc800707947 */ /* 0x000fea000383ffff */
.L_x_714:
[----:B0-----:R0:W1:Y:S02]  /*1ec10*/  SYNCS.PHASECHK.TRANS64.TRYWAIT P0, [R9+URZ+0x60], R8 ;  /* 0x00006008090075a7 */ /* 0x001064000800017f */
[----:B-1----:R-:W-:Y:S05]  /*1ec20*/  @!P0 NANOSLEEP.SYNCS 0x989680 ;  /* 0x009896800000895d */ /* 0x002fea0003900000 */
[----:B------:R-:W1:Y:S02]  /*1ec30*/  @!P0 SYNCS.PHASECHK.TRANS64 P0, [R9+URZ+0x60], R8 ;  /* 0x00006008090085a7 */ /* 0x000e64000800007f */
[----:B-1----:R-:W-:Y:S05]  /*1ec40*/  @!P0 BRA `(.L_x_714) ;  /* 0xfffffffc00f08947 */ /* 0x002fea000383ffff */
[----:B------:R-:W-:Y:S05]  /*1ec50*/  BRA `(.L_x_812) ;  /* 0xffffffcc001c7947 */ /* 0x000fea000383ffff */
.L_x_719:
[----:B-1----:R1:W2:Y:S02]  /*1ec60*/  SYNCS.PHASECHK.TRANS64.TRYWAIT P0, [R2+URZ+0x34840], R3 ;  /* 0x03484003020075a7 */ /* 0x0022a4000800017f */
[----:B--2---:R-:W-:Y:S05]  /*1ec70*/  @!P0 NANOSLEEP.SYNCS 0x989680 ;  /* 0x009896800000895d */ /* 0x004fea0003900000 */
[----:B------:R-:W2:Y:S02]  /*1ec80*/  @!P0 SYNCS.PHASECHK.TRANS64 P0, [R2+URZ+0x34840], R3 ;  /* 0x03484003020085a7 */ /* 0x000ea4000800007f */
[----:B--2---:R-:W-:Y:S05]  /*1ec90*/  @!P0 BRA `(.L_x_719) ;  /* 0xfffffffc00f08947 */ /* 0x004fea000383ffff */
[----:B------:R-:W-:Y:S05]  /*1eca0*/  BRA `(.L_x_813) ;  /* 0xffffffd0007c7947 */ /* 0x000fea000383ffff */
.L_x_721:
[----:B0-----:R0:W1:Y:S02]  /*1ecb0*/  SYNCS.PHASECHK.TRANS64.TRYWAIT P1, [R3+URZ+0x60], R2 ;  /* 0x00006002030075a7 */ /* 0x001064000802017f */
[----:B-1----:R-:W-:Y:S05]  /*1ecc0*/  @!P1 NANOSLEEP.SYNCS 0x989680 ;  /* 0x009896800000995d */ /* 0x002fea0003900000 */
[----:B------:R-:W1:Y:S02]  /*1ecd0*/  @!P1 SYNCS.PHASECHK.TRANS64 P1, [R3+URZ+0x60], R2 ;  /* 0x00006002030095a7 */ /* 0x000e64000802007f */
[----:B-1----:R-:W-:Y:S05]  /*1ece0*/  @!P1 BRA `(.L_x_721) ;  /* 0xfffffffc00f09947 */ /* 0x002fea000383ffff */
[----:B------:R-:W-:Y:S05]  /*1ecf0*/  BRA `(.L_x_814) ;  /* 0xffffffd400287947 */ /* 0x000fea000383ffff */
.L_x_726:
[----:B--2---:R2:W3:Y:S02]  /*1ed00*/  SYNCS.PHASECHK.TRANS64.TRYWAIT P0, [R2+URZ+0x34840], R3 ;  /* 0x03484003020075a7 */ /* 0x0044e4000800017f */
[----:B---3--:R-:W-:Y:S05]  /*1ed10*/  @!P0 NANOSLEEP.SYNCS 0x989680 ;  /* 0x009896800000895d */ /* 0x008fea0003900000 */
[----:B------:R-:W3:Y:S02]  /*1ed20*/  @!P0 SYNCS.PHASECHK.TRANS64 P0, [R2+URZ+0x34840], R3 ;  /* 0x03484003020085a7 */ /* 0x000ee4000800007f */
[----:B---3--:R-:W-:Y:S05]  /*1ed30*/  @!P0 BRA `(.L_x_726) ;  /* 0xfffffffc00f08947 */ /* 0x008fea000383ffff */
[----:B------:R-:W-:Y:S05]  /*1ed40*/  BRA `(.L_x_815) ;  /* 0xffffffd800487947 */ /* 0x000fea000383ffff */
.L_x_728:
[----:B0-----:R0:W1:Y:S02]  /*1ed50*/  SYNCS.PHASECHK.TRANS64.TRYWAIT P1, [R2+URZ+0x60], R8 ;  /* 0x00006008020075a7 */ /* 0x001064000802017f */
[----:B-1----:R-:W-:Y:S05]  /*1ed60*/  @!P1 NANOSLEEP.SYNCS 0x989680 ;  /* 0x009896800000995d */ /* 0x002fea0003900000 */
[----:B------:R-:W1:Y:S02]  /*1ed70*/  @!P1 SYNCS.PHASECHK.TRANS64 P1, [R2+URZ+0x60], R8 ;  /* 0x00006008020095a7 */ /* 0x000e64000802007f */
[----:B-1----:R-:W-:Y:S05]  /*1ed80*/  @!P1 BRA `(.L_x_728) ;  /* 0xfffffffc00f09947 */ /* 0x002fea000383ffff */
[----:B------:R-:W-:Y:S05]  /*1ed90*/  BRA `(.L_x_816) ;  /* 0xffffffd800f87947 */ /* 0x000fea000383ffff */
.L_x_735:
[----:B-1----:R1:W2:Y:S02]  /*1eda0*/  SYNCS.PHASECHK.TRANS64.TRYWAIT P0, [R3+URZ+0x34860], R0 ;  /* 0x03486000030075a7 */ /* 0x0022a4000800017f */
[----:B--2---:R-:W-:Y:S05]  /*1edb0*/  @!P0 NANOSLEEP.SYNCS 0x989680 ;  /* 0x009896800000895d */ /* 0x004fea0003900000 */
[----:B------:R-:W2:Y:S02]  /*1edc0*/  @!P0 SYNCS.PHASECHK.TRANS64 P0, [R3+URZ+0x34860], R0 ;  /* 0x03486000030085a7 */ /* 0x000ea4000800007f */
[----:B--2---:R-:W-:Y:S05]  /*1edd0*/  @!P0 BRA `(.L_x_735) ;  /* 0xfffffffc00f08947 */ /* 0x004fea000383ffff */
[----:B------:R-:W-:Y:S05]  /*1ede0*/  BRA `(.L_x_817) ;  /* 0xffffffe000007947 */ /* 0x000fea000383ffff */
.L_x_737:
[----:B------:R-:W-:Y:S01]  /*1edf0*/  BSSY B0, `(.L_x_818) ;  /* 0x0000008000007945 */ /* 0x000fe20003800000 */
[----:B0-----:R-:W-:Y:S02]  /*1ee00*/  IMAD.MOV.U32 R13, RZ, RZ, R16 ;  /* 0x000000ffff0d7224 */ /* 0x001fe400078e0010 */
[----:B------:R-:W-:Y:S02]  /*1ee10*/  IMAD.MOV.U32 R12, RZ, RZ, RZ ;  /* 0x000000ffff0c7224 */ /* 0x000fe400078e00ff */
[----:B------:R-:W-:Y:S02]  /*1ee20*/  IMAD.MOV.U32 R11, RZ, RZ, 0x1f ;  /* 0x0000001fff0b7424 */ /* 0x000fe400078e00ff */
[----:B------:R-:W-:-:S07]  /*1ee30*/  IMAD.MOV.U32 R15, RZ, RZ, -0x1 ;  /* 0xffffffffff0f7424 */ /* 0x000fce00078e00ff */
[----:B-1---5:R-:W-:Y:S05]  /*1ee40*/  WARPSYNC.COLLECTIVE R15, `(.L_x_819) ;  /* 0x000000000f087348 */ /* 0x022fea0003c00000 */
[----:B------:R0:W2:Y:S02]  /*1ee50*/  SHFL.IDX P6, R14, R13, R12, R11 ;  /* 0x0000000c0d0e7389 */ /* 0x0000a400000c000b */
[----:B012--5:R-:W-:Y:S01]  /*1ee60*/  ENDCOLLECTIVE ;  /* 0x000000000000791b */ /* 0x027fe20003800000 */
.L_x_819:
[----:B------:R-:W-:Y:S05]  /*1ee70*/  BSYNC B0 ;  /* 0x0000000000007941 */ /* 0x000fea0003800000 */
.L_x_818:
        /* <DEDUP_REMOVED lines=8> */
.L_x_820:
[----:B------:R-:W-:Y:S01]  /*1ef00*/  IMAD.MOV.U32 R6, RZ, RZ, R14 ;  /* 0x000000ffff067224 */ /* 0x000fe200078e000e */
[----:B------:R-:W-:Y:S06]  /*1ef10*/  BRA `(.L_x_821) ;  /* 0xffffffe0008c7947 */ /* 0x000fec000383ffff */
.L_x_740:
        /* <DEDUP_REMOVED lines=8> */
.L_x_823:
[----:B------:R-:W-:Y:S05]  /*1efa0*/  BSYNC B0 ;  /* 0x0000000000007941 */ /* 0x000fea0003800000 */
.L_x_822:
        /* <DEDUP_REMOVED lines=10> */
.L_x_824:
        /* <DEDUP_REMOVED lines=8> */
.L_x_825:
        /* <DEDUP_REMOVED lines=8> */
.L_x_826:
        /* <DEDUP_REMOVED lines=8> */
.L_x_827:
        /* <DEDUP_REMOVED lines=8> */
.L_x_828:
[----:B------:R-:W-:Y:S05]  /*1f250*/  BRA `(.L_x_829) ;  /* 0xffffffe000507947 */ /* 0x000fea000383ffff */
.L_x_745:
[----:B------:R-:W-:Y:S01]  /*1f260*/  BSSY B0, `(.L_x_830) ;  /* 0x0000008000007945 */ /* 0x000fe20003800000 */
[----:B-----5:R-:W-:Y:S02]  /*1f270*/  IMAD.MOV.U32 R13, RZ, RZ, R17 ;  /* 0x000000ffff0d7224 */ /* 0x020fe400078e0011 */
[----:B------:R-:W-:Y:S02]  /*1f280*/  IMAD.MOV.U32 R12, RZ, RZ, 0x1 ;  /* 0x00000001ff0c7424 */ /* 0x000fe400078e00ff */
[----:B------:R-:W-:Y:S02]  /*1f290*/  IMAD.MOV.U32 R11, RZ, RZ, RZ ;  /* 0x000000ffff0b7224 */ /* 0x000fe400078e00ff */
[----:B------:R-:W-:-:S07]  /*1f2a0*/  IMAD.MOV.U32 R15, RZ, RZ, -0x1 ;  /* 0xffffffffff0f7424 */ /* 0x000fce00078e00ff */
[----:B01----:R-:W-:Y:S05]  /*1f2b0*/  WARPSYNC.COLLECTIVE R15, `(.L_x_831) ;  /* 0x000000000f087348 */ /* 0x003fea0003c00000 */
[----:B------:R2:W3:Y:S02]  /*1f2c0*/  SHFL.UP P6, R14, R13, R12, R11 ;  /* 0x0400000c0d0e7389 */ /* 0x0004e400000c000b */
[----:B0123--:R-:W-:Y:S01]  /*1f2d0*/  ENDCOLLECTIVE ;  /* 0x000000000000791b */ /* 0x00ffe20003800000 */
.L_x_831:
[----:B------:R-:W-:Y:S05]  /*1f2e0*/  BSYNC B0 ;  /* 0x0000000000007941 */ /* 0x000fea0003800000 */
.L_x_830:
        /* <DEDUP_REMOVED lines=10> */
.L_x_832:
        /* <DEDUP_REMOVED lines=8> */
.L_x_833:
        /* <DEDUP_REMOVED lines=8> */
.L_x_834:
        /* <DEDUP_REMOVED lines=8> */
.L_x_835:
        /* <DEDUP_REMOVED lines=8> */
.L_x_836:
[----:B------:R-:W-:Y:S05]  /*1f590*/  BRA `(.L_x_837) ;  /* 0xffffffe000347947 */ /* 0x000fea000383ffff */
.L_x_747:
[----:B------:R-:W-:Y:S01]  /*1f5a0*/  BSSY B0, `(.L_x_838) ;  /* 0x0000006000007945 */ /* 0x000fe20003800000 */
[----:B------:R-:W-:Y:S01]  /*1f5b0*/  PLOP3.LUT P6, PT, P6, PT, PT, 0x8, 0x0 ;  /* 0x000000000000781c */ /* 0x000fe200037ce170 */
[----:B------:R-:W-:-:S12]  /*1f5c0*/  IMAD.MOV.U32 R15, RZ, RZ, -0x1 ;  /* 0xffffffffff0f7424 */ /* 0x000fd800078e00ff */
[----:B0-----:R-:W-:Y:S05]  /*1f5d0*/  WARPSYNC.COLLECTIVE R15, `(.L_x_839) ;  /* 0x000000000f087348 */ /* 0x001fea0003c00000 */
[----:B------:R-:W-:Y:S01]  /*1f5e0*/  VOTE.ANY R14, PT, P6 ;  /* 0x00000000000e7806 */ /* 0x000fe200030e0100 */
[----:B0-----:R-:W-:Y:S06]  /*1f5f0*/  ENDCOLLECTIVE ;  /* 0x000000000000791b */ /* 0x001fec0003800000 */
.L_x_839:
[----:B------:R-:W-:Y:S05]  /*1f600*/  BSYNC B0 ;  /* 0x0000000000007941 */ /* 0x000fea0003800000 */
.L_x_838:
        /* <DEDUP_REMOVED lines=9> */
.L_x_840:
[----:B------:R-:W-:Y:S01]  /*1f6a0*/  IMAD.MOV.U32 R17, RZ, RZ, R14 ;  /* 0x000000ffff117224 */ /* 0x000fe200078e000e */
[----:B------:R-:W-:Y:S06]  /*1f6b0*/  BRA `(.L_x_841) ;  /* 0xffffffe000247947 */ /* 0x000fec000383ffff */
.L_x_749:
[----:B------:R-:W-:Y:S01]  /*1f6c0*/  BSSY B0, `(.L_x_842) ;  /* 0x0000007000007945 */ /* 0x000fe20003800000 */
[----:B------:R-:W-:Y:S02]  /*1f6d0*/  IMAD.MOV.U32 R13, RZ, RZ, R2 ;  /* 0x000000ffff0d7224 */ /* 0x000fe400078e0002 */
[----:B------:R-:W-:Y:S02]  /*1f6e0*/  IMAD.MOV.U32 R11, RZ, RZ, 0x1f ;  /* 0x0000001fff0b7424 */ /* 0x000fe400078e00ff */
[----:B------:R-:W-:-:S07]  /*1f6f0*/  IMAD.MOV.U32 R15, RZ, RZ, -0x1 ;  /* 0xffffffffff0f7424 */ /* 0x000fce00078e00ff */
[----:B012---:R-:W-:Y:S05]  /*1f700*/  WARPSYNC.COLLECTIVE R15, `(.L_x_843) ;  /* 0x000000000f087348 */ /* 0x007fea0003c00000 */
[----:B------:R3:W4:Y:S02]  /*1f710*/  SHFL.IDX P6, R14, R13, R12, R11 ;  /* 0x0000000c0d0e7389 */ /* 0x00072400000c000b */
[----:B01234-:R-:W-:Y:S01]  /*1f720*/  ENDCOLLECTIVE ;  /* 0x000000000000791b */ /* 0x01ffe20003800000 */
.L_x_843:
[----:B------:R-:W-:Y:S05]  /*1f730*/  BSYNC B0 ;  /* 0x0000000000007941 */ /* 0x000fea0003800000 */
.L_x_842:
[----:B------:R-:W-:Y:S05]  /*1f740*/  BRA `(.L_x_748) ;  /* 0xffffffe0001c7947 */ /* 0x000fea000383ffff */
.L_x_753:
[----:B0-----:R0:W1:Y:S02]  /*1f750*/  SYNCS.PHASECHK.TRANS64.TRYWAIT P0, [R0+URZ+0x34820], R3 ;  /* 0x03482003000075a7 */ /* 0x001064000800017f */
[----:B-1----:R-:W-:Y:S05]  /*1f760*/  @!P0 NANOSLEEP.SYNCS 0x989680 ;  /* 0x009896800000895d */ /* 0x002fea0003900000 */
[----:B------:R-:W1:Y:S02]  /*1f770*/  @!P0 SYNCS.PHASECHK.TRANS64 P0, [R0+URZ+0x34820], R3 ;  /* 0x03482003000085a7 */ /* 0x000e64000800007f */
[----:B-1----:R-:W-:Y:S05]  /*1f780*/  @!P0 BRA `(.L_x_753) ;  /* 0xfffffffc00f08947 */ /* 0x002fea000383ffff */
[----:B------:R-:W-:Y:S05]  /*1f790*/  BRA `(.L_x_844) ;  /* 0xffffffe400007947 */ /* 0x000fea000383ffff */
.L_x_754:
        /* <DEDUP_REMOVED lines=11> */
.L_x_846:
[----:B------:R-:W-:Y:S05]  /*1f850*/  BSYNC B0 ;  /* 0x0000000000007941 */ /* 0x000fea0003800000 */
.L_x_845:
[----:B------:R-:W-:Y:S05]  /*1f860*/  BRA `(.L_x_847) ;  /* 0xffffffe000e87947 */ /* 0x000fea000383ffff */
.L_x_755:
[----:B------:R-:W-:Y:S01]  /*1f870*/  BSSY B0, `(.L_x_848) ;  /* 0x0000006000007945 */ /* 0x000fe20003800000 */
[----:B------:R-:W-:-:S07]  /*1f880*/  IMAD.MOV.U32 R15, RZ, RZ, -0x1 ;  /* 0xffffffffff0f7424 */ /* 0x000fce00078e00ff */
[----:B01----:R-:W-:Y:S05]  /*1f890*/  WARPSYNC.COLLECTIVE R15, `(.L_x_849) ;  /* 0x000000000f0c7348 */ /* 0x003fea0003c00000 */
[----:B------:R-:W-:Y:S02]  /*1f8a0*/  ELECT P6, UR62, PT ;  /* 0x00000000003e782f */ /* 0x000fe400038c0000 */
[----:B------:R-:W-:Y:S01]  /*1f8b0*/  MOV R14, UR62 ;  /* 0x0000003e000e7c02 */ /* 0x000fe20008000f00 */
[----:B01----:R-:W-:Y:S10]  /*1f8c0*/  ENDCOLLECTIVE ;  /* 0x000000000000791b */ /* 0x003ff40003800000 */
.L_x_849:
[----:B------:R-:W-:Y:S05]  /*1f8d0*/  BSYNC B0 ;  /* 0x0000000000007941 */ /* 0x000fea0003800000 */
.L_x_848:
[----:B------:R-:W-:Y:S05]  /*1f8e0*/  BRA `(.L_x_850) ;  /* 0xffffffe000dc7947 */ /* 0x000fea000383ffff */
.L_x_757:
[----:B0-----:R0:W1:Y:S02]  /*1f8f0*/  SYNCS.PHASECHK.TRANS64.TRYWAIT P0, [R6+URZ], R5 ;  /* 0x00000005060075a7 */ /* 0x001064000800017f */
[----:B-1----:R-:W-:Y:S05]  /*1f900*/  @!P0 NANOSLEEP.SYNCS 0x989680 ;  /* 0x009896800000895d */ /* 0x002fea0003900000 */
[----:B------:R-:W1:Y:S02]  /*1f910*/  @!P0 SYNCS.PHASECHK.TRANS64 P0, [R6+URZ], R5 ;  /* 0x00000005060085a7 */ /* 0x000e64000800007f */
[----:B-1----:R-:W-:Y:S05]  /*1f920*/  @!P0 BRA `(.L_x_757) ;  /* 0xfffffffc00f08947 */ /* 0x002fea000383ffff */
[----:B------:R-:W-:Y:S05]  /*1f930*/  BRA `(.L_x_851) ;  /* 0xffffffe400187947 */ /* 0x000fea000383ffff */
.L_x_758:
[----:B-1----:R1:W2:Y:S02]  /*1f940*/  SYNCS.PHASECHK.TRANS64.TRYWAIT P0, [R7+URZ], R2 ;  /* 0x00000002070075a7 */ /* 0x0022a4000800017f */
[----:B--2---:R-:W-:Y:S05]  /*1f950*/  @!P0 NANOSLEEP.SYNCS 0x989680 ;  /* 0x009896800000895d */ /* 0x004fea0003900000 */
[----:B------:R-:W2:Y:S02]  /*1f960*/  @!P0 SYNCS.PHASECHK.TRANS64 P0, [R7+URZ], R2 ;  /* 0x00000002070085a7 */ /* 0x000ea4000800007f */
[----:B--2---:R-:W-:Y:S05]  /*1f970*/  @!P0 BRA `(.L_x_758) ;  /* 0xfffffffc00f08947 */ /* 0x004fea000383ffff */
[----:B------:R-:W-:Y:S05]  /*1f980*/  BRA `(.L_x_852) ;  /* 0xffffffe4000c7947 */ /* 0x000fea000383ffff */
.L_x_760:
[----:B--2---:R2:W3:Y:S02]  /*1f990*/  SYNCS.PHASECHK.TRANS64.TRYWAIT P0, [R4+URZ], R5 ;  /* 0x00000005040075a7 */ /* 0x0044e4000800017f */
[----:B---3--:R-:W-:Y:S05]  /*1f9a0*/  @!P0 NANOSLEEP.SYNCS 0x989680 ;  /* 0x009896800000895d */ /* 0x008fea0003900000 */
[----:B------:R-:W3:Y:S02]  /*1f9b0*/  @!P0 SYNCS.PHASECHK.TRANS64 P0, [R4+URZ], R5 ;  /* 0x00000005040085a7 */ /* 0x000ee4000800007f */
[----:B---3--:R-:W-:Y:S05]  /*1f9c0*/  @!P0 BRA `(.L_x_760) ;  /* 0xfffffffc00f08947 */ /* 0x008fea000383ffff */
[----:B------:R-:W-:Y:S05]  /*1f9d0*/  BRA `(.L_x_853) ;  /* 0xffffffe400147947 */ /* 0x000fea000383ffff */
.L_x_854:
        /* <DEDUP_REMOVED lines=10> */
.L_x_2658:


//--------------------- .text._ZN7cutlass13device_kernelIN5flash11enable_sm90INS1_16FlashAttnFwdSm90INS1_25CollectiveMainloopFwdSm90ILi2EN4cute5tupleIJNS5_1CILi1EEES8_S8_EEENS6_IJNS7_ILi128EEENS7_ILi96EEENS7_ILi192EEEEEELi128ENS_10bfloat16_tEfNS_4arch4Sm90ELb0ELb1ELb0ELb0ELb0ELb0ELb0ELb1ELb1ELb0ELb0ELb0EEENS1_21CollectiveEpilogueFwdINS6_IJSA_SA_SB_EEES9_SE_SG_Li256ELb0ELb0ELb0ELb0EEENS1_30DynamicPersistentTileSchedulerILi256ELi32ELb0ELb0ELb1EEEEEEEEEvNT_6ParamsE --------------------------
	.section	.text._ZN7cutlass13device_kernelIN5flash11enable_sm90INS1_16FlashAttnFwdSm90INS1_25CollectiveMainloopFwdSm90ILi2EN4cute5tupleIJNS5_1CILi1EEES8_S8_EEENS6_IJNS7_ILi128EEENS7_ILi96EEENS7_ILi192EEEEEELi128ENS_10bfloat16_tEfNS_4arch4Sm90ELb0ELb1ELb0ELb0ELb0ELb0ELb0ELb1ELb1ELb0ELb0ELb0EEENS1_21CollectiveEpilogueFwdINS6_IJSA_SA_SB_EEES9_SE_SG_Li256ELb0ELb0ELb0ELb0EEENS1_30DynamicPersistentTileSchedulerILi256ELi32ELb0ELb0ELb1EEEEEEEEEvNT_6ParamsE,"ax",@progbits
	.align	128
.text._ZN7cutlass13device_kernelIN5flash11enable_sm90INS1_16FlashAttnFwdSm90INS1_25CollectiveMainloopFwdSm90ILi2EN4cute5tupleIJNS5_1CILi1EEES8_S8_EEENS6_IJNS7_ILi128EEENS7_ILi96EEENS7_ILi192EEEEEELi128ENS_10bfloat16_tEfNS_4arch4Sm90ELb0ELb1ELb0ELb0ELb0ELb0ELb0ELb1ELb1ELb0ELb0ELb0EEENS1_21CollectiveEpilogueFwdINS6_IJSA_SA_SB_EEES9_SE_SG_Li256ELb0ELb0ELb0ELb0EEENS1_30DynamicPersistentTileSchedulerILi256ELi32ELb0ELb0ELb1EEEEEEEEEvNT_6ParamsE:
        .type           _ZN7cutlass13device_kernelIN5flash11enable_sm90INS1_16FlashAttnFwdSm90INS1_25CollectiveMainloopFwdSm90ILi2EN4cute5tupleIJNS5_1CILi1EEES8_S8_EEENS6_IJNS7_ILi128EEENS7_ILi96EEENS7_ILi192EEEEEELi128ENS_10bfloat16_tEfNS_4arch4Sm90ELb0ELb1ELb0ELb0ELb0ELb0ELb0ELb1ELb1ELb0ELb0ELb0EEENS1_21CollectiveEpilogueFwdINS6_IJSA_SA_SB_EEES9_SE_SG_Li256ELb0ELb0ELb0ELb0EEENS1_30DynamicPersistentTileSchedulerILi256ELi32ELb0ELb0ELb1EEEEEEEEEvNT_6ParamsE,@function
        .size           _ZN7cutlass13device_kernelIN5flash11enable_sm90INS1_16FlashAttnFwdSm90INS1_25CollectiveMainloopFwdSm90ILi2EN4cute5tupleIJNS5_1CILi1EEES8_S8_EEENS6_IJNS7_ILi128EEENS7_ILi96EEENS7_ILi192EEEEEELi128ENS_10bfloat16_tEfNS_4arch4Sm90ELb0ELb1ELb0ELb0ELb0ELb0ELb0ELb1ELb1ELb0ELb0ELb0EEENS1_21CollectiveEpilogueFwdINS6_IJSA_SA_SB_EEES9_SE_SG_Li256ELb0ELb0ELb0ELb0EEENS1_30DynamicPersistentTileSchedulerILi256ELi32ELb0ELb0ELb1EEEEEEEEEvNT_6ParamsE,(.L_x_2659 - _ZN7cutlass13device_kernelIN5flash11enable_sm90INS1_16FlashAttnFwdSm90INS1_25CollectiveMainloopFwdSm90ILi2EN4cute5tupleIJNS5_1CILi1EEES8_S8_EEENS6_IJNS7_ILi128EEENS7_ILi96EEENS7_ILi192EEEEEELi128ENS_10bfloat16_tEfNS_4arch4Sm90ELb0ELb1ELb0ELb0ELb0ELb0ELb0ELb1ELb1ELb0ELb0ELb0EEENS1_21CollectiveEpilogueFwdINS6_IJSA_SA_SB_EEES9_SE_SG_Li256ELb0ELb0ELb0ELb0EEENS1_30DynamicPersistentTileSchedulerILi256ELi32ELb0ELb0ELb1EEEEEEEEEvNT_6ParamsE)
        .other          _ZN7cutlass13device_kernelIN5flash11enable_sm90INS1_16FlashAttnFwdSm90INS1_25CollectiveMainloopFwdSm90ILi2EN4cute5tupleIJNS5_1CILi1EEES8_S8_EEENS6_IJNS7_ILi128EEENS7_ILi96EEENS7_ILi192EEEEEELi128ENS_10bfloat16_tEfNS_4arch4Sm90ELb0ELb1ELb0ELb0ELb0ELb0ELb0ELb1ELb1ELb0ELb0ELb0EEENS1_21CollectiveEpilogueFwdINS6_IJSA_SA_SB_EEES9_SE_SG_Li256ELb0ELb0ELb0ELb0EEENS1_30DynamicPersistentTileSchedulerILi256ELi32ELb0ELb0ELb1EEEEEEEEEvNT_6ParamsE,@"STO_CUDA_ENTRY STV_DEFAULT"
_ZN7cutlass13device_kernelIN5flash11enable_sm90INS1_16FlashAttnFwdSm90INS1_25CollectiveMainloopFwdSm90ILi2EN4cute5tupleIJNS5_1CILi1EEES8_S8_EEENS6_IJNS7_ILi128EEENS7_ILi96EEENS7_ILi192EEEEEELi128ENS_10bfloat16_tEfNS_4arch4Sm90ELb0ELb1ELb0ELb0ELb0ELb0ELb0ELb1ELb1ELb0ELb0ELb0EEENS1_21CollectiveEpilogueFwdINS6_IJSA_SA_SB_EEES9_SE_SG_Li256ELb0ELb0ELb0ELb0EEENS1_30DynamicPersistentTileSchedulerILi256ELi32ELb0ELb0ELb1EEEEEEEEEvNT_6ParamsE:
        /* <DEDUP_REMOVED lines=24> */
.L_x_856:
[----:B------:R-:W-:Y:S05]  /*0180*/  BSYNC B0 ;  /* 0x0000000000007941 */ /* 0x000fea0003800000 */
.L_x_855:
[----:B------:R-:W-:Y:S01]  /*0190*/  VOTEU.ANY UP0, P0 ;  /* 0x00000000003f7886 */ /* 0x000fe20000000100 */
[----:B------:R-:W1:Y:S01]  /*01a0*/  SHFL.IDX PT, R2, R2, RZ, 0x1f ;  /* 0x00001fff02027589 */ /* 0x000e6200000e0000 */
[----:B------:R-:W-:Y:S01]  /*01b0*/  UMOV UR4, 0x1 ;  /* 0x0000000100047882 */ /* 0x000fe20000000000 */
[----:B------:R-:W-:Y:S01]  /*01c0*/  VOTEU.ANY UP1, P0 ;  /* 0x00000000003f7886 */ /* 0x000fe20000020100 */
[----:B------:R-:W-:Y:S01]  /*01d0*/  VOTEU.ANY UP2, P0 ;  /* 0x00000000003f7886 */ /* 0x000fe20000040100 */
[----:B------:R-:W2:Y:S01]  /*01e0*/  @UP0 S2UR UR7, SR_CgaCtaId ;  /* 0x00000000000709c3 */ /* 0x000ea20000008800 */
[----:B------:R-:W3:Y:S01]  /*01f0*/  SHFL.IDX PT, R3, R0, RZ, 0x1f ;  /* 0x00001fff00037589 */ /* 0x000ee200000e0000 */
[----:B------:R-:W-:Y:S01]  /*0200*/  @UP0 UMOV UR6, 0x400 ;  /* 0x0000040000060882 */ /* 0x000fe20000000000 */
[----:B------:R-:W-:-:S04]  /*0210*/  @UP0 UIADD3 UR4, -UR4, 0x100000, URZ ;  /* 0x0010000004040890 */ /* 0x000fc8000fffe13f */
[----:B------:R-:W-:Y:S02]  /*0220*/  @UP0 USHF.L.U32 UR5, UR4, 0xb, URZ ;  /* 0x0000000b04050899 */ /* 0x000fe4000800063f */
[----:B------:R-:W-:Y:S01]  /*0230*/  @UP0 USHF.L.U32 UR4, UR4, 0x1, URZ ;  /* 0x0000000104040899 */ /* 0x000fe2000800063f */
[----:B-1----:R-:W-:Y:S01]  /*0240*/  R2UR UR8, R2 ;  /* 0x00000000020872ca */ /* 0x002fe200000e0000 */
[----:B--2---:R-:W-:Y:S01]  /*0250*/  @UP0 ULEA UR6, UR7, UR6, 0x18 ;  /* 0x0000000607060291 */ /* 0x004fe2000f8ec03f */
[----:B---3--:R-:W-:-:S11]  /*0260*/  ISETP.NE.AND P1, PT, R3, RZ, PT ;  /* 0x000000ff0300720c */ /* 0x008fd60003f25270 */
[----:B------:R-:W-:Y:S01]  /*0270*/  UISETP.NE.AND UP0, UPT, UR8, URZ, UPT ;  /* 0x0000003f0800728c */ /* 0x000fe2000bf05270 */
[----:B------:R-:W1:Y:S02]  /*0280*/  FENCE.VIEW.ASYNC.S ;  /* 0x00000000000073c6 */ /* 0x000e640000000000 */
[----:B-1----:R1:W2:Y:S01]  /*0290*/  @UP1 SYNCS.EXCH.64 URZ, [UR6+0x2a800], UR4 ;  /* 0x02a80004063f15b2 */ /* 0x0022a20008000100 */
[----:B------:R1:W3:Y:S01]  /*02a0*/  @UP2 SYNCS.EXCH.64 URZ, [UR6+0x2a820], UR4 ;  /* 0x02a82004063f25b2 */ /* 0x0002e20008000100 */
[----:B------:R-:W-:Y:S06]  /*02b0*/  @P1 BRA `(.L_x_857) ;  /* 0x0000000000481947 */ /* 0x000fec0003800000 */
        /* <DEDUP_REMOVED lines=18> */
.L_x_857:
        /* <DEDUP_REMOVED lines=22> */
.L_x_858:
        /* <DEDUP_REMOVED lines=14> */
[----:B------:R4:W1:Y:S01]  /*0620*/  SYNCS.EXCH.64 URZ, [UR6+0x2a880], UR4 ;  /* 0x02a88004063f75b2 */ /* 0x0008620008000100 */
[----:B------:R4:W1:Y:S01]  /*0630*/  SYNCS.EXCH.64 URZ, [UR6+0x2a878], UR4 ;  /* 0x02a87804063f75b2 */ /* 0x0008620008000100 */
[----:B------:R4:W1:Y:S02]  /*0640*/  SYNCS.EXCH.64 URZ, [UR6+0x2a888], UR4 ;  /* 0x02a88804063f75b2 */ /* 0x0008640008000100 */
[----:B----4-:R-:W-:Y:S01]  /*0650*/  NOP ;  /* 0x0000000000007918 */ /* 0x010fe20000000000 */
.L_x_859:
        /* <DEDUP_REMOVED lines=22> */
.L_x_860:
        /* <DEDUP_REMOVED lines=22> */
.L_x_861:
[----:B-1----:R-:W-:Y:S01]  /*0920*/  UMOV UR4, 0x1 ;  /* 0x0000000100047882 */ /* 0x002fe20000000000 */
[----:B------:R-:W-:Y:S01]  /*0930*/  PLOP3.LUT P0, PT, PT, PT, UP0, 0x80, 0x0 ;  /* 0x000000000000781c */ /* 0x000fe20003f0f008 */
[----:B------:R-:W-:Y:S01]  /*0940*/  USEL UR4, UR4, 0x2, !UP0 ;  /* 0x0000000204047887 */ /* 0x000fe2000c000000 */
[----:B------:R-:W-:Y:S01]  /*0950*/  NOP ;  /* 0x0000000000007918 */ /* 0x000fe20000000000 */
[----:B------:R-:W-:-:S04]  /*0960*/  ULDC.64 UR60, c[0x0][0x208] ;  /* 0x00008200003c7ab9 */ /* 0x000fc80000000a00 */
[----:B------:R-:W-:-:S05]  /*0970*/  IMAD.U32 R2, RZ, RZ, UR4 ;  /* 0x00000004ff027e24 */ /* 0x000fca000f8e00ff */
[----:B------:R1:W-:Y:S01]  /*0980*/  STL [R1], R2 ;  /* 0x0000000201007387 */ /* 0x0003e20000100800 */
[----:B--23--:R-:W-:Y:S06]  /*0990*/  BAR.SYNC.DEFER_BLOCKING 0x0 ;  /* 0x0000000000007b1d */ /* 0x00cfec0000010000 */
[----:B------:R-:W-:Y:S05]  /*09a0*/  @!P0 BRA `(.L_x_862) ;  /* 0x000000d000a48947 */ /* 0x000fea0003800000 */
.L_x_863:
[----:B------:R-:W-:-:S08]  /*09b0*/  NOP ;  /* 0x0000000000007918 */ /* 0x000fd00000000000 */
[----:B------:R-:W2:Y:S02]  /*09c0*/  USETMAXREG.TRY_ALLOC.CTAPOOL UP0, 0xf0 ;  /* 0x000000f0000079c8 */ /* 0x000ea40008000600 */
[----:B--2---:R-:W-:-:S13]  /*09d0*/  PLOP3.LUT P0, PT, PT, PT, UP0, 0x80, 0x0 ;  /* 0x000000000000781c */ /* 0x004fda0003f0f008 */
[----:B------:R-:W-:Y:S05]  /*09e0*/  @!P0 BRA `(.L_x_863) ;  /* 0xfffffffc00f08947 */ /* 0x000fea000383ffff */
[----:B------:R-:W2:Y:S08]  /*09f0*/  S2UR UR7, SR_CTAID.X ;  /* 0x00000000000779c3 */ /* 0x000eb00000002500 */
[----:B------:R-:W-:Y:S08]  /*0a00*/  BAR.ARV 0x4, 0x120 ;  /* 0x0104800000007b1d */ /* 0x000ff00000002000 */
[----:B------:R-:W2:Y:S08]  /*0a10*/  LDC R0, c[0x0][0xda8] ;  /* 0x00036a00ff007b82 */ /* 0x000eb00000000800 */
[----:B------:R-:W-:Y:S06]  /*0a20*/  BAR.ARV 0x8, 0x120 ;  /* 0x0204800000007b1d */ /* 0x000fec0000002000 */
[----:B--2---:R-:W-:-:S13]  /*0a30*/  ISETP.LE.AND P0, PT, R0, UR7, PT ;  /* 0x0000000700007c0c */ /* 0x004fda000bf03270 */
[----:B------:R-:W-:Y:S05]  /*0a40*/  @P0 EXIT ;  /* 0x000000000000094d */ /* 0x000fea0003800000 */
[----:B------:R-:W2:Y:S01]  /*0a50*/  LDL R3, [R1] ;  /* 0x0000000001037983 */ /* 0x000ea20000100800 */
[----:B------:R-:W3:Y:S01]  /*0a60*/  S2UR UR4, SR_CgaCtaId ;  /* 0x00000000000479c3 */ /* 0x000ee20000008800 */
[----:B------:R-:W-:Y:S01]  /*0a70*/  UMOV UR37, 0x400 ;  /* 0x0000040000257882 */ /* 0x000fe20000000000 */
[----:B------:R-:W-:Y:S01]  /*0a80*/  IMAD.MOV.U32 R164, RZ, RZ, RZ ;  /* 0x000000ffffa47224 */ /* 0x000fe200078e00ff */
[----:B-1----:R-:W1:Y:S01]  /*0a90*/  S2R R2, SR_TID.X ;  /* 0x0000000000027919 */ /* 0x002e620000002100 */
[----:B------:R-:W-:Y:S01]  /*0aa0*/  UMOV UR46, URZ ;  /* 0x0000003f002e7c82 */ /* 0x000fe20008000000 */
[----:B------:R-:W-:-:S03]  /*0ab0*/  UMOV UR36, URZ ;  /* 0x0000003f00247c82 */ /* 0x000fc60008000000 */
[----:B------:R-:W4:Y:S01]  /*0ac0*/  S2UR UR6, SR_SWINHI ;  /* 0x00000000000679c3 */ /* 0x000f220000002f00 */
[----:B---3--:R-:W-:-:S07]  /*0ad0*/  ULEA UR37, UR4, UR37, 0x18 ;  /* 0x0000002504257291 */ /* 0x008fce000f8ec03f */
[----:B------:R-:W-:Y:S01]  /*0ae0*/  UMOV UR4, UR37 ;  /* 0x0000002500047c82 */ /* 0x000fe20008000000 */
[----:B----4-:R-:W-:Y:S01]  /*0af0*/  UMOV UR5, UR6 ;  /* 0x0000000600057c82 */ /* 0x010fe20008000000 */
[----:B------:R-:W-:Y:S01]  /*0b00*/  IMAD.U32 R22, RZ, RZ, UR4 ;  /* 0x00000004ff167e24 */ /* 0x000fe2000f8e00ff */
[----:B------:R-:W-:Y:S01]  /*0b10*/  UMOV UR4, UR7 ;  /* 0x0000000700047c82 */ /* 0x000fe20008000000 */
[----:B-1----:R-:W-:Y:S02]  /*0b20*/  VIADD R171, R2, 0xffffff80 ;  /* 0xffffff8002ab7836 */ /* 0x002fe40000000000 */
[----:B------:R-:W-:-:S03]  /*0b30*/  IMAD.U32 R23, RZ, RZ, UR5 ;  /* 0x00000005ff177e24 */ /* 0x000fc6000f8e00ff */
[----:B------:R-:W-:-:S04]  /*0b40*/  SHF.R.S32.HI R0, RZ, 0x1f, R171 ;  /* 0x0000001fff007819 */ /* 0x000fc800000114ab */
[CC--:B------:R-:W-:Y:S02]  /*0b50*/  LEA.HI R2, R0.reuse, R171.reuse, RZ, 0x4 ;  /* 0x000000ab00027211 */ /* 0x0c0fe400078f20ff */
[----:B------:R-:W-:Y:S02]  /*0b60*/  LEA.HI R169, R0, R171, RZ, 0x5 ;  /* 0x000000ab00a97211 */ /* 0x000fe400078f28ff */
[----:B------:R-:W-:Y:S02]  /*0b70*/  SHF.R.S32.HI R5, RZ, 0x4, R2 ;  /* 0x00000004ff057819 */ /* 0x000fe40000011402 */
[----:B------:R-:W-:Y:S02]  /*0b80*/  SHF.R.S32.HI R169, RZ, 0x5, R169 ;  /* 0x00000005ffa97819 */ /* 0x000fe400000114a9 */
[C---:B------:R-:W-:Y:S02]  /*0b90*/  LEA.HI R4, R2.reuse, R5, RZ, 0x1 ;  /* 0x0000000502047211 */ /* 0x040fe400078f08ff */
[----:B------:R-:W-:-:S02]  /*0ba0*/  LOP3.LUT R2, R2, 0x3fffff0, RZ, 0xc0, !PT ;  /* 0x03fffff002027812 */ /* 0x000fc400078ec0ff */
[----:B------:R-:W-:-:S03]  /*0bb0*/  LOP3.LUT R4, R4, 0x1ffffffe, RZ, 0xc0, !PT ;  /* 0x1ffffffe04047812 */ /* 0x000fc600078ec0ff */
[----:B------:R-:W-:Y:S02]  /*0bc0*/  IMAD.IADD R2, R171, 0x1, -R2 ;  /* 0x00000001ab027824 */ /* 0x000fe400078e0a02 */
[----:B------:R-:W-:Y:S02]  /*0bd0*/  IMAD.IADD R4, R5, 0x1, -R4 ;  /* 0x0000000105047824 */ /* 0x000fe400078e0a04 */
[----:B------:R-:W-:-:S04]  /*0be0*/  IMAD R9, R169, 0x10, R2 ;  /* 0x00000010a9097824 */ /* 0x000fc800078e0202 */
[----:B------:R-:W-:Y:S01]  /*0bf0*/  IMAD R4, R9, 0x8, R4 ;  /* 0x0000000809047824 */ /* 0x000fe200078e0204 */
[----:B--2---:R-:W-:Y:S02]  /*0c00*/  R2UR UR8, R3 ;  /* 0x00000000030872ca */ /* 0x004fe400000e0000 */
[CC--:B------:R-:W-:Y:S02]  /*0c10*/  LEA.HI R3, R0.reuse, R171.reuse, RZ, 0x7 ;  /* 0x000000ab00037211 */ /* 0x0c0fe400078f38ff */
[----:B------:R-:W-:Y:S02]  /*0c20*/  LEA.HI R0, R0, R171, RZ, 0x3 ;  /* 0x000000ab00007211 */ /* 0x000fe400078f18ff */
[----:B------:R-:W-:Y:S02]  /*0c30*/  LOP3.LUT R166, R3, 0xffffff80, RZ, 0xc0, !PT ;  /* 0xffffff8003a67812 */ /* 0x000fe400078ec0ff */
[----:B------:R-:W-:Y:S02]  /*0c40*/  SHF.R.S32.HI R168, RZ, 0x7, R3 ;  /* 0x00000007ffa87819 */ /* 0x000fe40000011403 */
[----:B------:R-:W-:Y:S01]  /*0c50*/  LOP3.LUT R2, R0, 0x1ffffff8, RZ, 0xc0, !PT ;  /* 0x1ffffff800027812 */ /* 0x000fe200078ec0ff */
[----:B------:R-:W-:Y:S01]  /*0c60*/  IMAD.IADD R166, R171, 0x1, -R166 ;  /* 0x00000001aba67824 */ /* 0x000fe200078e0aa6 */
[----:B------:R-:W-:Y:S01]  /*0c70*/  LEA.HI R3, R3, R168, RZ, 0x1 ;  /* 0x000000a803037211 */ /* 0x000fe200078f08ff */
[----:B------:R-:W-:Y:S01]  /*0c80*/  ULOP3.LUT UR5, UR8, 0x1, URZ, 0xfc, !UPT ;  /* 0x0000000108057892 */ /* 0x000fe2000f8efc3f */
[----:B------:R-:W-:Y:S01]  /*0c90*/  SHF.R.S32.HI R162, RZ, 0x3, R0 ;  /* 0x00000003ffa27819 */ /* 0x000fe20000011400 */
[----:B------:R-:W-:Y:S01]  /*0ca0*/  IMAD.IADD R2, R171, 0x1, -R2 ;  /* 0x00000001ab027824 */ /* 0x000fe200078e0a02 */
[----:B------:R-:W-:-:S03]  /*0cb0*/  SHF.R.S32.HI R7, RZ, 0x1f, R166 ;  /* 0x0000001fff077819 */ /* 0x000fc600000114a6 */
[----:B------:R-:W-:Y:S01]  /*0cc0*/  IMAD.U32 R170, RZ, RZ, UR5 ;  /* 0x00000005ffaa7e24 */ /* 0x000fe2000f8e00ff */
[CC--:B------:R-:W-:Y:S01]  /*0cd0*/  LEA.HI R6, R7.reuse, R166.reuse, RZ, 0x2 ;  /* 0x000000a607067211 */ /* 0x0c0fe200078f10ff */
[----:B------:R-:W-:Y:S01]  /*0ce0*/  IMAD.SHL.U32 R160, R2, 0x8, RZ ;  /* 0x0000000802a07824 */ /* 0x000fe200078e00ff */
[----:B------:R-:W-:Y:S02]  /*0cf0*/  LEA.HI R7, R7, R166, RZ, 0x5 ;  /* 0x000000a607077211 */ /* 0x000fe400078f28ff */
[--C-:B------:R-:W-:Y:S02]  /*0d00*/  SHF.R.S32.HI R5, RZ, 0x2, R6.reuse ;  /* 0x00000002ff057819 */ /* 0x100fe40000011406 */
[----:B------:R-:W-:Y:S02]  /*0d10*/  SHF.R.S32.HI R8, RZ, 0x1f, R6 ;  /* 0x0000001fff087819 */ /* 0x000fe40000011406 */
[----:B------:R-:W-:Y:S02]  /*0d20*/  SHF.R.S32.HI R7, RZ, 0x5, R7 ;  /* 0x00000005ff077819 */ /* 0x000fe40000011407 */
[----:B------:R-:W-:-:S04]  /*0d30*/  LEA.HI R8, R8, R5, RZ, 0x3 ;  /* 0x0000000508087211 */ /* 0x000fc800078f18ff */
[----:B------:R-:W-:-:S05]  /*0d40*/  LOP3.LUT R8, R8, 0xfffffff8, RZ, 0xc0, !PT ;  /* 0xfffffff808087812 */ /* 0x000fca00078ec0ff */
[----:B------:R-:W-:Y:S01]  /*0d50*/  IMAD.IADD R8, R5, 0x1, -R8 ;  /* 0x0000000105087824 */ /* 0x000fe200078e0a08 */
[----:B------:R-:W-:Y:S01]  /*0d60*/  LOP3.LUT R5, R3, 0x3fffffe, RZ, 0xc0, !PT ;  /* 0x03fffffe03057812 */ /* 0x000fe200078ec0ff */
[----:B------:R-:W-:Y:S02]  /*0d70*/  IMAD.SHL.U32 R3, R4, 0x8, RZ ;  /* 0x0000000804037824 */ /* 0x000fe400078e00ff */
[----:B------:R-:W-:Y:S02]  /*0d80*/  IMAD R8, R7, 0x10, R8 ;  /* 0x0000001007087824 */ /* 0x000fe400078e0208 */
[----:B------:R-:W-:Y:S01]  /*0d90*/  IMAD.WIDE R22, R3, 0x2, R22 ;  /* 0x0000000203167825 */ /* 0x000fe200078e0216 */
[----:B------:R-:W-:-:S03]  /*0da0*/  LOP3.LUT R3, R6, 0x7ffffffc, RZ, 0xc0, !PT ;  /* 0x7ffffffc06037812 */ /* 0x000fc600078ec0ff */
[----:B------:R-:W-:Y:S02]  /*0db0*/  IMAD.IADD R5, R168, 0x1, -R5 ;  /* 0x00000001a8057824 */ /* 0x000fe400078e0a05 */
[----:B------:R-:W-:Y:S02]  /*0dc0*/  IMAD.IADD R16, R166, 0x1, -R3 ;  /* 0x00000001a6107824 */ /* 0x000fe400078e0a03 */
[----:B------:R-:W-:-:S07]  /*0dd0*/  IMAD R167, R5, 0x40, R8 ;  /* 0x0000004005a77824 */ /* 0x000fce00078e0208 */
.L_x_956:
[----:B------:R-:W-:Y:S01]  /*0de0*/  ULDC UR5, c[0x0][0xdd0] ;  /* 0x0003740000057ab9 */ /* 0x000fe20000000800 */
[----:B-1----:R-:W1:Y:S01]  /*0df0*/  LDC R0, c[0x0][0xde8] ;  /* 0x00037a00ff007b82 */ /* 0x002e620000000800 */
[----:B------:R-:W-:Y:S01]  /*0e00*/  UISETP.NE.AND UP0, UPT, UR5, 0x1, UPT ;  /* 0x000000010500788c */ /* 0x000fe2000bf05270 */
[----:B------:R-:W-:-:S10]  /*0e10*/  UMOV UR8, UR4 ;  /* 0x0000000400087c82 */ /* 0x000fd40008000000 */
[----:B------:R-:W-:Y:S01]  /*0e20*/  @UP0 ULDC UR6, c[0x0][0xdd4] ;  /* 0x0003750000060ab9 */ /* 0x000fe20000000800 */
[----:B------:R-:W-:Y:S01]  /*0e30*/  @UP0 ULDC UR9, c[0x0][0xdd8] ;  /* 0x0003760000090ab9 */ /* 0x000fe20000000800 */
[----:B------:R-:W-:-:S04]  /*0e40*/  UIMAD.WIDE.U32 UR6, UR4, UR6, URZ ;  /* 0x00000006040672a5 */ /* 0x000fc8000f8e003f */
[----:B------:R-:W-:-:S04]  /*0e50*/  @UP0 USHF.R.U32.HI UR8, URZ, UR9, UR7 ;  /* 0x000000093f080299 */ /* 0x000fc80008011607 */
[----:B------:R-:W-:Y:S02]  /*0e60*/  UIADD3 UR6, -UR8, URZ, URZ ;  /* 0x0000003f08067290 */ /* 0x000fe4000fffe13f */
[----:B-1----:R-:W-:Y:S02]  /*0e70*/  ISETP.LE.AND P0, PT, R0, UR8, PT ;  /* 0x0000000800007c0c */ /* 0x002fe4000bf03270 */
[----:B------:R-:W-:-:S11]  /*0e80*/  UIMAD UR7, UR5, UR6, UR4 ;  /* 0x00000006050772a4 */ /* 0x000fd6000f8e0204 */
[----:B--234-:R-:W-:Y:S05]  /*0e90*/  @!P0 BRA `(.L_x_864) ;  /* 0x0000000000208947 */ /* 0x01cfea0003800000 */
[----:B------:R-:W-:Y:S01]  /*0ea0*/  ULDC UR6, c[0x0][0xddc] ;  /* 0x0003770000067ab9 */ /* 0x000fe20000000800 */
[----:B------:R-:W-:Y:S01]  /*0eb0*/  UMOV UR45, UR7 ;  /* 0x00000007002d7c82 */ /* 0x000fe20008000000 */
[----:B------:R-:W-:-:S11]  /*0ec0*/  UISETP.NE.AND UP0, UPT, UR6, 0x1, UPT ;  /* 0x000000010600788c */ /* 0x000fd6000bf05270 */
[----:B------:R-:W-:Y:S02]  /*0ed0*/  @UP0 ULDC.64 UR10, c[0x0][0xde0] ;  /* 0x00037800000a0ab9 */ /* 0x000fe40000000a00 */
[----:B------:R-:W-:-:S04]  /*0ee0*/  UIMAD.WIDE.U32 UR4, UR7, UR10, URZ ;  /* 0x0000000a070472a5 */ /* 0x000fc8000f8e003f */
[----:B------:R-:W-:-:S04]  /*0ef0*/  @UP0 USHF.R.U32.HI UR45, URZ, UR11, UR5 ;  /* 0x0000000b3f2d0299 */ /* 0x000fc80008011605 */
[----:B------:R-:W-:Y:S01]  /*0f00*/  UIMAD UR4, UR45, UR6, URZ ;  /* 0x000000062d0472a4 */ /* 0x000fe2000f8e023f */
[----:B------:R-:W-:Y:S11]  /*0f10*/  BRA `(.L_x_865) ;  /* 0x00000000001c7947 */ /* 0x000ff60003800000 */
.L_x_864:
[----:B------:R-:W-:Y:S01]  /*0f20*/  ULDC UR6, c[0x0][0xdc4] ;  /* 0x0003710000067ab9 */ /* 0x000fe20000000800 */
[----:B------:R-:W-:Y:S01]  /*0f30*/  UMOV UR45, UR7 ;  /* 0x00000007002d7c82 */ /* 0x000fe20008000000 */
[----:B------:R-:W-:-:S11]  /*0f40*/  UISETP.NE.AND UP0, UPT, UR6, 0x1, UPT ;  /* 0x000000010600788c */ /* 0x000fd6000bf05270 */
[----:B------:R-:W-:Y:S02]  /*0f50*/  @UP0 ULDC.64 UR10, c[0x0][0xdc8] ;  /* 0x00037200000a0ab9 */ /* 0x000fe40000000a00 */
[----:B------:R-:W-:-:S04]  /*0f60*/  UIMAD.WIDE.U32 UR4, UR7, UR10, URZ ;  /* 0x0000000a070472a5 */ /* 0x000fc8000f8e003f */
[----:B------:R-:W-:-:S04]  /*0f70*/  @UP0 USHF.R.U32.HI UR45, URZ, UR11, UR5 ;  /* 0x0000000b3f2d0299 */ /* 0x000fc80008011605 */
[----:B------:R-:W-:-:S12]  /*0f80*/  UIMAD UR4, UR45, UR6, URZ ;  /* 0x000000062d0472a4 */ /* 0x000fd8000f8e023f */
.L_x_865:
[----:B------:R-:W1:Y:S01]  /*0f90*/  LDC.64 R10, c[0x0][0x9e0] ;  /* 0x00027800ff0a7b82 */ /* 0x000e620000000a00 */
[----:B------:R-:W-:Y:S01]  /*0fa0*/  ULDC UR43, c[0x0][0xdb8] ;  /* 0x00036e00002b7ab9 */ /* 0x000fe20000000800 */
[----:B------:R-:W-:Y:S02]  /*0fb0*/  ULOP3.LUT UR5, URZ, UR45, URZ, 0x33, !UPT ;  /* 0x0000002d3f057292 */ /* 0x000fe4000f8e333f */
[----:B------:R-:W-:Y:S01]  /*0fc0*/  UISETP.NE.AND UP0, UPT, UR43, 0x1, UPT ;  /* 0x000000012b00788c */ /* 0x000fe2000bf05270 */
[----:B------:R-:W-:Y:S01]  /*0fd0*/  ULDC UR6, c[0x0][0xdac] ;  /* 0x00036b0000067ab9 */ /* 0x000fe20000000800 */
[----:B------:R-:W-:Y:S02]  /*0fe0*/  UIADD3 UR4, UR7, -UR4, URZ ;  /* 0x8000000407047290 */ /* 0x000fe4000fffe03f */
[----:B------:R-:W2:Y:S01]  /*0ff0*/  LDC R17, c[0x0][0x404] ;  /* 0x00010100ff117b82 */ /* 0x000ea20000000800 */
[----:B------:R-:W-:Y:S01]  /*1000*/  UIADD3 UR5, UR5, UR6, URZ ;  /* 0x0000000605057290 */ /* 0x000fe2000fffe03f */
[----:B------:R-:W-:Y:S01]  /*1010*/  ULDC UR7, c[0x0][0xdc4] ;  /* 0x0003710000077ab9 */ /* 0x000fe20000000800 */
[----:B------:R-:W-:-:S02]  /*1020*/  ULDC.64 UR10, c[0x0][0x3f8] ;  /* 0x0000fe00000a7ab9 */ /* 0x000fc40000000a00 */
[----:B------:R-:W-:Y:S01]  /*1030*/  USHF.L.U32 UR42, UR5, 0x7, URZ ;  /* 0x00000007052a7899 */ /* 0x000fe2000800063f */
[----:B------:R-:W-:Y:S01]  /*1040*/  ISETP.NE.U32.AND P0, PT, RZ, UR10, PT ;  /* 0x0000000aff007c0c */ /* 0x000fe2000bf05070 */
[----:B------:R-:W-:Y:S01]  /*1050*/  UIMAD UR8, UR8, UR7, UR4 ;  /* 0x00000007080872a4 */ /* 0x000fe2000f8e0204 */
[----:B------:R-:W3:Y:S01]  /*1060*/  LDC R8, c[0x0][0x288] ;  /* 0x0000a200ff087b82 */ /* 0x000ee20000000800 */
[----:B------:R-:W-:Y:S01]  /*1070*/  @UP0 ULDC UR6, c[0x0][0xdc0] ;  /* 0x0003700000060ab9 */ /* 0x000fe20000000800 */
[----:B------:R-:W-:Y:S01]  /*1080*/  @UP0 ULDC UR4, c[0x0][0xdbc] ;  /* 0x00036f0000040ab9 */ /* 0x000fe20000000800 */
[----:B------:R-:W-:Y:S01]  /*1090*/  IMAD.U32 R165, RZ, RZ, UR42 ;  /* 0x0000002affa57e24 */ /* 0x000fe2000f8e00ff */
[----:B------:R-:W-:Y:S01]  /*10a0*/  UIMAD.WIDE.U32 UR4, UR8, UR4, URZ ;  /* 0x00000004080472a5 */ /* 0x000fe2000f8e003f */
[----:B------:R-:W-:Y:S01]  /*10b0*/  ISETP.NE.AND.EX P0, PT, RZ, UR11, PT, P0 ;  /* 0x0000000bff007c0c */ /* 0x000fe2000bf05300 */
[----:B------:R-:W-:Y:S02]  /*10c0*/  UMOV UR44, UR8 ;  /* 0x00000008002c7c82 */ /* 0x000fe40008000000 */
[----:B------:R-:W4:Y:S01]  /*10d0*/  LDC R6, c[0x0][0x2e0] ;  /* 0x0000b800ff067b82 */ /* 0x000f220000000800 */
[----:B-1----:R-:W-:Y:S01]  /*10e0*/  ISETP.GE.AND P1, PT, R11, 0x1, PT ;  /* 0x000000010b00780c */ /* 0x002fe20003f26270 */
[----:B------:R-:W-:-:S04]  /*10f0*/  @UP0 USHF.R.U32.HI UR44, URZ, UR6, UR5 ;  /* 0x000000063f2c0299 */ /* 0x000fc80008011605 */
[----:B------:R-:W-:Y:S01]  /*1100*/  UIADD3 UR4, -UR44, URZ, URZ ;  /* 0x0000003f2c047290 */ /* 0x000fe2000fffe13f */
[----:B--2---:R-:W-:-:S03]  /*1110*/  SEL R17, R17, 0x1, P0 ;  /* 0x0000000111117807 */ /* 0x004fc60000000000 */
[----:B------:R-:W-:Y:S01]  /*1120*/  UIMAD UR43, UR43, UR4, UR8 ;  /* 0x000000042b2b72a4 */ /* 0x000fe2000f8e0208 */
[----:B---3--:R-:W-:-:S05]  /*1130*/  IADD3 R0, R165, 0x80, -R8 ;  /* 0x00000080a5007810 */ /* 0x008fca0007ffe808 */
[CC--:B----4-:R-:W-:Y:S02]  /*1140*/  IMAD R173, R17.reuse, R6.reuse, R0 ;  /* 0x0000000611ad7224 */ /* 0x0d0fe400078e0200 */
[----:B------:R-:W-:Y:S02]  /*1150*/  IMAD R73, R17, R6, RZ ;  /* 0x0000000611497224 */ /* 0x000fe400078e02ff */
[----:B------:R-:W-:Y:S01]  /*1160*/  IMAD.IADD R0, R173, 0x1, R10 ;  /* 0x00000001ad007824 */ /* 0x000fe200078e020a */
[----:B------:R-:W-:Y:S06]  /*1170*/  @!P1 BRA `(.L_x_866) ;  /* 0x0000000000409947 */ /* 0x000fec0003800000 */
[C---:B------:R-:W-:Y:S01]  /*1180*/  ISETP.GT.AND P0, PT, R173.reuse, RZ, PT ;  /* 0x000000ffad00720c */ /* 0x040fe20003f04270 */
[----:B------:R-:W-:-:S12]  /*1190*/  VIADD R2, R173, 0xffffffff ;  /* 0xffffffffad027836 */ /* 0x000fd80000000000 */
[----:B------:R-:W-:Y:S05]  /*11a0*/  @P0 BRA `(.L_x_867) ;  /* 0x00000000001c0947 */ /* 0x000fea0003800000 */
[----:B------:R-:W-:Y:S01]  /*11b0*/  ISETP.NE.AND P0, PT, R11, 0x1, PT ;  /* 0x000000010b00780c */ /* 0x000fe20003f05270 */
[----:B------:R-:W-:-:S12]  /*11c0*/  IMAD.MOV R3, RZ, RZ, -R173 ;  /* 0x000000ffff037224 */ /* 0x000fd800078e0aad */
[----:B------:R-:W1:Y:S02]  /*11d0*/  @P0 LDC.64 R4, c[0x0][0x9e8] ;  /* 0x00027a00ff040b82 */ /* 0x000e640000000a00 */
[----:B-1----:R-:W-:-:S05]  /*11e0*/  @P0 IMAD.HI.U32 R2, R3, R4, RZ ;  /* 0x0000000403020227 */ /* 0x002fca00078e00ff */
[----:B------:R-:W-:-:S04]  /*11f0*/  @P0 SHF.R.U32.HI R3, RZ, R5, R2 ;  /* 0x00000005ff030219 */ /* 0x000fc80000011602 */
[----:B------:R-:W-:Y:S01]  /*1200*/  LOP3.LUT R2, RZ, R3, RZ, 0x33, !PT ;  /* 0x00000003ff027212 */ /* 0x000fe200078e33ff */
[----:B------:R-:W-:Y:S06]  /*1210*/  BRA `(.L_x_868) ;  /* 0x0000000000107947 */ /* 0x000fec0003800000 */
.L_x_867:
[----:B------:R-:W-:-:S13]  /*1220*/  ISETP.NE.AND P0, PT, R11, 0x1, PT ;  /* 0x000000010b00780c */ /* 0x000fda0003f05270 */
[----:B------:R-:W1:Y:S02]  /*1230*/  @P0 LDC.64 R4, c[0x0][0x9e8] ;  /* 0x00027a00ff040b82 */ /* 0x000e640000000a00 */
[----:B-1----:R-:W-:-:S05]  /*1240*/  @P0 IMAD.HI.U32 R4, R2, R4, RZ ;  /* 0x0000000402040227 */ /* 0x002fca00078e00ff */
[----:B------:R-:W-:-:S07]  /*1250*/  @P0 SHF.R.U32.HI R2, RZ, R5, R4 ;  /* 0x00000005ff020219 */ /* 0x000fce0000011604 */
.L_x_868:
[----:B------:R-:W-:-:S05]  /*1260*/  IMAD R3, R2, R11, R11 ;  /* 0x0000000b02037224 */ /* 0x000fca00078e020b */
[----:B------:R-:W-:-:S07]  /*1270*/  VIMNMX R0, R0, R3, PT ;  /* 0x0000000300007248 */ /* 0x000fce0003fe0100 */
.L_x_866:
[----:B------:R-:W-:Y:S01]  /*1280*/  VIADD R2, R0, 0x5f ;  /* 0x0000005f00027836 */ /* 0x000fe20000000000 */
[----:B------:R-:W-:Y:S01]  /*1290*/  IADD3 R4, -R8, UR42, RZ ;  /* 0x0000002a08047c10 */ /* 0x000fe2000fffe1ff */
[----:B------:R-:W-:Y:S01]  /*12a0*/  IMAD R0, R17, R6, 0x5f ;  /* 0x0000005f11007424 */ /* 0x000fe200078e0206 */
[----:B------:R-:W-:Y:S01]  /*12b0*/  ULDC UR4, c[0x0][0x9dc] ;  /* 0x0002770000047ab9 */ /* 0x000fe20000000800 */
[----:B------:R-:W-:-:S04]  /*12c0*/  IMAD.HI R2, R2, 0x2aaaaaab, RZ ;  /* 0x2aaaaaab02027827 */ /* 0x000fc800078e02ff */
[----:B------:R-:W-:Y:S01]  /*12d0*/  IMAD.HI R0, R0, 0x2aaaaaab, RZ ;  /* 0x2aaaaaab00007827 */ /* 0x000fe200078e02ff */
[----:B------:R-:W-:-:S03]  /*12e0*/  SHF.R.U32.HI R5, RZ, 0x1f, R2 ;  /* 0x0000001fff057819 */ /* 0x000fc60000011602 */
[----:B------:R-:W-:Y:S01]  /*12f0*/  IMAD R4, R17, R6, R4 ;  /* 0x0000000611047224 */ /* 0x000fe200078e0204 */
[----:B------:R-:W-:Y:S02]  /*1300*/  SHF.R.U32.HI R3, RZ, 0x1f, R0 ;  /* 0x0000001fff037819 */ /* 0x000fe40000011600 */
[----:B------:R-:W-:Y:S02]  /*1310*/  LEA.HI.SX32 R72, R2, R5, 0x1c ;  /* 0x0000000502487211 */ /* 0x000fe400078fe2ff */
[----:B------:R-:W-:Y:S01]  /*1320*/  LEA.HI.SX32 R3, R0, R3, 0x1c ;  /* 0x0000000300037211 */ /* 0x000fe200078fe2ff */
[----:B------:R-:W-:-:S03]  /*1330*/  VIADD R0, R4, -UR4 ;  /* 0x8000000404007c36 */ /* 0x000fc60008000000 */
[----:B------:R-:W-:Y:S01]  /*1340*/  VIMNMX R72, R3, R72, PT ;  /* 0x0000004803487248 */ /* 0x000fe20003fe0100 */
[----:B------:R-:W-:Y:S06]  /*1350*/  @!P1 BRA `(.L_x_869) ;  /* 0x00000000003c9947 */ /* 0x000fec0003800000 */
[----:B------:R-:W-:-:S13]  /*1360*/  ISETP.GT.AND P0, PT, R4, -0x1, PT ;  /* 0xffffffff0400780c */ /* 0x000fda0003f04270 */
[----:B------:R-:W-:Y:S05]  /*1370*/  @P0 BRA `(.L_x_870) ;  /* 0x00000000001c0947 */ /* 0x000fea0003800000 */
[----:B------:R-:W-:Y:S02]  /*1380*/  ISETP.NE.AND P0, PT, R11, 0x1, PT ;  /* 0x000000010b00780c */ /* 0x000fe40003f05270 */
[----:B------:R-:W-:-:S11]  /*1390*/  LOP3.LUT R3, RZ, R4, RZ, 0x33, !PT ;  /* 0x00000004ff037212 */ /* 0x000fd600078e33ff */
[----:B------:R-:W1:Y:S02]  /*13a0*/  @P0 LDC.64 R6, c[0x0][0x9e8] ;  /* 0x00027a00ff060b82 */ /* 0x000e640000000a00 */
[----:B-1----:R-:W-:-:S05]  /*13b0*/  @P0 IMAD.HI.U32 R2, R3, R6, RZ ;  /* 0x0000000603020227 */ /* 0x002fca00078e00ff */
[----:B------:R-:W-:-:S04]  /*13c0*/  @P0 SHF.R.U32.HI R3, RZ, R7, R2 ;  /* 0x00000007ff030219 */ /* 0x000fc80000011602 */
[----:B------:R-:W-:Y:S01]  /*13d0*/  LOP3.LUT R4, RZ, R3, RZ, 0x33, !PT ;  /* 0x00000003ff047212 */ /* 0x000fe200078e33ff */
[----:B------:R-:W-:Y:S06]  /*13e0*/  BRA `(.L_x_871) ;  /* 0x0000000000107947 */ /* 0x000fec0003800000 */
.L_x_870:
[----:B------:R-:W-:-:S13]  /*13f0*/  ISETP.NE.AND P0, PT, R11, 0x1, PT ;  /* 0x000000010b00780c */ /* 0x000fda0003f05270 */
[----:B------:R-:W1:Y:S02]  /*1400*/  @P0 LDC.64 R2, c[0x0][0x9e8] ;  /* 0x00027a00ff020b82 */ /* 0x000e640000000a00 */
[----:B-1----:R-:W-:-:S05]  /*1410*/  @P0 IMAD.HI.U32 R2, R4, R2, RZ ;  /* 0x0000000204020227 */ /* 0x002fca00078e00ff */
[----:B------:R-:W-:-:S07]  /*1420*/  @P0 SHF.R.U32.HI R4, RZ, R3, R2 ;  /* 0x00000003ff040219 */ /* 0x000fce0000011602 */
.L_x_871:
[----:B------:R-:W-:-:S05]  /*1430*/  IMAD R3, R4, R11, RZ ;  /* 0x0000000b04037224 */ /* 0x000fca00078e02ff */
[----:B------:R-:W-:-:S07]  /*1440*/  VIMNMX R0, R0, R3, !PT ;  /* 0x0000000300007248 */ /* 0x000fce0007fe0100 */
.L_x_869:
[----:B------:R-:W-:Y:S01]  /*1450*/  IMAD.HI R2, R0, 0x2aaaaaab, RZ ;  /* 0x2aaaaaab00027827 */ /* 0x000fe200078e02ff */
[----:B------:R-:W-:Y:S02]  /*1460*/  PLOP3.LUT P0, PT, PT, PT, PT, 0x80, 0x0 ;  /* 0x000000000000781c */ /* 0x000fe40003f0f070 */
[----:B------:R-:W-:Y:S02]  /*1470*/  CS2R R86, SRZ ;  /* 0x0000000000567805 */ /* 0x000fe4000001ff00 */
[----:B------:R-:W-:Y:S01]  /*1480*/  CS2R R84, SRZ ;  /* 0x0000000000547805 */ /* 0x000fe2000001ff00 */
[----:B------:R-:W-:Y:S01]  /*1490*/  IMAD.MOV.U32 R0, RZ, RZ, RZ ;  /* 0x000000ffff007224 */ /* 0x000fe200078e00ff */
[----:B------:R-:W-:Y:S02]  /*14a0*/  SHF.R.U32.HI R3, RZ, 0x1f, R2 ;  /* 0x0000001fff037819 */ /* 0x000fe40000011602 */
[----:B------:R-:W-:Y:S02]  /*14b0*/  CS2R R82, SRZ ;  /* 0x0000000000527805 */ /* 0x000fe4000001ff00 */
[----:B------:R-:W-:-:S02]  /*14c0*/  CS2R R80, SRZ ;  /* 0x0000000000507805 */ /* 0x000fc4000001ff00 */
[----:B------:R-:W-:Y:S02]  /*14d0*/  CS2R R78, SRZ ;  /* 0x00000000004e7805 */ /* 0x000fe4000001ff00 */
[----:B------:R-:W-:Y:S02]  /*14e0*/  LEA.HI.SX32 R3, R2, R3, 0x1c ;  /* 0x0000000302037211 */ /* 0x000fe400078fe2ff */
[----:B------:R-:W-:Y:S02]  /*14f0*/  CS2R R76, SRZ ;  /* 0x00000000004c7805 */ /* 0x000fe4000001ff00 */
[----:B------:R-:W-:Y:S02]  /*1500*/  CS2R R74, SRZ ;  /* 0x00000000004a7805 */ /* 0x000fe4000001ff00 */
[----:B------:R-:W-:Y:S02]  /*1510*/  CS2R R28, SRZ ;  /* 0x00000000001c7805 */ /* 0x000fe4000001ff00 */
[----:B------:R-:W-:-:S02]  /*1520*/  VIMNMX R19, RZ, R3, !PT ;  /* 0x00000003ff137248 */ /* 0x000fc40007fe0100 */
[----:B------:R-:W-:Y:S02]  /*1530*/  CS2R R70, SRZ ;  /* 0x0000000000467805 */ /* 0x000fe4000001ff00 */
[----:B------:R-:W-:Y:S02]  /*1540*/  CS2R R68, SRZ ;  /* 0x0000000000447805 */ /* 0x000fe4000001ff00 */
[----:B------:R-:W-:Y:S02]  /*1550*/  CS2R R66, SRZ ;  /* 0x0000000000427805 */ /* 0x000fe4000001ff00 */
[----:B------:R-:W-:Y:S02]  /*1560*/  ISETP.GT.AND P1, PT, R72, R19, PT ;  /* 0x000000134800720c */ /* 0x000fe40003f24270 */
        /* <DEDUP_REMOVED lines=17> */
[----:B------:R-:W-:Y:S01]  /*1680*/  CS2R R6, SRZ ;  /* 0x0000000000067805 */ /* 0x000fe2000001ff00 */
[----:B------:R-:W-:Y:S01]  /*1690*/  IMAD.MOV.U32 R30, RZ, RZ, RZ ;  /* 0x000000ffff1e7224 */ /* 0x000fe200078e00ff */
[----:B------:R-:W-:Y:S02]  /*16a0*/  CS2R R2, SRZ ;  /* 0x0000000000027805 */ /* 0x000fe4000001ff00 */
[----:B------:R-:W-:Y:S01]  /*16b0*/  CS2R R8, SRZ ;  /* 0x0000000000087805 */ /* 0x000fe2000001ff00 */
[----:B------:R-:W-:-:S02]  /*16c0*/  IMAD.MOV.U32 R25, RZ, RZ, RZ ;  /* 0x000000ffff197224 */ /* 0x000fc400078e00ff */
[----:B------:R-:W-:Y:S01]  /*16d0*/  IMAD.MOV.U32 R10, RZ, RZ, RZ ;  /* 0x000000ffff0a7224 */ /* 0x000fe200078e00ff */
[----:B------:R-:W-:Y:S06]  /*16e0*/  @!P1 BRA `(.L_x_872) ;  /* 0x000000b000bc9947 */ /* 0x000fec0003800000 */
[----:B------:R-:W1:Y:S01]  /*16f0*/  SHFL.IDX PT, R0, R168, RZ, 0x1f ;  /* 0x00001fffa8007589 */ /* 0x000e6200000e0000 */
[----:B------:R-:W-:-:S04]  /*1700*/  UIADD3 UR6, UR37, 0xc400, URZ ;  /* 0x0000c40025067890 */ /* 0x000fc8000fffe03f */
[----:B------:R-:W-:-:S06]  /*1710*/  ULOP3.LUT UP0, URZ, UR6, 0x1bf, URZ, 0xc0, !UPT ;  /* 0x000001bf063f7892 */ /* 0x000fcc000f80c03f */
[----:B------:R-:W-:Y:S02]  /*1720*/  PLOP3.LUT P0, PT, PT, PT, UP0, 0x80, 0x0 ;  /* 0x000000000000781c */ /* 0x000fe40003f0f008 */
[----:B-1----:R-:W-:-:S13]  /*1730*/  R2UR UR4, R0 ;  /* 0x00000000000472ca */ /* 0x002fda00000e0000 */
[----:B------:R-:W-:-:S04]  /*1740*/  ULEA.HI UR5, UR4, UR4, URZ, 0x1 ;  /* 0x0000000404057291 */ /* 0x000fc8000f8f083f */
        /* <DEDUP_REMOVED lines=22> */
.L_x_873:
[----:B------:R-:W-:Y:S02]  /*18b0*/  LEA.HI R0, R164, R164, RZ, 0x1 ;  /* 0x000000a4a4007211 */ /* 0x000fe400078f08ff */
[----:B------:R-:W-:Y:S02]  /*18c0*/  R2UR UR4, R170 ;  /* 0x00000000aa0472ca */ /* 0x000fe400000e0000 */
[----:B------:R-:W-:-:S05]  /*18d0*/  LOP3.LUT R3, R0, 0xfffffffe, RZ, 0xc0, !PT ;  /* 0xfffffffe00037812 */ /* 0x000fca00078ec0ff */
[----:B------:R-:W-:-:S05]  /*18e0*/  IMAD.IADD R0, R164, 0x1, -R3 ;  /* 0x00000001a4007824 */ /* 0x000fca00078e0a03 */
[----:B------:R-:W-:Y:S01]  /*18f0*/  SHF.L.U32 R0, R0, 0x1f, RZ ;  /* 0x0000001f00007819 */ /* 0x000fe200000006ff */
[----:B------:R-:W-:-:S03]  /*1900*/  IMAD.U32 R2, RZ, RZ, UR4 ;  /* 0x00000004ff027e24 */ /* 0x000fc6000f8e00ff */
[----:B------:R-:W1:Y:S02]  /*1910*/  SYNCS.PHASECHK.TRANS64.TRYWAIT P1, [UR37+0x2a800], R0 ;  /* 0x02a80000ff0075a7 */ /* 0x000e640008020165 */
[----:B------:R-:W-:Y:S01]  /*1920*/  ISETP.NE.AND P0, PT, R2, 0x3, PT ;  /* 0x000000030200780c */ /* 0x000fe20003f05270 */
[----:B-1----:R-:W-:-:S12]  /*1930*/  @!P1 BRA `(.L_x_874) ;  /* 0x000000f400c09947 */ /* 0x002fd80003800000 */
.L_x_1021:
[----:B------:R-:W-:Y:S05]  /*1940*/  @!P0 BRA `(.L_x_875) ;  /* 0x0000000000048947 */ /* 0x000fea0003800000 */
[----:B------:R-:W-:Y:S01]  /*1950*/  BPT.TRAP 0x1 ;  /* 0x000000040000795c */ /* 0x000fe20000300000 */
.L_x_875:
[----:B-1----:R-:W-:Y:S02]  /*1960*/  IMAD.U32 R3, RZ, RZ, UR36 ;  /* 0x00000024ff037e24 */ /* 0x002fe4000f8e00ff */
[----:B------:R-:W-:-:S03]  /*1970*/  IMAD.U32 R0, RZ, RZ, UR46 ;  /* 0x0000002eff007e24 */ /* 0x000fc6000f8e00ff */
[----:B------:R-:W-:Y:S02]  /*1980*/  LEA R3, R3, UR37, 0x3 ;  /* 0x0000002503037c11 */ /* 0x000fe4000f8e18ff */
[----:B------:R-:W-:-:S04]  /*1990*/  SHF.L.U32 R0, R0, 0x1f, RZ ;  /* 0x0000001f00007819 */ /* 0x000fc800000006ff */
[----:B------:R1:W2:Y:S01]  /*19a0*/  SYNCS.PHASECHK.TRANS64.TRYWAIT P1, [R3+URZ+0x2a830], R0 ;  /* 0x02a83000030075a7 */ /* 0x0002a2000802017f */
[----:B------:R-:W-:Y:S05]  /*19b0*/  @!P0 BRA `(.L_x_876) ;  /* 0x0000000000048947 */ /* 0x000fea0003800000 */
[----:B------:R-:W-:Y:S01]  /*19c0*/  BPT.TRAP 0x1 ;  /* 0x000000040000795c */ /* 0x000fe20000300000 */
.L_x_876:
[----:B------:R-:W3:Y:S01]  /*19d0*/  S2R R2, SR_TID.X ;  /* 0x0000000000027919 */ /* 0x000ee20000002100 */
[----:B------:R-:W-:Y:S02]  /*19e0*/  LOP3.LUT R18, R18, 0xffefffff, RZ, 0xc0, !PT ;  /* 0xffefffff12127812 */ /* 0x000fe400078ec0ff */
[----:B---3--:R-:W-:-:S13]  /*19f0*/  LOP3.LUT P2, RZ, R2, 0x7f, RZ, 0xc0, !PT ;  /* 0x0000007f02ff7812 */ /* 0x008fda000784c0ff */
[----:B------:R-:W-:Y:S01]  /*1a00*/  @P2 LOP3.LUT R18, R18, 0x100000, RZ, 0xfc, !PT ;  /* 0x0010000012122812 */ /* 0x000fe200078efcff */
[----:B--2---:R-:W-:Y:S06]  /*1a10*/  @P1 BRA `(.L_x_877) ;  /* 0x0000000000081947 */ /* 0x004fec0003800000 */
[----:B------:R-:W2:Y:S02]  /*1a20*/  SYNCS.PHASECHK.TRANS64.TRYWAIT P1, [R3+URZ+0x2a830], R0 ;  /* 0x02a83000030075a7 */ /* 0x000ea4000802017f */
[----:B--2---:R-:W-:Y:S05]  /*1a30*/  @!P1 BRA `(.L_x_878) ;  /* 0x000000f400989947 */ /* 0x004fea0003800000 */
.L_x_877:
[----:B------:R-:W-:Y:S05]  /*1a40*/  WARPSYNC.ALL ;  /* 0x0000000000007948 */ /* 0x000fea0003800000 */
[----:B------:R-:W-:Y:S01]  /*1a50*/  UIADD3 UR4, UR37, 0x18400, URZ ;  /* 0x0001840025047890 */ /* 0x000fe2000fffe03f */
[----:B------:R-:W-:Y:S01]  /*1a60*/  WARPGROUP.ARRIVE ;  /* 0x00000000000079c5 */ /* 0x000fe20000000000 */
[----:B------:R-:W-:-:S05]  /*1a70*/  ULOP3.LUT UR38, UR38, 0x10000, URZ, 0xfc, !UPT ;  /* 0x0001000026267892 */ /* 0x000fca000f8efc3f */
[----:B------:R-:W3:Y:S01]  /*1a80*/  S2R R2, SR_TID.X ;  /* 0x0000000000027919 */ /* 0x000ee20000002100 */
[----:B------:R-:W-:Y:S01]  /*1a90*/  USHF.R.U32.HI UR4, URZ, 0x4, UR4 ;  /* 0x000000043f047899 */ /* 0x000fe20008011604 */
[----:B-12---:R-:W1:Y:S01]  /*1aa0*/  LDC R0, c[0x0][0x288] ;  /* 0x0000a200ff007b82 */ /* 0x006e620000000800 */
[----:B------:R-:W-:Y:S01]  /*1ab0*/  UMOV UR9, 0x40000040 ;  /* 0x4000004000097882 */ /* 0x000fe20000000000 */
[----:B------:R-:W-:Y:S01]  /*1ac0*/  UMOV UR11, 0x40000040 ;  /* 0x40000040000b7882 */ /* 0x000fe20000000000 */
[----:B------:R-:W-:Y:S01]  /*1ad0*/  ULOP3.LUT UR4, UR4, 0x3fff, URZ, 0xc0, !UPT ;  /* 0x00003fff04047892 */ /* 0x000fe2000f8ec03f */
[----:B------:R-:W-:Y:S01]  /*1ae0*/  IMAD.U32 R9, RZ, RZ, UR9 ;  /* 0x00000009ff097e24 */ /* 0x000fe2000f8e00ff */
[----:B------:R-:W-:Y:S01]  /*1af0*/  UMOV UR8, UR38 ;  /* 0x0000002600087c82 */ /* 0x000fe20008000000 */
[----:B------:R-:W-:Y:S01]  /*1b00*/  UMOV UR5, 0x40000040 ;  /* 0x4000004000057882 */ /* 0x000fe20000000000 */
[----:B------:R-:W-:Y:S01]  /*1b10*/  ULOP3.LUT UR39, UR4, 0x10000, URZ, 0xfc, !UPT ;  /* 0x0001000004277892 */ /* 0x000fe2000f8efc3f */
[----:B------:R-:W-:Y:S01]  /*1b20*/  IMAD.U32 R8, RZ, RZ, UR8 ;  /* 0x00000008ff087e24 */ /* 0x000fe2000f8e00ff */
[----:B------:R-:W-:Y:S01]  /*1b30*/  UIADD3 UR4, UR38, 0x2, URZ ;  /* 0x0000000226047890 */ /* 0x000fe2000fffe03f */
[----:B------:R-:W2:Y:S01]  /*1b40*/  LDC.64 R74, c[0x0][0x9e0] ;  /* 0x00027800ff4a7b82 */ /* 0x000ea20000000a00 */
[----:B------:R-:W-:Y:S01]  /*1b50*/  UIMAD UR40, UR36, 0x900, UR39 ;  /* 0x00000900242878a4 */ /* 0x000fe2000f8e0227 */
[----:B------:R-:W-:Y:S01]  /*1b60*/  IMAD.MOV.U32 R5, RZ, RZ, -0x60 ;  /* 0xffffffa0ff057424 */ /* 0x000fe200078e00ff */
[----:B------:R-:W-:Y:S01]  /*1b70*/  UMOV UR7, 0x40000040 ;  /* 0x4000004000077882 */ /* 0x000fe20000000000 */
[----:B------:R-:W-:Y:S01]  /*1b80*/  UIADD3 UR12, UR38, 0x6, URZ ;  /* 0x00000006260c7890 */ /* 0x000fe2000fffe03f */
[----:B------:R-:W-:Y:S01]  /*1b90*/  LOP3.LUT R18, R18, 0xfff7ffff, RZ, 0xc0, !PT ;  /* 0xfff7ffff12127812 */ /* 0x000fe200078ec0ff */
[----:B------:R-:W-:Y:S01]  /*1ba0*/  UIADD3 UR6, UR40, 0x2, URZ ;  /* 0x0000000228067890 */ /* 0x000fe2000fffe03f */
[----:B------:R-:W-:Y:S01]  /*1bb0*/  IMAD R10, R72, R5, 0x60 ;  /* 0x00000060480a7424 */ /* 0x000fe200078e0205 */
[----:B------:R-:W-:Y:S01]  /*1bc0*/  UMOV UR10, UR40 ;  /* 0x00000028000a7c82 */ /* 0x000fe20008000000 */
[----:B------:R-:W-:Y:S01]  /*1bd0*/  UIADD3 UR14, UR40, 0x6, URZ ;  /* 0x00000006280e7890 */ /* 0x000fe2000fffe03f */
[----:B------:R-:W-:Y:S01]  /*1be0*/  HGMMA.64x96x16.F32.BF16 R24, gdesc[UR8], RZ, !UPT, gsb0 ;  /* 0x01600000081879f0 */ /* 0x000fe2000c0018ff */
[----:B------:R-:W-:Y:S01]  /*1bf0*/  UIADD3 UR8, UR38, 0x4, URZ ;  /* 0x0000000426087890 */ /* 0x000fe2000fffe03f */
[----:B------:R-:W4:Y:S01]  /*1c00*/  LDC R94, c[0x0][0x2e0] ;  /* 0x0000b800ff5e7b82 */ /* 0x000f220000000800 */
[----:B------:R-:W-:Y:S01]  /*1c10*/  UIADD3 UR10, UR40, 0x4, URZ ;  /* 0x00000004280a7890 */ /* 0x000fe2000fffe03f */
[----:B------:R-:W-:Y:S01]  /*1c20*/  VIADD R5, R167, UR42 ;  /* 0x0000002aa7057c36 */ /* 0x000fe20008000000 */
[----:B------:R-:W-:Y:S01]  /*1c30*/  UMOV UR9, 0x40000040 ;  /* 0x4000004000097882 */ /* 0x000fe20000000000 */
[----:B------:R-:W-:Y:S01]  /*1c40*/  UMOV UR11, 0x40000040 ;  /* 0x40000040000b7882 */ /* 0x000fe20000000000 */
[----:B------:R-:W-:Y:S01]  /*1c50*/  UMOV UR13, 0x40000040 ;  /* 0x40000040000d7882 */ /* 0x000fe20000000000 */
[----:B------:R-:W-:Y:S01]  /*1c60*/  UMOV UR15, 0x40000040 ;  /* 0x40000040000f7882 */ /* 0x000fe20000000000 */
[----:B------:R-:W-:Y:S01]  /*1c70*/  UIADD3 UR16, UR38, 0x400, URZ ;  /* 0x0000040026107890 */ /* 0x000fe2000fffe03f */
[----:B---3--:R-:W-:Y:S01]  /*1c80*/  LOP3.LUT P1, RZ, R2, 0x7f, RZ, 0xc0, !PT ;  /* 0x0000007f02ff7812 */ /* 0x008fe2000782c0ff */
[----:B------:R-:W-:Y:S01]  /*1c90*/  UIADD3 UR18, UR40, 0x300, URZ ;  /* 0x0000030028127890 */ /* 0x000fe2000fffe03f */
[----:B------:R-:W-:Y:S01]  /*1ca0*/  IMAD R20, R16, -0x2, R10 ;  /* 0xfffffffe10147824 */ /* 0x000fe200078e020a */
        /* <DEDUP_REMOVED lines=8> */
[----:B------:R-:W-:Y:S01]  /*1d30*/  @!P1 VIADD R2, R3, 0x2a840 ;  /* 0x0002a84003029836 */ /* 0x000fe20000000000 */
[----:B------:R-:W-:Y:S01]  /*1d40*/  UMOV UR25, 0x40000040 ;  /* 0x4000004000197882 */ /* 0x000fe20000000000 */
[----:B------:R-:W-:Y:S01]  /*1d50*/  UMOV UR27, 0x40000040 ;  /* 0x40000040001b7882 */ /* 0x000fe20000000000 */
[----:B------:R-:W-:Y:S01]  /*1d60*/  UIADD3 UR28, UR38, 0x406, URZ ;  /* 0x00000406261c7890 */ /* 0x000fe2000fffe03f */
[----:B------:R-:W-:Y:S01]  /*1d70*/  IMAD R3, R72, -0x60, R73 ;  /* 0xffffffa048037824 */ /* 0x000fe200078e0249 */
[----:B------:R-:W-:Y:S01]  /*1d80*/  UIADD3 UR30, UR40, 0x306, URZ ;  /* 0x00000306281e7890 */ /* 0x000fe2000fffe03f */
[----:B------:R-:W-:Y:S01]  /*1d90*/  @!P1 PRMT R2, RZ, 0x654, R2 ;  /* 0x00000654ff029816 */ /* 0x000fe20000000002 */
[----:B------:R-:W-:Y:S01]  /*1da0*/  UMOV UR29, 0x40000040 ;  /* 0x40000040001d7882 */ /* 0x000fe20000000000 */
[----:B------:R-:W-:Y:S01]  /*1db0*/  UMOV UR31, 0x40000040 ;  /* 0x40000040001f7882 */ /* 0x000fe20000000000 */
[----:B------:R-:W-:Y:S01]  /*1dc0*/  UIADD3 UR32, UR38, 0x800, URZ ;  /* 0x0000080026207890 */ /* 0x000fe2000fffe03f */
[----:B-1----:R-:W-:Y:S01]  /*1dd0*/  IADD3 R3, -R0, 0x61, R3 ;  /* 0x0000006100037810 */ /* 0x002fe20007ffe103 */
[----:B------:R-:W-:Y:S01]  /*1de0*/  UIADD3 UR34, UR40, 0x600, URZ ;  /* 0x0000060028227890 */ /* 0x000fe2000fffe03f */
[----:B------:R-:W-:Y:S01]  /*1df0*/  UMOV UR33, 0x40000040 ;  /* 0x4000004000217882 */ /* 0x000fe20000000000 */
[----:B------:R-:W-:Y:S01]  /*1e00*/  UMOV UR35, 0x40000040 ;  /* 0x4000004000237882 */ /* 0x000fe20000000000 */
[----:B------:R-:W-:Y:S01]  /*1e10*/  UIADD3 UR48, UR38, 0x802, URZ ;  /* 0x0000080226307890 */ /* 0x000fe2000fffe03f */
[C---:B------:R-:W-:Y:S01]  /*1e20*/  IMAD R11, R16.reuse, -0x2, R3 ;  /* 0xfffffffe100b7824 */ /* 0x040fe200078e0203 */
[----:B------:R-:W-:Y:S01]  /*1e30*/  UIADD3 UR50, UR40, 0x602, URZ ;  /* 0x0000060228327890 */ /* 0x000fe2000fffe03f */
[----:B----4-:R-:W-:Y:S01]  /*1e40*/  IMAD R3, R17, R94, R10 ;  /* 0x0000005e11037224 */ /* 0x010fe200078e020a */
[----:B------:R-:W-:Y:S01]  /*1e50*/  UMOV UR49, 0x40000040 ;  /* 0x4000004000317882 */ /* 0x000fe20000000000 */
[----:B------:R-:W-:Y:S01]  /*1e60*/  UMOV UR51, 0x40000040 ;  /* 0x4000004000337882 */ /* 0x000fe20000000000 */
[----:B------:R-:W-:Y:S01]  /*1e70*/  UIADD3 UR52, UR38, 0x804, URZ ;  /* 0x0000080426347890 */ /* 0x000fe2000fffe03f */
[----:B------:R-:W-:Y:S01]  /*1e80*/  IMAD R12, R16, -0x2, R3 ;  /* 0xfffffffe100c7824 */ /* 0x000fe200078e0203 */
[----:B------:R-:W-:Y:S01]  /*1e90*/  UIADD3 UR54, UR40, 0x604, URZ ;  /* 0x0000060428367890 */ /* 0x000fe2000fffe03f */
[----:B--2---:R-:W-:Y:S01]  /*1ea0*/  IMAD.IADD R13, R11, 0x1, R74 ;  /* 0x000000010b0d7824 */ /* 0x004fe200078e024a */
[----:B------:R-:W-:Y:S01]  /*1eb0*/  UMOV UR53, 0x40000040 ;  /* 0x4000004000357882 */ /* 0x000fe20000000000 */
[----:B------:R-:W-:Y:S01]  /*1ec0*/  UMOV UR55, 0x40000040 ;  /* 0x4000004000377882 */ /* 0x000fe20000000000 */
[----:B------:R-:W-:Y:S01]  /*1ed0*/  UIADD3 UR40, UR40, 0x606, URZ ;  /* 0x0000060628287890 */ /* 0x000fe2000fffe03f */
[----:B------:R-:W-:Y:S01]  /*1ee0*/  UMOV UR57, 0x40000040 ;  /* 0x4000004000397882 */ /* 0x000fe20000000000 */
[----:B------:R-:W-:Y:S01]  /*1ef0*/  UMOV UR59, 0x40000040 ;  /* 0x40000040003b7882 */ /* 0x000fe20000000000 */
[----:B------:R-:W-:Y:S01]  /*1f00*/  ULDC UR47, c[0x0][0x9dc] ;  /* 0x00027700002f7ab9 */ /* 0x000fe20000000800 */
[----:B------:R-:W-:-:S03]  /*1f10*/  IMAD.U32 R7, RZ, RZ, UR57 ;  /* 0x00000039ff077e24 */ /* 0x000fc6000f8e00ff */
[----:B------:R-:W-:Y:S01]  /*1f20*/  UMOV UR58, UR40 ;  /* 0x00000028003a7c82 */ /* 0x000fe20008000000 */
[----:B------:R-:W-:Y:S02]  /*1f30*/  WARPGROUP.DEPBAR.LE gsb0, 0x0 ;  /* 0x00008000000079c5 */ /* 0x000fe40000010000 */
[----:B------:R-:W-:-:S06]  /*1f40*/  WARPGROUP.ARRIVE ;  /* 0x00000000000079c5 */ /* 0x000fcc0000000000 */
[----:B------:R-:W-:Y:S01]  /*1f50*/  HGMMA.64x96x16.F32.BF16 R24, gdesc[UR4], R24, gsb0 ;  /* 0x01600000041879f0 */ /* 0x000fe20008001818 */
[----:B------:R-:W-:-:S07]  /*1f60*/  UIADD3 UR6, UR38, 0x806, URZ ;  /* 0x0000080626067890 */ /* 0x000fce000fffe03f */
[----:B------:R-:W-:Y:S01]  /*1f70*/  UMOV UR56, UR6 ;  /* 0x0000000600387c82 */ /* 0x000fe20008000000 */
[----:B------:R-:W-:Y:S01]  /*1f80*/  ULOP3.LUT UR6, URZ, UR47, URZ, 0x33, !UPT ;  /* 0x0000002f3f067292 */ /* 0x000fe2000f8e333f */
[----:B------:R-:W-:-:S05]  /*1f90*/  IMAD.U32 R6, RZ, RZ, UR56 ;  /* 0x00000038ff067e24 */ /* 0x000fca000f8e00ff */
[----:B------:R-:W-:-:S04]  /*1fa0*/  VIADD R14, R11, UR6 ;  /* 0x000000060b0e7c36 */ /* 0x000fc80008000000 */
[----:B------:R-:W-:Y:S01]  /*1fb0*/  IMAD.IADD R3, R14, 0x1, R5 ;  /* 0x000000010e037824 */ /* 0x000fe200078e0205 */
[----:B------:R-:W-:Y:S02]  /*1fc0*/  WARPGROUP.DEPBAR.LE gsb0, 0x0 ;  /* 0x00008000000079c5 */ /* 0x000fe40000010000 */
[----:B------:R-:W-:-:S06]  /*1fd0*/  WARPGROUP.ARRIVE ;  /* 0x00000000000079c5 */ /* 0x000fcc0000000000 */
[----:B------:R-:W-:Y:S03]  /*1fe0*/  HGMMA.64x96x16.F32.BF16 R24, gdesc[UR8], R24, gsb0 ;  /* 0x01600000081879f0 */ /* 0x000fe60008001818 */
        /* <DEDUP_REMOVED lines=28> */
[----:B------:R1:W-:Y:S01]  /*21b0*/  @!P1 SYNCS.ARRIVE.TRANS64.RED.A1T0 RZ, [R2+URZ], RZ ;  /* 0x000000ff02ff99a7 */ /* 0x0003e2000810043f */
[----:B------:R-:W-:Y:S02]  /*21c0*/  ISETP.GE.AND P1, PT, R75, 0x1, PT ;  /* 0x000000014b00780c */ /* 0x000fe40003f26270 */
[----:B-1----:R-:W-:-:S11]  /*21d0*/  VIADDMNMX R2, R5, R13, R12, PT ;  /* 0x0000000d05027246 */ /* 0x002fd6000380010c */
[----:B------:R-:W-:Y:S01]  /*21e0*/  @P1 LOP3.LUT R18, R18, 0x80000, RZ, 0xfc, !PT ;  /* 0x0008000012121812 */ /* 0x000fe200078efcff */
[----:B------:R-:W-:Y:S06]  /*21f0*/  @!P1 BRA `(.L_x_879) ;  /* 0x0000000000509947 */ /* 0x000fec0003800000 */
[----:B------:R-:W-:Y:S01]  /*2200*/  IMAD R11, R17, R94, R5 ;  /* 0x0000005e110b7224 */ /* 0x000fe200078e0205 */
[----:B------:R-:W-:Y:S03]  /*2210*/  BSSY B0, `(.L_x_880) ;  /* 0x000000f000007945 */ /* 0x000fe60003800000 */
[----:B------:R-:W-:-:S05]  /*2220*/  IMAD.IADD R11, R11, 0x1, -R0 ;  /* 0x000000010b0b7824 */ /* 0x000fca00078e0a00 */
        /* <DEDUP_REMOVED lines=9> */
.L_x_881:
[----:B------:R-:W-:-:S13]  /*22c0*/  ISETP.NE.AND P1, PT, R75, 0x1, PT ;  /* 0x000000014b00780c */ /* 0x000fda0003f25270 */
[----:B------:R-:W1:Y:S02]  /*22d0*/  @P1 LDC.64 R76, c[0x0][0x9e8] ;  /* 0x00027a00ff4c1b82 */ /* 0x000e640000000a00 */
[----:B-1----:R-:W-:-:S05]  /*22e0*/  @P1 IMAD.HI.U32 R4, R11, R76, RZ ;  /* 0x0000004c0b041227 */ /* 0x002fca00078e00ff */
[----:B------:R-:W-:-:S07]  /*22f0*/  @P1 SHF.R.U32.HI R11, RZ, R77, R4 ;  /* 0x0000004dff0b1219 */ /* 0x000fce0000011604 */
.L_x_882:
[----:B------:R-:W-:Y:S05]  /*2300*/  BSYNC B0 ;  /* 0x0000000000007941 */ /* 0x000fea0003800000 */
.L_x_880:
[----:B------:R-:W-:-:S05]  /*2310*/  IMAD R4, R11, R75, R20 ;  /* 0x0000004b0b047224 */ /* 0x000fca00078e0214 */
[----:B------:R-:W-:Y:S02]  /*2320*/  VIMNMX R3, R3, R4, !PT ;  /* 0x0000000403037248 */ /* 0x000fe40007fe0100 */
[----:B------:R-:W-:-:S07]  /*2330*/  VIADDMNMX R2, R4, R75, R2, PT ;  /* 0x0000004b04027246 */ /* 0x000fce0003800102 */
.L_x_879:
[C---:B------:R-:W-:Y:S01]  /*2340*/  ISETP.GE.AND P6, PT, R10.reuse, 0x9, PT ;  /* 0x000000090a00780c */ /* 0x040fe20003fc6270 */
[----:B------:R-:W-:Y:S01]  /*2350*/  VIADD R4, R5, 0x8 ;  /* 0x0000000805047836 */ /* 0x000fe20000000000 */
[----:B------:R-:W-:Y:S02]  /*2360*/  ISETP.GE.AND P1, PT, R10, 0x2, PT ;  /* 0x000000020a00780c */ /* 0x000fe40003f26270 */
[C---:B------:R-:W-:Y:S02]  /*2370*/  ISETP.GT.AND P2, PT, R3.reuse, 0x8, !P6 ;  /* 0x000000080300780c */ /* 0x040fe40007744270 */
[----:B------:R-:W-:Y:S02]  /*2380*/  ISETP.GT.AND P3, PT, R3, 0x1, !P1 ;  /* 0x000000010300780c */ /* 0x000fe40004f64270 */
[----:B------:R-:W-:Y:S02]  /*2390*/  ISETP.LT.OR P2, PT, R2, 0x9, P2 ;  /* 0x000000090200780c */ /* 0x000fe40001741670 */
[----:B------:R-:W-:-:S02]  /*23a0*/  ISETP.GE.AND P4, PT, R10, 0xa, PT ;  /* 0x0000000a0a00780c */ /* 0x000fc40003f86270 */
[----:B------:R-:W-:Y:S02]  /*23b0*/  FSEL R78, R28, -INF , !P2 ;  /* 0xff8000001c4e7808 */ /* 0x000fe40005000000 */
[C---:B------:R-:W-:Y:S02]  /*23c0*/  ISETP.LT.OR P3, PT, R2.reuse, 0x2, P3 ;  /* 0x000000020200780c */ /* 0x040fe40001f61670 */
[----:B------:R-:W-:Y:S02]  /*23d0*/  ISETP.GT.AND P2, PT, R3, 0x9, !P4 ;  /* 0x000000090300780c */ /* 0x000fe40006744270 */
[----:B------:R-:W-:Y:S02]  /*23e0*/  FSEL R76, R25, -INF , !P3 ;  /* 0xff800000194c7808 */ /* 0x000fe40005800000 */
[----:B------:R-:W-:Y:S02]  /*23f0*/  ISETP.LT.OR P2, PT, R2, 0xa, P2 ;  /* 0x0000000a0200780c */ /* 0x000fe40001741670 */
[----:B------:R-:W-:-:S02]  /*2400*/  ISETP.GE.AND P3, PT, R10, 0x11, PT ;  /* 0x000000110a00780c */ /* 0x000fc40003f66270 */
[----:B------:R-:W-:Y:S02]  /*2410*/  FSEL R80, R29, -INF , !P2 ;  /* 0xff8000001d507808 */ /* 0x000fe40005000000 */
[----:B------:R-:W-:Y:S02]  /*2420*/  ISETP.GT.AND P2, PT, R3, 0x10, !P3 ;  /* 0x000000100300780c */ /* 0x000fe40005f44270 */
[----:B------:R-:W-:Y:S02]  /*2430*/  P2R R77, PR, RZ, 0x8 ;  /* 0x00000008ff4d7803 */ /* 0x000fe40000000000 */
[----:B------:R-:W-:Y:S02]  /*2440*/  ISETP.LT.OR P2, PT, R2, 0x11, P2 ;  /* 0x000000110200780c */ /* 0x000fe40001741670 */
[----:B------:R-:W-:Y:S02]  /*2450*/  ISETP.GE.AND P3, PT, R10, 0x12, PT ;  /* 0x000000120a00780c */ /* 0x000fe40003f66270 */
[----:B------:R-:W-:-:S02]  /*2460*/  FSEL R32, R32, -INF , !P2 ;  /* 0xff80000020207808 */ /* 0x000fc40005000000 */
[----:B------:R-:W-:Y:S02]  /*2470*/  ISETP.GT.AND P2, PT, R3, 0x11, !P3 ;  /* 0x000000110300780c */ /* 0x000fe40005f44270 */
[----:B------:R-:W-:Y:S02]  /*2480*/  P2R R79, PR, RZ, 0x8 ;  /* 0x00000008ff4f7803 */ /* 0x000fe40000000000 */
[----:B------:R-:W-:Y:S02]  /*2490*/  ISETP.LT.OR P2, PT, R2, 0x12, P2 ;  /* 0x000000120200780c */ /* 0x000fe40001741670 */
[----:B------:R-:W-:Y:S02]  /*24a0*/  ISETP.GE.AND P3, PT, R10, 0x19, PT ;  /* 0x000000190a00780c */ /* 0x000fe40003f66270 */
[----:B------:R-:W-:Y:S02]  /*24b0*/  FSEL R82, R33, -INF , !P2 ;  /* 0xff80000021527808 */ /* 0x000fe40005000000 */
[----:B------:R-:W-:-:S02]  /*24c0*/  ISETP.GT.AND P2, PT, R3, 0x18, !P3 ;  /* 0x000000180300780c */ /* 0x000fc40005f44270 */
[----:B------:R-:W-:Y:S02]  /*24d0*/  P2R R33, PR, RZ, 0x8 ;  /* 0x00000008ff217803 */ /* 0x000fe40000000000 */
[----:B------:R-:W-:Y:S02]  /*24e0*/  ISETP.LT.OR P2, PT, R2, 0x19, P2 ;  /* 0x000000190200780c */ /* 0x000fe40001741670 */
[----:B------:R-:W-:Y:S02]  /*24f0*/  ISETP.GE.AND P3, PT, R10, 0x1a, PT ;  /* 0x0000001a0a00780c */ /* 0x000fe40003f66270 */
[----:B------:R-:W-:Y:S02]  /*2500*/  FSEL R36, R36, -INF , !P2 ;  /* 0xff80000024247808 */ /* 0x000fe40005000000 */
[----:B------:R-:W-:Y:S02]  /*2510*/  ISETP.GT.AND P2, PT, R3, 0x19, !P3 ;  /* 0x000000190300780c */ /* 0x000fe40005f44270 */
[----:B------:R-:W-:-:S02]  /*2520*/  P2R R29, PR, RZ, 0x8 ;  /* 0x00000008ff1d7803 */ /* 0x000fc40000000000 */
[----:B------:R-:W-:Y:S02]  /*2530*/  ISETP.LT.OR P2, PT, R2, 0x1a, P2 ;  /* 0x0000001a0200780c */ /* 0x000fe40001741670 */
[----:B------:R-:W-:Y:S02]  /*2540*/  ISETP.GE.AND P3, PT, R10, 0x21, PT ;  /* 0x000000210a00780c */ /* 0x000fe40003f66270 */
[----:B------:R-:W-:Y:S02]  /*2550*/  FSEL R84, R37, -INF , !P2 ;  /* 0xff80000025547808 */ /* 0x000fe40005000000 */
[----:B------:R-:W-:Y:S02]  /*2560*/  ISETP.GT.AND P2, PT, R3, 0x20, !P3 ;  /* 0x000000200300780c */ /* 0x000fe40005f44270 */
[----:B------:R-:W-:Y:S02]  /*2570*/  P2R R81, PR, RZ, 0x8 ;  /* 0x00000008ff517803 */ /* 0x000fe40000000000 */
[----:B------:R-:W-:-:S02]  /*2580*/  ISETP.LT.OR P2, PT, R2, 0x21, P2 ;  /* 0x000000210200780c */ /* 0x000fc40001741670 */
[----:B------:R-:W-:Y:S02]  /*2590*/  ISETP.GE.AND P3, PT, R10, 0x22, PT ;  /* 0x000000220a00780c */ /* 0x000fe40003f66270 */
[----:B------:R-:W-:Y:S02]  /*25a0*/  FSEL R40, R40, -INF , !P2 ;  /* 0xff80000028287808 */ /* 0x000fe40005000000 */
[----:B------:R-:W-:Y:S02]  /*25b0*/  ISETP.GT.AND P2, PT, R3, 0x21, !P3 ;  /* 0x000000210300780c */ /* 0x000fe40005f44270 */
[----:B------:R-:W-:Y:S02]  /*25c0*/  P2R R83, PR, RZ, 0x8 ;  /* 0x00000008ff537803 */ /* 0x000fe40000000000 */
        /* <DEDUP_REMOVED lines=56> */
[----:B------:R-:W-:Y:S02]  /*2950*/  P2R R11, PR, RZ, 0x10 ;  /* 0x00000010ff0b7803 */ /* 0x000fe40000000000 */
[----:B------:R-:W-:Y:S02]  /*2960*/  FSEL R21, R64, -INF , !P2 ;  /* 0xff80000040157808 */ /* 0x000fe40005000000 */
[----:B------:R-:W-:-:S04]  /*2970*/  ISETP.GE.AND P2, PT, R10, 0x52, PT ;  /* 0x000000520a00780c */ /* 0x000fc80003f46270 */
[----:B------:R-:W-:-:S04]  /*2980*/  ISETP.GT.AND P3, PT, R3, 0x51, !P2 ;  /* 0x000000510300780c */ /* 0x000fc80005764270 */
[----:B------:R-:W-:-:S04]  /*2990*/  ISETP.LT.OR P3, PT, R2, 0x52, P3 ;  /* 0x000000520200780c */ /* 0x000fc80001f61670 */
[----:B------:R-:W-:Y:S02]  /*29a0*/  FSEL R65, R65, -INF , !P3 ;  /* 0xff80000041417808 */ /* 0x000fe40005800000 */
[----:B------:R-:W-:-:S04]  /*29b0*/  ISETP.GE.AND P3, PT, R10, 0x59, PT ;  /* 0x000000590a00780c */ /* 0x000fc80003f66270 */
[----:B------:R-:W-:-:S04]  /*29c0*/  ISETP.GT.AND P4, PT, R3, 0x58, !P3 ;  /* 0x000000580300780c */ /* 0x000fc80005f84270 */
[----:B------:R-:W-:-:S04]  /*29d0*/  ISETP.LT.OR P4, PT, R2, 0x59, P4 ;  /* 0x000000590200780c */ /* 0x000fc80002781670 */
[----:B------:R-:W-:Y:S02]  /*29e0*/  FSEL R15, R68, -INF , !P4 ;  /* 0xff800000440f7808 */ /* 0x000fe40006000000 */
[----:B------:R-:W-:-:S04]  /*29f0*/  ISETP.GE.AND P4, PT, R10, 0x1, PT ;  /* 0x000000010a00780c */ /* 0x000fc80003f86270 */
[----:B------:R-:W-:-:S04]  /*2a00*/  ISETP.GT.AND P5, PT, R3, RZ, !P4 ;  /* 0x000000ff0300720c */ /* 0x000fc800067a4270 */
[----:B------:R-:W-:-:S04]  /*2a10*/  ISETP.LT.OR P5, PT, R2, 0x1, P5 ;  /* 0x000000010200780c */ /* 0x000fc80002fa1670 */
[----:B------:R-:W-:Y:S02]  /*2a20*/  FSEL R28, R24, -INF , !P5 ;  /* 0xff800000181c7808 */ /* 0x000fe40006800000 */
[----:B------:R-:W-:Y:S01]  /*2a30*/  ISETP.GE.AND P5, PT, R10, 0x5a, PT ;  /* 0x0000005a0a00780c */ /* 0x000fe20003fa6270 */
[----:B------:R-:W-:-:S03]  /*2a40*/  IMAD.IADD R10, R14, 0x1, R4 ;  /* 0x000000010e0a7824 */ /* 0x000fc600078e0204 */
[----:B------:R-:W-:Y:S02]  /*2a50*/  P2R R64, PR, RZ, 0x20 ;  /* 0x00000020ff407803 */ /* 0x000fe40000000000 */
[----:B------:R-:W-:-:S04]  /*2a60*/  ISETP.GT.AND P5, PT, R3, 0x59, !P5 ;  /* 0x000000590300780c */ /* 0x000fc80006fa4270 */
[----:B------:R-:W-:Y:S02]  /*2a70*/  ISETP.LT.OR P5, PT, R2, 0x5a, P5 ;  /* 0x0000005a0200780c */ /* 0x000fe40002fa1670 */
[----:B------:R-:W-:Y:S02]  /*2a80*/  VIADDMNMX R2, R4, R13, R12, PT ;  /* 0x0000000d04027246 */ /* 0x000fe4000380010c */
[----:B------:R-:W-:Y:S02]  /*2a90*/  FSEL R69, R69, -INF , !P5 ;  /* 0xff80000045457808 */ /* 0x000fe40006800000 */
[----:B------:R-:W-:-:S13]  /*2aa0*/  ISETP.GE.AND P5, PT, R75, 0x1, PT ;  /* 0x000000014b00780c */ /* 0x000fda0003fa6270 */
[----:B------:R-:W-:Y:S05]  /*2ab0*/  @!P5 BRA `(.L_x_883) ;  /* 0x000000000050d947 */ /* 0x000fea0003800000 */
        /* <DEDUP_REMOVED lines=12> */
.L_x_885:
[----:B------:R-:W-:-:S13]  /*2b80*/  ISETP.NE.AND P5, PT, R75, 0x1, PT ;  /* 0x000000014b00780c */ /* 0x000fda0003fa5270 */
[----:B------:R-:W1:Y:S02]  /*2b90*/  @P5 LDC.64 R12, c[0x0][0x9e8] ;  /* 0x00027a00ff0c5b82 */ /* 0x000e640000000a00 */
[----:B-1----:R-:W-:-:S05]  /*2ba0*/  @P5 IMAD.HI.U32 R12, R3, R12, RZ ;  /* 0x0000000c030c5227 */ /* 0x002fca00078e00ff */
[----:B------:R-:W-:-:S07]  /*2bb0*/  @P5 SHF.R.U32.HI R3, RZ, R13, R12 ;  /* 0x0000000dff035219 */ /* 0x000fce000001160c */
.L_x_886:
[----:B------:R-:W-:Y:S05]  /*2bc0*/  BSYNC B0 ;  /* 0x0000000000007941 */ /* 0x000fea0003800000 */
.L_x_884:
[----:B------:R-:W-:-:S05]  /*2bd0*/  IMAD R3, R3, R75, R20 ;  /* 0x0000004b03037224 */ /* 0x000fca00078e0214 */
[----:B------:R-:W-:Y:S02]  /*2be0*/  VIMNMX R10, R10, R3, !PT ;  /* 0x000000030a0a7248 */ /* 0x000fe40007fe0100 */
[----:B------:R-:W-:-:S07]  /*2bf0*/  VIADDMNMX R2, R3, R75, R2, PT ;  /* 0x0000004b03027246 */ /* 0x000fce0003800102 */
.L_x_883:
[C---:B------:R-:W-:Y:S01]  /*2c00*/  ISETP.GT.AND P1, PT, R10.reuse, 0x1, !P1 ;  /* 0x000000010a00780c */ /* 0x040fe20004f24270 */
[----:B------:R-:W-:Y:S01]  /*2c10*/  ULDC UR6, c[0x0][0x988] ;  /* 0x0002620000067ab9 */ /* 0x000fe20000000800 */
[----:B------:R-:W-:Y:S01]  /*2c20*/  ISETP.GT.AND P6, PT, R10, 0x8, !P6 ;  /* 0x000000080a00780c */ /* 0x000fe200077c4270 */
[----:B------:R-:W-:Y:S01]  /*2c30*/  IMAD.U32 R14, RZ, RZ, UR6 ;  /* 0x00000006ff0e7e24 */ /* 0x000fe2000f8e00ff */
[C---:B------:R-:W-:Y:S02]  /*2c40*/  ISETP.LT.OR P1, PT, R2.reuse, 0x2, P1 ;  /* 0x000000020200780c */ /* 0x040fe40000f21670 */
[----:B------:R-:W-:Y:S02]  /*2c50*/  ISETP.LT.OR P6, PT, R2, 0x9, P6 ;  /* 0x000000090200780c */ /* 0x000fe400037c1670 */
[----:B------:R-:W-:Y:S02]  /*2c60*/  FSEL R20, R27, -INF , !P1 ;  /* 0xff8000001b147808 */ /* 0x000fe40004800000 */
[----:B------:R-:W-:-:S02]  /*2c70*/  ISETP.NE.AND P1, PT, R11, RZ, PT ;  /* 0x000000ff0b00720c */ /* 0x000fc40003f25270 */
[----:B------:R-:W-:Y:S02]  /*2c80*/  ISETP.NE.AND P5, PT, R29, RZ, PT ;  /* 0x000000ff1d00720c */ /* 0x000fe40003fa5270 */
[----:B------:R-:W-:Y:S02]  /*2c90*/  ISETP.GT.AND P1, PT, R10, 0x9, !P1 ;  /* 0x000000090a00780c */ /* 0x000fe40004f24270 */
[----:B------:R-:W-:Y:S02]  /*2ca0*/  FSEL R29, R30, -INF , !P6 ;  /* 0xff8000001e1d7808 */ /* 0x000fe40007000000 */
[----:B------:R-:W-:Y:S02]  /*2cb0*/  ISETP.LT.OR P1, PT, R2, 0xa, P1 ;  /* 0x0000000a0200780c */ /* 0x000fe40000f21670 */
[----:B------:R-:W-:Y:S02]  /*2cc0*/  ISETP.NE.AND P6, PT, R33, RZ, PT ;  /* 0x000000ff2100720c */ /* 0x000fe40003fc5270 */
[----:B------:R-:W-:-:S02]  /*2cd0*/  FSEL R31, R31, -INF , !P1 ;  /* 0xff8000001f1f7808 */ /* 0x000fc40004800000 */
[----:B------:R-:W-:Y:S02]  /*2ce0*/  ISETP.NE.AND P1, PT, R77, RZ, PT ;  /* 0x000000ff4d00720c */ /* 0x000fe40003f25270 */
[----:B------:R-:W-:Y:S02]  /*2cf0*/  FMNMX.FTZ R3, R28, R76, !PT ;  /* 0x0000004c1c037209 */ /* 0x000fe40007810000 */
[----:B------:R-:W-:Y:S02]  /*2d00*/  ISETP.GT.AND P1, PT, R10, 0x10, !P1 ;  /* 0x000000100a00780c */ /* 0x000fe40004f24270 */
[----:B------:R-:W-:Y:S02]  /*2d10*/  FMNMX.FTZ R3, R78, R3, !PT ;  /* 0x000000034e037209 */ /* 0x000fe40007810000 */
[----:B------:R-:W-:Y:S02]  /*2d20*/  ISETP.LT.OR P1, PT, R2, 0x11, P1 ;  /* 0x000000110200780c */ /* 0x000fe40000f21670 */
[----:B------:R-:W-:-:S02]  /*2d30*/  FMNMX.FTZ R3, R80, R3, !PT ;  /* 0x0000000350037209 */ /* 0x000fc40007810000 */
[----:B------:R-:W-:Y:S02]  /*2d40*/  FSEL R33, R34, -INF , !P1 ;  /* 0xff80000022217808 */ /* 0x000fe40004800000 */
[----:B------:R-:W-:Y:S02]  /*2d50*/  ISETP.NE.AND P1, PT, R79, RZ, PT ;  /* 0x000000ff4f00720c */ /* 0x000fe40003f25270 */
[----:B------:R-:W-:Y:S02]  /*2d60*/  FMNMX.FTZ R3, R32, R3, !PT ;  /* 0x0000000320037209 */ /* 0x000fe40007810000 */
[----:B------:R-:W-:Y:S02]  /*2d70*/  ISETP.GT.AND P1, PT, R10, 0x11, !P1 ;  /* 0x000000110a00780c */ /* 0x000fe40004f24270 */
[----:B------:R-:W-:Y:S02]  /*2d80*/  FMNMX.FTZ R3, R82, R3, !PT ;  /* 0x0000000352037209 */ /* 0x000fe40007810000 */
[----:B------:R-:W-:-:S02]  /*2d90*/  ISETP.LT.OR P1, PT, R2, 0x12, P1 ;  /* 0x000000120200780c */ /* 0x000fc40000f21670 */
[----:B------:R-:W-:Y:S02]  /*2da0*/  FMNMX.FTZ R3, R36, R3, !PT ;  /* 0x0000000324037209 */ /* 0x000fe40007810000 */
[----:B------:R-:W-:Y:S02]  /*2db0*/  FSEL R35, R35, -INF , !P1 ;  /* 0xff80000023237808 */ /* 0x000fe40004800000 */
[----:B------:R-:W-:Y:S02]  /*2dc0*/  ISETP.GT.AND P1, PT, R10, 0x18, !P6 ;  /* 0x000000180a00780c */ /* 0x000fe40007724270 */
[----:B------:R-:W-:Y:S02]  /*2dd0*/  FMNMX.FTZ R3, R84, R3, !PT ;  /* 0x0000000354037209 */ /* 0x000fe40007810000 */
[----:B------:R-:W-:Y:S02]  /*2de0*/  ISETP.LT.OR P1, PT, R2, 0x19, P1 ;  /* 0x000000190200780c */ /* 0x000fe40000f21670 */
[----:B------:R-:W-:-:S02]  /*2df0*/  FMNMX.FTZ R3, R40, R3, !PT ;  /* 0x0000000328037209 */ /* 0x000fc40007810000 */
[----:B------:R-:W-:Y:S02]  /*2e00*/  FSEL R37, R38, -INF , !P1 ;  /* 0xff80000026257808 */ /* 0x000fe40004800000 */
[----:B------:R-:W-:Y:S02]  /*2e10*/  ISETP.GT.AND P1, PT, R10, 0x19, !P5 ;  /* 0x000000190a00780c */ /* 0x000fe40006f24270 */
[----:B------:R-:W-:Y:S02]  /*2e20*/  FMNMX.FTZ R3, R86, R3, !PT ;  /* 0x0000000356037209 */ /* 0x000fe40007810000 */
[----:B------:R-:W-:Y:S02]  /*2e30*/  ISETP.LT.OR P1, PT, R2, 0x1a, P1 ;  /* 0x0000001a0200780c */ /* 0x000fe40000f21670 */
[----:B------:R-:W-:Y:S02]  /*2e40*/  FMNMX.FTZ R3, R44, R3, !PT ;  /* 0x000000032c037209 */ /* 0x000fe40007810000 */
[----:B------:R-:W-:-:S02]  /*2e50*/  FSEL R39, R39, -INF , !P1 ;  /* 0xff80000027277808 */ /* 0x000fc40004800000 */
[----:B------:R-:W-:Y:S02]  /*2e60*/  ISETP.NE.AND P1, PT, R81, RZ, PT ;  /* 0x000000ff5100720c */ /* 0x000fe40003f25270 */
[----:B------:R-:W-:Y:S02]  /*2e70*/  FMNMX.FTZ R3, R88, R3, !PT ;  /* 0x0000000358037209 */ /* 0x000fe40007810000 */
[----:B------:R-:W-:Y:S02]  /*2e80*/  ISETP.GT.AND P1, PT, R10, 0x20, !P1 ;  /* 0x000000200a00780c */ /* 0x000fe40004f24270 */
[----:B------:R-:W-:Y:S02]  /*2e90*/  ISETP.NE.AND P6, PT, R41, RZ, PT ;  /* 0x000000ff2900720c */ /* 0x000fe40003fc5270 */
        /* <DEDUP_REMOVED lines=10> */
[----:B------:R-:W-:Y:S02]  /*2f40*/  ISETP.NE.AND P1, PT, R85, RZ, PT ;  /* 0x000000ff5500720c */ /* 0x000fe40003f25270 */
[----:B------:R-:W-:Y:S02]  /*2f50*/  FMNMX.FTZ R12, R56, R3, !PT ;  /* 0x00000003380c7209 */ /* 0x000fe40007810000 */
[----:B------:R-:W-:Y:S02]  /*2f60*/  ISETP.GT.AND P1, PT, R10, 0x28, !P1 ;  /* 0x000000280a00780c */ /* 0x000fe40004f24270 */
[----:B------:R-:W-:-:S02]  /*2f70*/  FMNMX.FTZ R12, R57, R12, !PT ;  /* 0x0000000c390c7209 */ /* 0x000fc40007810000 */
[----:B------:R-:W-:Y:S02]  /*2f80*/  ISETP.LT.OR P1, PT, R2, 0x29, P1 ;  /* 0x000000290200780c */ /* 0x000fe40000f21670 */
[----:B------:R-:W-:Y:S02]  /*2f90*/  FMNMX.FTZ R12, R25, R12, !PT ;  /* 0x0000000c190c7209 */ /* 0x000fe40007810000 */
[----:B------:R-:W-:Y:S02]  /*2fa0*/  ISETP.NE.AND P5, PT, R45, RZ, PT ;  /* 0x000000ff2d00720c */ /* 0x000fe40003fa5270 */
[----:B------:R-:W-:Y:S02]  /*2fb0*/  FSEL R45, R46, -INF , !P1 ;  /* 0xff8000002e2d7808 */ /* 0x000fe40004800000 */
[----:B------:R-:W-:Y:S02]  /*2fc0*/  ISETP.NE.AND P1, PT, R87, RZ, PT ;  /* 0x000000ff5700720c */ /* 0x000fe40003f25270 */
[----:B------:R-:W-:-:S02]  /*2fd0*/  FMNMX.FTZ R12, R61, R12, !PT ;  /* 0x0000000c3d0c7209 */ /* 0x000fc40007810000 */
[----:B------:R-:W-:Y:S02]  /*2fe0*/  ISETP.GT.AND P1, PT, R10, 0x29, !P1 ;  /* 0x000000290a00780c */ /* 0x000fe40004f24270 */
[----:B------:R-:W-:Y:S02]  /*2ff0*/  FMNMX.FTZ R12, R21, R12, !PT ;  /* 0x0000000c150c7209 */ /* 0x000fe40007810000 */
[----:B------:R-:W-:Y:S02]  /*3000*/  ISETP.LT.OR P1, PT, R2, 0x2a, P1 ;  /* 0x0000002a0200780c */ /* 0x000fe40000f21670 */
[----:B------:R-:W-:Y:S02]  /*3010*/  FMNMX.FTZ R12, R65, R12, !PT ;  /* 0x0000000c410c7209 */ /* 0x000fe40007810000 */
[----:B------:R-:W-:Y:S02]  /*3020*/  FSEL R47, R47, -INF , !P1 ;  /* 0xff8000002f2f7808 */ /* 0x000fe40004800000 */
[----:B------:R-:W-:-:S02]  /*3030*/  FMNMX.FTZ R12, R15, R12, !PT ;  /* 0x0000000c0f0c7209 */ /* 0x000fc40007810000 */
[----:B------:R-:W-:Y:S02]  /*3040*/  ISETP.NE.AND P1, PT, R89, RZ, PT ;  /* 0x000000ff5900720c */ /* 0x000fe40003f25270 */
[----:B------:R-:W-:Y:S02]  /*3050*/  FMNMX.FTZ R12, R69, R12, !PT ;  /* 0x0000000c450c7209 */ /* 0x000fe40007810000 */
[C---:B------:R-:W-:Y:S02]  /*3060*/  ISETP.GT.AND P1, PT, R10.reuse, 0x30, !P1 ;  /* 0x000000300a00780c */ /* 0x040fe40004f24270 */
[----:B------:R-:W-:Y:S01]  /*3070*/  ISETP.GT.AND P4, PT, R10, RZ, !P4 ;  /* 0x000000ff0a00720c */ /* 0x000fe20006784270 */
[----:B------:R-:W1:Y:S01]  /*3080*/  SHFL.BFLY PT, R3, R12, 0x2, 0x1f ;  /* 0x0c401f000c037f89 */ /* 0x000e6200000e0000 */
[C---:B------:R-:W-:Y:S02]  /*3090*/  ISETP.LT.OR P1, PT, R2.reuse, 0x31, P1 ;  /* 0x000000310200780c */ /* 0x040fe40000f21670 */
[----:B------:R-:W-:-:S02]  /*30a0*/  ISETP.LT.OR P4, PT, R2, 0x1, P4 ;  /* 0x000000010200780c */ /* 0x000fc40002781670 */
[----:B------:R-:W-:Y:S02]  /*30b0*/  FSEL R49, R50, -INF , !P1 ;  /* 0xff80000032317808 */ /* 0x000fe40004800000 */
[----:B------:R-:W-:Y:S02]  /*30c0*/  ISETP.NE.AND P1, PT, R91, RZ, PT ;  /* 0x000000ff5b00720c */ /* 0x000fe40003f25270 */
[----:B------:R-:W-:Y:S02]  /*30d0*/  FSEL R27, R26, -INF , !P4 ;  /* 0xff8000001a1b7808 */ /* 0x000fe40006000000 */
[C---:B------:R-:W-:Y:S02]  /*30e0*/  ISETP.GT.AND P1, PT, R10.reuse, 0x31, !P1 ;  /* 0x000000310a00780c */ /* 0x040fe40004f24270 */
[----:B------:R-:W-:Y:S02]  /*30f0*/  ISETP.GT.AND P2, PT, R10, 0x51, !P2 ;  /* 0x000000510a00780c */ /* 0x000fe40005744270 */
[----:B------:R-:W-:-:S02]  /*3100*/  ISETP.LT.OR P1, PT, R2, 0x32, P1 ;  /* 0x000000320200780c */ /* 0x000fc40000f21670 */
[----:B------:R-:W-:Y:S02]  /*3110*/  ISETP.GT.AND P3, PT, R10, 0x58, !P3 ;  /* 0x000000580a00780c */ /* 0x000fe40005f64270 */
[----:B------:R-:W-:Y:S02]  /*3120*/  FSEL R51, R51, -INF , !P1 ;  /* 0xff80000033337808 */ /* 0x000fe40004800000 */
[----:B------:R-:W-:Y:S02]  /*3130*/  ISETP.NE.AND P1, PT, R93, RZ, PT ;  /* 0x000000ff5d00720c */ /* 0x000fe40003f25270 */
[----:B------:R-:W-:Y:S02]  /*3140*/  ISETP.LT.OR P2, PT, R2, 0x52, P2 ;  /* 0x000000520200780c */ /* 0x000fe40001741670 */
[----:B------:R-:W-:Y:S02]  /*3150*/  ISETP.GT.AND P1, PT, R10, 0x38, !P1 ;  /* 0x000000380a00780c */ /* 0x000fe40004f24270 */
[----:B-1----:R-:W-:-:S02]  /*3160*/  FMNMX.FTZ R24, R12, R3, !PT ;  /* 0x000000030c187209 */ /* 0x002fc40007810000 */
[----:B------:R-:W-:Y:S02]  /*3170*/  FMNMX.FTZ R12, R27, R20, !PT ;  /* 0x000000141b0c7209 */ /* 0x000fe40007810000 */
[----:B------:R-:W-:Y:S01]  /*3180*/  ISETP.LT.OR P1, PT, R2, 0x39, P1 ;  /* 0x000000390200780c */ /* 0x000fe20000f21670 */
[----:B------:R-:W1:Y:S01]  /*3190*/  SHFL.BFLY PT, R3, R24, 0x1, 0x1f ;  /* 0x0c201f0018037f89 */ /* 0x000e6200000e0000 */
[----:B------:R-:W-:Y:S02]  /*31a0*/  FMNMX.FTZ R12, R29, R12, !PT ;  /* 0x0000000c1d0c7209 */ /* 0x000fe40007810000 */
        /* <DEDUP_REMOVED lines=8> */
[----:B------:R-:W-:-:S02]  /*3230*/  ISETP.NE.AND P1, PT, R96, RZ, PT ;  /* 0x000000ff6000720c */ /* 0x000fc40003f25270 */
[----:B------:R-:W-:Y:S02]  /*3240*/  FMNMX.FTZ R12, R37, R12, !PT ;  /* 0x0000000c250c7209 */ /* 0x000fe40007810000 */
[----:B------:R-:W-:Y:S02]  /*3250*/  ISETP.GT.AND P1, PT, R10, 0x40, !P1 ;  /* 0x000000400a00780c */ /* 0x000fe40004f24270 */
[----:B------:R-:W-:Y:S02]  /*3260*/  FMNMX.FTZ R12, R39, R12, !PT ;  /* 0x0000000c270c7209 */ /* 0x000fe40007810000 */
[----:B------:R-:W-:Y:S02]  /*3270*/  ISETP.LT.OR P1, PT, R2, 0x41, P1 ;  /* 0x000000410200780c */ /* 0x000fe40000f21670 */
[----:B------:R-:W-:Y:S02]  /*3280*/  FMNMX.FTZ R12, R41, R12, !PT ;  /* 0x0000000c290c7209 */ /* 0x000fe40007810000 */
[----:B------:R-:W-:-:S02]  /*3290*/  FSEL R13, R58, -INF , !P1 ;  /* 0xff8000003a0d7808 */ /* 0x000fc40004800000 */
[----:B------:R-:W-:Y:S02]  /*32a0*/  ISETP.GT.AND P1, PT, R10, 0x41, !P6 ;  /* 0x000000410a00780c */ /* 0x000fe40007724270 */
[----:B------:R-:W-:Y:S02]  /*32b0*/  FMNMX.FTZ R12, R43, R12, !PT ;  /* 0x0000000c2b0c7209 */ /* 0x000fe40007810000 */
[----:B------:R-:W-:Y:S02]  /*32c0*/  ISETP.LT.OR P1, PT, R2, 0x42, P1 ;  /* 0x000000420200780c */ /* 0x000fe40000f21670 */
[----:B------:R-:W-:Y:S02]  /*32d0*/  FMNMX.FTZ R12, R45, R12, !PT ;  /* 0x0000000c2d0c7209 */ /* 0x000fe40007810000 */
[----:B------:R-:W-:Y:S02]  /*32e0*/  FSEL R59, R59, -INF , !P1 ;  /* 0xff8000003b3b7808 */ /* 0x000fe40004800000 */
[----:B------:R-:W-:-:S02]  /*32f0*/  FMNMX.FTZ R12, R47, R12, !PT ;  /* 0x0000000c2f0c7209 */ /* 0x000fc40007810000 */
[----:B------:R-:W-:Y:S02]  /*3300*/  ISETP.GT.AND P1, PT, R10, 0x48, !P5 ;  /* 0x000000480a00780c */ /* 0x000fe40006f24270 */
[----:B-1----:R-:W-:Y:S02]  /*3310*/  FMNMX.FTZ R3, R24, R3, !PT ;  /* 0x0000000318037209 */ /* 0x002fe40007810000 */
[----:B------:R-:W-:Y:S02]  /*3320*/  FMNMX.FTZ R12, R49, R12, !PT ;  /* 0x0000000c310c7209 */ /* 0x000fe40007810000 */
[----:B------:R-:W-:Y:S01]  /*3330*/  ISETP.LT.OR P1, PT, R2, 0x49, P1 ;  /* 0x000000490200780c */ /* 0x000fe20000f21670 */
[----:B------:R-:W-:Y:S01]  /*3340*/  FMUL.FTZ R26, R3, R14 ;  /* 0x0000000e031a7220 */ /* 0x000fe20000410000 */
[----:B------:R-:W-:Y:S02]  /*3350*/  FMNMX.FTZ R12, R51, R12, !PT ;  /* 0x0000000c330c7209 */ /* 0x000fe40007810000 */
[----:B------:R-:W-:-:S02]  /*3360*/  FSEL R11, R62, -INF , !P1 ;  /* 0xff8000003e0b7808 */ /* 0x000fc40004800000 */
[----:B------:R-:W-:Y:S02]  /*3370*/  FSETP.NEU.FTZ.AND P1, PT, R3, -INF , PT ;  /* 0xff8000000300780b */ /* 0x000fe40003f3d000 */
[----:B------:R-:W-:Y:S02]  /*3380*/  ISETP.NE.AND P5, PT, R60, RZ, PT ;  /* 0x000000ff3c00720c */ /* 0x000fe40003fa5270 */
[----:B------:R-:W-:Y:S02]  /*3390*/  FMNMX.FTZ R12, R53, R12, !PT ;  /* 0x0000000c350c7209 */ /* 0x000fe40007810000 */
[----:B------:R-:W-:Y:S02]  /*33a0*/  FSEL R83, R26, RZ, P1 ;  /* 0x000000ff1a537208 */ /* 0x000fe40000800000 */
[----:B------:R-:W-:Y:S02]  /*33b0*/  ISETP.GT.AND P1, PT, R10, 0x49, !P5 ;  /* 0x000000490a00780c */ /* 0x000fe40006f24270 */
[----:B------:R-:W-:Y:S01]  /*33c0*/  FMNMX.FTZ R12, R55, R12, !PT ;  /* 0x0000000c370c7209 */ /* 0x000fe20007810000 */
[-CC-:B------:R-:W-:Y:S01]  /*33d0*/  FFMA.FTZ R26, R76, R14.reuse, -R83.reuse ;  /* 0x0000000e4c1a7223 */ /* 0x180fe20000010853 */
[----:B------:R-:W-:Y:S01]  /*33e0*/  ISETP.LT.OR P1, PT, R2, 0x4a, P1 ;  /* 0x0000004a0200780c */ /* 0x000fe20000f21670 */
[--C-:B------:R-:W-:Y:S01]  /*33f0*/  FFMA.FTZ R24, R28, R14, -R83.reuse ;  /* 0x0000000e1c187223 */ /* 0x100fe20000010853 */
[----:B------:R-:W-:Y:S01]  /*3400*/  ISETP.NE.AND P6, PT, R97, RZ, PT ;  /* 0x000000ff6100720c */ /* 0x000fe20003fc5270 */
[----:B------:R1:W-:Y:S01]  /*3410*/  MUFU.EX2 R85, R26 ;  /* 0x0000001a00557308 */ /* 0x0003e20000000800 */
[----:B------:R-:W-:Y:S01]  /*3420*/  FMNMX.FTZ R12, R13, R12, !PT ;  /* 0x0000000c0d0c7209 */ /* 0x000fe20007810000 */
[-CC-:B------:R-:W-:Y:S01]  /*3430*/  FFMA.FTZ R28, R78, R14.reuse, -R83.reuse ;  /* 0x0000000e4e1c7223 */ /* 0x180fe20000010853 */
[----:B------:R-:W-:Y:S01]  /*3440*/  FSEL R63, R63, -INF , !P1 ;  /* 0xff8000003f3f7808 */ /* 0x000fe20004800000 */
[-CC-:B------:R-:W-:Y:S01]  /*3450*/  FFMA.FTZ R30, R80, R14.reuse, -R83.reuse ;  /* 0x0000000e501e7223 */ /* 0x180fe20000010853 */
[----:B------:R-:W-:Y:S01]  /*3460*/  ISETP.GT.AND P1, PT, R10, 0x50, !P6 ;  /* 0x000000500a00780c */ /* 0x000fe20007724270 */
[--C-:B------:R-:W-:Y:S01]  /*3470*/  FFMA.FTZ R32, R32, R14, -R83.reuse ;  /* 0x0000000e20207223 */ /* 0x100fe20000010853 */
[----:B------:R-:W-:Y:S01]  /*3480*/  FMNMX.FTZ R12, R59, R12, !PT ;  /* 0x0000000c3b0c7209 */ /* 0x000fe20007810000 */
[----:B------:R-:W2:Y:S01]  /*3490*/  MUFU.EX2 R24, R24 ;  /* 0x0000001800187308 */ /* 0x000ea20000000800 */
[----:B------:R-:W-:Y:S01]  /*34a0*/  ISETP.LT.OR P1, PT, R2, 0x51, P1 ;  /* 0x000000510200780c */ /* 0x000fe20000f21670 */
[--C-:B-1----:R-:W-:Y:S01]  /*34b0*/  FFMA.FTZ R26, R82, R14, -R83.reuse ;  /* 0x0000000e521a7223 */ /* 0x102fe20000010853 */
[----:B------:R-:W-:Y:S01]  /*34c0*/  FMNMX.FTZ R12, R11, R12, !PT ;  /* 0x0000000c0b0c7209 */ /* 0x000fe20007810000 */
[-CC-:B------:R-:W-:Y:S01]  /*34d0*/  FFMA.FTZ R34, R36, R14.reuse, -R83.reuse ;  /* 0x0000000e24227223 */ /* 0x180fe20000010853 */
[----:B------:R-:W-:Y:S01]  /*34e0*/  ISETP.NE.AND P5, PT, R64, RZ, PT ;  /* 0x000000ff4000720c */ /* 0x000fe20003fa5270 */
[--C-:B------:R-:W-:Y:S01]  /*34f0*/  FFMA.FTZ R38, R52, R14, -R83.reuse ;  /* 0x0000000e34267223 */ /* 0x100fe20000010853 */
[----:B------:R-:W-:Y:S01]  /*3500*/  FSEL R77, R66, -INF , !P1 ;  /* 0xff800000424d7808 */ /* 0x000fe20004800000 */
[----:B------:R1:W-:Y:S01]  /*3510*/  MUFU.EX2 R89, R26 ;  /* 0x0000001a00597308 */ /* 0x0003e20000000800 */
[----:B------:R-:W-:Y:S01]  /*3520*/  FMNMX.FTZ R12, R63, R12, !PT ;  /* 0x0000000c3f0c7209 */ /* 0x000fe20007810000 */
[-CC-:B------:R-:W-:Y:S01]  /*3530*/  FFMA.FTZ R36, R48, R14.reuse, -R83.reuse ;  /* 0x0000000e30247223 */ /* 0x180fe20000010853 */
[----:B------:R-:W-:Y:S01]  /*3540*/  ISETP.GT.AND P4, PT, R10, 0x59, !P5 ;  /* 0x000000590a00780c */ /* 0x000fe20006f84270 */
[-CC-:B------:R-:W-:Y:S01]  /*3550*/  FFMA.FTZ R10, R40, R14.reuse, -R83.reuse ;  /* 0x0000000e280a7223 */ /* 0x180fe20000010853 */
[----:B------:R-:W-:Y:S01]  /*3560*/  ISETP.LT.OR P3, PT, R2, 0x59, P3 ;  /* 0x000000590200780c */ /* 0x000fe20001f61670 */
[--C-:B------:R-:W-:Y:S01]  /*3570*/  FFMA.FTZ R40, R92, R14, -R83.reuse ;  /* 0x0000000e5c287223 */ /* 0x100fe20000010853 */
[----:B------:R-:W-:Y:S01]  /*3580*/  FSEL R67, R67, -INF , !P2 ;  /* 0xff80000043437808 */ /* 0x000fe20005000000 */
[----:B------:R-:W-:Y:S01]  /*3590*/  MUFU.EX2 R28, R28 ;  /* 0x0000001c001c7308 */ /* 0x000fe20000000800 */
[----:B------:R-:W-:Y:S01]  /*35a0*/  FMNMX.FTZ R12, R77, R12, !PT ;  /* 0x0000000c4d0c7209 */ /* 0x000fe20007810000 */
[-CC-:B-1----:R-:W-:Y:S01]  /*35b0*/  FFMA.FTZ R26, R86, R14.reuse, -R83.reuse ;  /* 0x0000000e561a7223 */ /* 0x182fe20000010853 */
[----:B------:R-:W-:Y:S01]  /*35c0*/  ISETP.LT.OR P4, PT, R2, 0x5a, P4 ;  /* 0x0000005a0200780c */ /* 0x000fe20002781670 */
[-CC-:B------:R-:W-:Y:S01]  /*35d0*/  FFMA.FTZ R2, R44, R14.reuse, -R83.reuse ;  /* 0x0000000e2c027223 */ /* 0x180fe20000010853 */
[----:B------:R-:W-:Y:S01]  /*35e0*/  FSEL R79, R70, -INF , !P3 ;  /* 0xff800000464f7808 */ /* 0x000fe20005800000 */
[--C-:B------:R-:W-:Y:S01]  /*35f0*/  FFMA.FTZ R42, R56, R14, -R83.reuse ;  /* 0x0000000e382a7223 */ /* 0x100fe20000010853 */
[----:B------:R-:W-:Y:S01]  /*3600*/  FMNMX.FTZ R12, R67, R12, !PT ;  /* 0x0000000c430c7209 */ /* 0x000fe20007810000 */
[----:B------:R1:W-:Y:S01]  /*3610*/  MUFU.EX2 R93, R26 ;  /* 0x0000001a005d7308 */ /* 0x0003e20000000800 */
[----:B------:R-:W-:Y:S01]  /*3620*/  FSEL R71, R71, -INF , !P4 ;  /* 0xff80000047477808 */ /* 0x000fe20006000000 */
[--C-:B------:R-:W-:Y:S01]  /*3630*/  FFMA.FTZ R57, R57, R14, -R83.reuse ;  /* 0x0000000e39397223 */ /* 0x100fe20000010853 */
[----:B------:R-:W-:Y:S01]  /*3640*/  FMNMX.FTZ R12, R79, R12, !PT ;  /* 0x0000000c4f0c7209 */ /* 0x000fe20007810000 */
[-CC-:B------:R-:W-:Y:S01]  /*3650*/  FFMA.FTZ R25, R25, R14.reuse, -R83.reuse ;  /* 0x0000000e19197223 */ /* 0x180fe20000010853 */
[-CC-:B------:R-:W-:Y:S01]  /*3660*/  FFMA.FTZ R61, R61, R14.reuse, -R83.reuse ;  /* 0x0000000e3d3d7223 */ /* 0x180fe20000010853 */
[--C-:B------:R-:W-:Y:S01]  /*3670*/  FFMA.FTZ R21, R21, R14, -R83.reuse ;  /* 0x0000000e15157223 */ /* 0x100fe20000010853 */
[----:B------:R-:W-:Y:S01]  /*3680*/  FMNMX.FTZ R12, R71, R12, !PT ;  /* 0x0000000c470c7209 */ /* 0x000fe20007810000 */
[----:B------:R3:W4:Y:S01]  /*3690*/  MUFU.EX2 R87, R30 ;  /* 0x0000001e00577308 */ /* 0x0007220000000800 */
[-CC-:B-1----:R-:W-:Y:S01]  /*36a0*/  FFMA.FTZ R26, R90, R14.reuse, -R83.reuse ;  /* 0x0000000e5a1a7223 */ /* 0x182fe20000010853 */
[-CC-:B------:R-:W-:Y:S01]  /*36b0*/  FFMA.FTZ R65, R65, R14.reuse, -R83.reuse ;  /* 0x0000000e41417223 */ /* 0x180fe20000010853 */
[--C-:B------:R-:W-:Y:S01]  /*36c0*/  FFMA.FTZ R15, R15, R14, -R83.reuse ;  /* 0x0000000e0f0f7223 */ /* 0x100fe20000010853 */
[----:B------:R-:W1:Y:S01]  /*36d0*/  SHFL.BFLY PT, R81, R12, 0x2, 0x1f ;  /* 0x0c401f000c517f89 */ /* 0x000e6200000e0000 */
[----:B--2---:R-:W-:Y:S01]  /*36e0*/  F2FP.BF16.F32.PACK_AB R156, R85, R24 ;  /* 0x00000018559c723e */ /* 0x004fe200000010ff */
[-CC-:B------:R-:W-:Y:S01]  /*36f0*/  FFMA.FTZ R69, R69, R14.reuse, -R83.reuse ;  /* 0x0000000e45457223 */ /* 0x180fe20000010853 */
[----:B------:R-:W-:Y:S01]  /*3700*/  ISETP.GE.AND P5, PT, R75, 0x1, PT ;  /* 0x000000014b00780c */ /* 0x000fe20003fa6270 */
[----:B------:R-:W-:Y:S01]  /*3710*/  MUFU.EX2 R97, R26 ;  /* 0x0000001a00617308 */ /* 0x000fe20000000800 */
[----:B---3--:R-:W-:-:S07]  /*3720*/  FFMA.FTZ R30, R84, R14, -R83 ;  /* 0x0000000e541e7223 */ /* 0x008fce0000010853 */
[----:B------:R2:W-:Y:S01]  /*3730*/  MUFU.EX2 R91, R30 ;  /* 0x0000001e005b7308 */ /* 0x0005e20000000800 */
[----:B----4-:R-:W-:-:S07]  /*3740*/  F2FP.BF16.F32.PACK_AB R158, R87, R28 ;  /* 0x0000001c579e723e */ /* 0x010fce00000010ff */
[----:B------:R-:W3:Y:S01]  /*3750*/  MUFU.EX2 R32, R32 ;  /* 0x0000002000207308 */ /* 0x000ee20000000800 */
[----:B--2---:R-:W-:Y:S01]  /*3760*/  FFMA.FTZ R30, R88, R14, -R83 ;  /* 0x0000000e581e7223 */ /* 0x004fe20000010853 */
[----:B-1----:R-:W-:-:S06]  /*3770*/  FMNMX.FTZ R81, R12, R81, !PT ;  /* 0x000000510c517209 */ /* 0x002fcc0007810000 */
[----:B------:R-:W-:Y:S01]  /*3780*/  MUFU.EX2 R95, R30 ;  /* 0x0000001e005f7308 */ /* 0x000fe20000000800 */
[----:B------:R-:W1:Y:S07]  /*3790*/  SHFL.BFLY PT, R12, R81, 0x1, 0x1f ;  /* 0x0c201f00510c7f89 */ /* 0x000e6e00000e0000 */
[----:B------:R-:W2:Y:S01]  /*37a0*/  MUFU.EX2 R34, R34 ;  /* 0x0000002200227308 */ /* 0x000ea20000000800 */
[----:B---3--:R-:W-:-:S07]  /*37b0*/  F2FP.BF16.F32.PACK_AB R152, R89, R32 ;  /* 0x000000205998723e */ /* 0x008fce00000010ff */
[----:B------:R-:W3:Y:S08]  /*37c0*/  MUFU.EX2 R10, R10 ;  /* 0x0000000a000a7308 */ /* 0x000ef00000000800 */
[----:B------:R-:W-:Y:S01]  /*37d0*/  MUFU.EX2 R99, R40 ;  /* 0x0000002800637308 */ /* 0x000fe20000000800 */
[----:B-1----:R-:W-:Y:S02]  /*37e0*/  FMNMX.FTZ R12, R81, R12, !PT ;  /* 0x0000000c510c7209 */ /* 0x002fe40007810000 */
[----:B--2---:R-:W-:-:S02]  /*37f0*/  F2FP.BF16.F32.PACK_AB R154, R91, R34 ;  /* 0x000000225b9a723e */ /* 0x004fc400000010ff */
[C---:B------:R-:W-:Y:S01]  /*3800*/  FSETP.NEU.FTZ.AND P1, PT, R12.reuse, -INF , PT ;  /* 0xff8000000c00780b */ /* 0x040fe20003f3d000 */
[----:B------:R-:W-:Y:S02]  /*3810*/  FMUL.FTZ R26, R12, R14 ;  /* 0x0000000e0c1a7220 */ /* 0x000fe40000410000 */
[----:B------:R-:W1:Y:S01]  /*3820*/  MUFU.EX2 R2, R2 ;  /* 0x0000000200027308 */ /* 0x000e620000000800 */
[----:B---3--:R-:W-:Y:S02]  /*3830*/  F2FP.BF16.F32.PACK_AB R148, R93, R10 ;  /* 0x0000000a5d94723e */ /* 0x008fe400000010ff */
[----:B------:R-:W-:-:S05]  /*3840*/  FSEL R26, R26, RZ, P1 ;  /* 0x000000ff1a1a7208 */ /* 0x000fca0000800000 */
        /* <DEDUP_REMOVED lines=23> */
[----:B------:R-:W-:Y:S01]  /*39c0*/  FADD.FTZ R31, R87, R50 ;  /* 0x00000032571f7221 */ /* 0x000fe20000010000 */
[-CC-:B------:R-:W-:Y:S01]  /*39d0*/  FFMA.FTZ R63, R63, R14.reuse, -R26.reuse ;  /* 0x0000000e3f3f7223 */ /* 0x180fe2000001081a */
[-CC-:B------:R-:W-:Y:S01]  /*39e0*/  FFMA.FTZ R77, R77, R14.reuse, -R26.reuse ;  /* 0x0000000e4d4d7223 */ /* 0x180fe2000001081a */
[-CC-:B------:R-:W-:Y:S01]  /*39f0*/  FFMA.FTZ R67, R67, R14.reuse, -R26.reuse ;  /* 0x0000000e43437223 */ /* 0x180fe2000001081a */
[----:B------:R-:W-:Y:S01]  /*3a00*/  FADD.FTZ R52, R32, R31 ;  /* 0x0000001f20347221 */ /* 0x000fe20000010000 */
[-CC-:B------:R-:W-:Y:S01]  /*3a10*/  FFMA.FTZ R79, R79, R14.reuse, -R26.reuse ;  /* 0x0000000e4f4f7223 */ /* 0x180fe2000001081a */
[----:B------:R-:W-:Y:S01]  /*3a20*/  FFMA.FTZ R71, R71, R14, -R26 ;  /* 0x0000000e47477223 */ /* 0x000fe2000001081a */
[----:B------:R-:W3:Y:S01]  /*3a30*/  MUFU.EX2 R29, R29 ;  /* 0x0000001d001d7308 */ /* 0x000ee20000000800 */
[----:B------:R-:W-:Y:S01]  /*3a40*/  FADD.FTZ R31, R89, R52 ;  /* 0x00000034591f7221 */ /* 0x000fe20000010000 */
[----:B-1----:R-:W-:-:S03]  /*3a50*/  F2FP.BF16.F32.PACK_AB R150, R95, R2 ;  /* 0x000000025f96723e */ /* 0x002fc600000010ff */
[----:B------:R-:W-:-:S03]  /*3a60*/  FADD.FTZ R54, R34, R31 ;  /* 0x0000001f22367221 */ /* 0x000fc60000010000 */
[----:B------:R-:W1:Y:S01]  /*3a70*/  MUFU.EX2 R33, R33 ;  /* 0x0000002100217308 */ /* 0x000e620000000800 */
[----:B--2---:R-:W-:Y:S01]  /*3a80*/  FADD.FTZ R52, R27, R20 ;  /* 0x000000141b347221 */ /* 0x004fe20000010000 */
[----:B------:R-:W-:Y:S01]  /*3a90*/  F2FP.BF16.F32.PACK_AB R157, R20, R27 ;  /* 0x0000001b149d723e */ /* 0x000fe200000010ff */
[----:B------:R-:W-:-:S05]  /*3aa0*/  VIADD R20, R72, 0xfffffffe ;  /* 0xfffffffe48147836 */ /* 0x000fca0000000000 */
[----:B------:R2:W4:Y:S01]  /*3ab0*/  MUFU.EX2 R40, R35 ;  /* 0x0000002300287308 */ /* 0x0005220000000800 */
[----:B---3--:R-:W-:Y:S01]  /*3ac0*/  FADD.FTZ R31, R29, R52 ;  /* 0x000000341d1f7221 */ /* 0x008fe20000010000 */
[----:B------:R-:W-:-:S06]  /*3ad0*/  F2FP.BF16.F32.PACK_AB R159, R30, R29 ;  /* 0x0000001d1e9f723e */ /* 0x000fcc00000010ff */
[----:B------:R-:W3:Y:S01]  /*3ae0*/  MUFU.EX2 R37, R37 ;  /* 0x0000002500257308 */ /* 0x000ee20000000800 */
[----:B--2---:R-:W-:Y:S01]  /*3af0*/  FADD.FTZ R35, R91, R54 ;  /* 0x000000365b237221 */ /* 0x004fe20000010000 */
[----:B------:R-:W-:Y:S01]  /*3b00*/  FADD.FTZ R54, R30, R31 ;  /* 0x0000001f1e367221 */ /* 0x000fe20000010000 */
[----:B------:R-:W-:Y:S02]  /*3b10*/  FFMA.FTZ R31, R13, R14, -R26 ;  /* 0x0000000e0d1f7223 */ /* 0x000fe4000001081a */
[----:B------:R-:W-:Y:S01]  /*3b20*/  FADD.FTZ R56, R10, R35 ;  /* 0x000000230a387221 */ /* 0x000fe20000010000 */
[----:B-1----:R-:W-:Y:S02]  /*3b30*/  FADD.FTZ R13, R33, R54 ;  /* 0x00000036210d7221 */ /* 0x002fe40000010000 */
[----:B------:R1:W2:Y:S01]  /*3b40*/  MUFU.EX2 R44, R39 ;  /* 0x00000027002c7308 */ /* 0x0002a20000000800 */
[----:B------:R-:W-:Y:S01]  /*3b50*/  FADD.FTZ R35, R93, R56 ;  /* 0x000000385d237221 */ /* 0x000fe20000010000 */
[C---:B----4-:R-:W-:Y:S01]  /*3b60*/  FADD.FTZ R54, R40.reuse, R13 ;  /* 0x0000000d28367221 */ /* 0x050fe20000010000 */
[----:B------:R-:W-:Y:S01]  /*3b70*/  IMAD.IADD R13, R73, 0x1, -R0 ;  /* 0x00000001490d7824 */ /* 0x000fe200078e0a00 */
[----:B------:R-:W-:Y:S01]  /*3b80*/  F2FP.BF16.F32.PACK_AB R153, R40, R33 ;  /* 0x000000212899723e */ /* 0x000fe200000010ff */
[----:B------:R-:W-:-:S03]  /*3b90*/  FADD.FTZ R56, R2, R35 ;  /* 0x0000002302387221 */ /* 0x000fc60000010000 */
[----:B------:R-:W4:Y:S01]  /*3ba0*/  MUFU.EX2 R41, R41 ;  /* 0x0000002900297308 */ /* 0x000f220000000800 */
[----:B---3--:R-:W-:Y:S01]  /*3bb0*/  FADD.FTZ R35, R37, R54 ;  /* 0x0000003625237221 */ /* 0x008fe20000010000 */
[----:B-1----:R-:W-:-:S06]  /*3bc0*/  FADD.FTZ R39, R95, R56 ;  /* 0x000000385f277221 */ /* 0x002fcc0000010000 */
[----:B------:R-:W1:Y:S01]  /*3bd0*/  MUFU.EX2 R36, R36 ;  /* 0x0000002400247308 */ /* 0x000e620000000800 */
[C---:B--2---:R-:W-:Y:S01]  /*3be0*/  FADD.FTZ R54, R44.reuse, R35 ;  /* 0x000000232c367221 */ /* 0x044fe20000010000 */
[----:B------:R-:W-:-:S06]  /*3bf0*/  F2FP.BF16.F32.PACK_AB R155, R44, R37 ;  /* 0x000000252c9b723e */ /* 0x000fcc00000010ff */
[----:B------:R-:W2:Y:S01]  /*3c00*/  MUFU.EX2 R46, R43 ;  /* 0x0000002b002e7308 */ /* 0x000ea20000000800 */
[----:B----4-:R-:W-:-:S07]  /*3c10*/  FADD.FTZ R35, R41, R54 ;  /* 0x0000003629237221 */ /* 0x010fce0000010000 */
[----:B------:R-:W3:Y:S01]  /*3c20*/  MUFU.EX2 R45, R45 ;  /* 0x0000002d002d7308 */ /* 0x000ee20000000800 */
[----:B-1----:R-:W-:Y:S01]  /*3c30*/  FADD.FTZ R56, R36, R39 ;  /* 0x0000002724387221 */ /* 0x002fe20000010000 */
[----:B------:R-:W-:-:S03]  /*3c40*/  F2FP.BF16.F32.PACK_AB R144, R97, R36 ;  /* 0x000000246190723e */ /* 0x000fc600000010ff */
[----:B------:R-:W-:-:S03]  /*3c50*/  FADD.FTZ R39, R97, R56 ;  /* 0x0000003861277221 */ /* 0x000fc60000010000 */
[----:B------:R-:W1:Y:S01]  /*3c60*/  MUFU.EX2 R38, R38 ;  /* 0x0000002600267308 */ /* 0x000e620000000800 */
[C---:B--2---:R-:W-:Y:S01]  /*3c70*/  FADD.FTZ R54, R46.reuse, R35 ;  /* 0x000000232e367221 */ /* 0x044fe20000010000 */
[----:B------:R-:W-:-:S06]  /*3c80*/  F2FP.BF16.F32.PACK_AB R149, R46, R41 ;  /* 0x000000292e95723e */ /* 0x000fcc00000010ff */
[----:B------:R-:W2:Y:S01]  /*3c90*/  MUFU.EX2 R48, R47 ;  /* 0x0000002f00307308 */ /* 0x000ea20000000800 */
[----:B---3--:R-:W-:-:S07]  /*3ca0*/  FADD.FTZ R35, R45, R54 ;  /* 0x000000362d237221 */ /* 0x008fce0000010000 */
[----:B------:R-:W-:Y:S01]  /*3cb0*/  MUFU.EX2 R49, R49 ;  /* 0x0000003100317308 */ /* 0x000fe20000000800 */
[----:B-1----:R-:W-:Y:S01]  /*3cc0*/  FADD.FTZ R56, R38, R39 ;  /* 0x0000002726387221 */ /* 0x002fe20000010000 */
[----:B------:R-:W-:-:S03]  /*3cd0*/  F2FP.BF16.F32.PACK_AB R146, R99, R38 ;  /* 0x000000266392723e */ /* 0x000fc600000010ff */
[----:B------:R-:W-:-:S03]  /*3ce0*/  FADD.FTZ R39, R99, R56 ;  /* 0x0000003863277221 */ /* 0x000fc60000010000 */
[----:B------:R-:W1:Y:S01]  /*3cf0*/  MUFU.EX2 R42, R42 ;  /* 0x0000002a002a7308 */ /* 0x000e620000000800 */
[C---:B--2---:R-:W-:Y:S01]  /*3d00*/  FADD.FTZ R54, R48.reuse, R35 ;  /* 0x0000002330367221 */ /* 0x044fe20000010000 */
[----:B------:R-:W-:-:S06]  /*3d10*/  F2FP.BF16.F32.PACK_AB R151, R48, R45 ;  /* 0x0000002d3097723e */ /* 0x000fcc00000010ff */
[----:B------:R-:W2:Y:S08]  /*3d20*/  MUFU.EX2 R50, R51 ;  /* 0x0000003300327308 */ /* 0x000eb00000000800 */
[----:B------:R-:W3:Y:S01]  /*3d30*/  MUFU.EX2 R57, R57 ;  /* 0x0000003900397308 */ /* 0x000ee20000000800 */
[----:B-1----:R-:W-:-:S07]  /*3d40*/  FADD.FTZ R56, R42, R39 ;  /* 0x000000272a387221 */ /* 0x002fce0000010000 */
[----:B------:R-:W-:Y:S01]  /*3d50*/  MUFU.EX2 R53, R53 ;  /* 0x0000003500357308 */ /* 0x000fe20000000800 */
[----:B--2---:R-:W-:-:S07]  /*3d60*/  F2FP.BF16.F32.PACK_AB R145, R50, R49 ;  /* 0x000000313291723e */ /* 0x004fce00000010ff */
[----:B------:R-:W1:Y:S01]  /*3d70*/  MUFU.EX2 R25, R25 ;  /* 0x0000001900197308 */ /* 0x000e620000000800 */
[C---:B---3--:R-:W-:Y:S01]  /*3d80*/  FADD.FTZ R56, R57.reuse, R56 ;  /* 0x0000003839387221 */ /* 0x048fe20000010000 */
[----:B------:R-:W-:-:S06]  /*3d90*/  F2FP.BF16.F32.PACK_AB R140, R57, R42 ;  /* 0x0000002a398c723e */ /* 0x000fcc00000010ff */
[----:B------:R-:W2:Y:S08]  /*3da0*/  MUFU.EX2 R52, R55 ;  /* 0x0000003700347308 */ /* 0x000eb00000000800 */
[----:B------:R-:W3:Y:S01]  /*3db0*/  MUFU.EX2 R142, R61 ;  /* 0x0000003d008e7308 */ /* 0x000ee20000000800 */
[----:B-1----:R-:W-:-:S07]  /*3dc0*/  FADD.FTZ R35, R25, R56 ;  /* 0x0000003819237221 */ /* 0x002fce0000010000 */
[----:B------:R-:W1:Y:S01]  /*3dd0*/  MUFU.EX2 R31, R31 ;  /* 0x0000001f001f7308 */ /* 0x000e620000000800 */
[----:B--2---:R-:W-:-:S07]  /*3de0*/  F2FP.BF16.F32.PACK_AB R147, R52, R53 ;  /* 0x000000353493723e */ /* 0x004fce00000010ff */
[----:B------:R2:W-:Y:S08]  /*3df0*/  MUFU.EX2 R143, R11 ;  /* 0x0000000b008f7308 */ /* 0x0005f00000000800 */
[----:B------:R-:W4:Y:S01]  /*3e00*/  MUFU.EX2 R21, R21 ;  /* 0x0000001500157308 */ /* 0x000f220000000800 */
[----:B--2---:R-:W-:-:S04]  /*3e10*/  FADD.FTZ R11, R49, R54 ;  /* 0x00000036310b7221 */ /* 0x004fc80000010000 */
[----:B------:R-:W-:-:S03]  /*3e20*/  FADD.FTZ R24, R50, R11 ;  /* 0x0000000b32187221 */ /* 0x000fc60000010000 */
[----:B------:R-:W2:Y:S01]  /*3e30*/  MUFU.EX2 R0, R59 ;  /* 0x0000003b00007308 */ /* 0x000ea20000000800 */
[----:B------:R-:W-:Y:S01]  /*3e40*/  FADD.FTZ R11, R53, R24 ;  /* 0x00000018350b7221 */ /* 0x000fe20000010000 */
[C---:B---3--:R-:W-:Y:S01]  /*3e50*/  FADD.FTZ R24, R142.reuse, R35 ;  /* 0x000000238e187221 */ /* 0x048fe20000010000 */
[----:B------:R-:W-:Y:S02]  /*3e60*/  F2FP.BF16.F32.PACK_AB R142, R142, R25 ;  /* 0x000000198e8e723e */ /* 0x000fe400000010ff */
[----:B------:R-:W-:-:S03]  /*3e70*/  FADD.FTZ R10, R52, R11 ;  /* 0x0000000b340a7221 */ /* 0x000fc60000010000 */
[----:B------:R-:W3:Y:S01]  /*3e80*/  MUFU.EX2 R136, R65 ;  /* 0x0000004100887308 */ /* 0x000ee20000000800 */
[----:B-1----:R-:W-:Y:S01]  /*3e90*/  FADD.FTZ R11, R31, R10 ;  /* 0x0000000a1f0b7221 */ /* 0x002fe20000010000 */
[----:B----4-:R-:W-:-:S06]  /*3ea0*/  FADD.FTZ R35, R21, R24 ;  /* 0x0000001815237221 */ /* 0x010fcc0000010000 */
[----:B------:R-:W1:Y:S01]  /*3eb0*/  MUFU.EX2 R15, R15 ;  /* 0x0000000f000f7308 */ /* 0x000e620000000800 */
[C---:B--2---:R-:W-:Y:S01]  /*3ec0*/  FADD.FTZ R10, R0.reuse, R11 ;  /* 0x0000000b000a7221 */ /* 0x044fe20000010000 */
[----:B------:R-:W-:-:S06]  /*3ed0*/  F2FP.BF16.F32.PACK_AB R141, R0, R31 ;  /* 0x0000001f008d723e */ /* 0x000fcc00000010ff */
[----:B------:R-:W2:Y:S01]  /*3ee0*/  MUFU.EX2 R26, R63 ;  /* 0x0000003f001a7308 */ /* 0x000ea20000000800 */
[C---:B---3--:R-:W-:Y:S01]  /*3ef0*/  FADD.FTZ R24, R136.reuse, R35 ;  /* 0x0000002388187221 */ /* 0x048fe20000010000 */
[----:B------:R-:W-:Y:S01]  /*3f00*/  F2FP.BF16.F32.PACK_AB R136, R136, R21 ;  /* 0x000000158888723e */ /* 0x000fe200000010ff */
[----:B------:R-:W-:-:S05]  /*3f10*/  FADD.FTZ R21, R143, R10 ;  /* 0x0000000a8f157221 */ /* 0x000fca0000010000 */
[----:B------:R-:W3:Y:S01]  /*3f20*/  MUFU.EX2 R138, R69 ;  /* 0x00000045008a7308 */ /* 0x000ee20000000800 */
[----:B-1----:R-:W-:-:S07]  /*3f30*/  FADD.FTZ R11, R15, R24 ;  /* 0x000000180f0b7221 */ /* 0x002fce0000010000 */
[----:B------:R-:W1:Y:S01]  /*3f40*/  MUFU.EX2 R77, R77 ;  /* 0x0000004d004d7308 */ /* 0x000e620000000800 */
[C---:B--2---:R-:W-:Y:S01]  /*3f50*/  FADD.FTZ R10, R26.reuse, R21 ;  /* 0x000000151a0a7221 */ /* 0x044fe20000010000 */
[----:B------:R-:W-:Y:S01]  /*3f60*/  VIADD R21, R13, UR42 ;  /* 0x0000002a0d157c36 */ /* 0x000fe20008000000 */
[----:B------:R-:W-:-:S03]  /*3f70*/  F2FP.BF16.F32.PACK_AB R143, R26, R143 ;  /* 0x0000008f1a8f723e */ /* 0x000fc600000010ff */
[----:B------:R-:W-:Y:S02]  /*3f80*/  IMAD.IADD R74, R21, 0x1, R74 ;  /* 0x00000001154a7824 */ /* 0x000fe400078e024a */
[----:B------:R-:W2:Y:S01]  /*3f90*/  MUFU.EX2 R2, R67 ;  /* 0x0000004300027308 */ /* 0x000ea20000000800 */
[C---:B---3--:R-:W-:Y:S01]  /*3fa0*/  FADD.FTZ R11, R138.reuse, R11 ;  /* 0x0000000b8a0b7221 */ /* 0x048fe20000010000 */
[----:B------:R-:W-:-:S06]  /*3fb0*/  F2FP.BF16.F32.PACK_AB R138, R138, R15 ;  /* 0x0000000f8a8a723e */ /* 0x000fcc00000010ff */
[----:B------:R-:W3:Y:S01]  /*3fc0*/  MUFU.EX2 R79, R79 ;  /* 0x0000004f004f7308 */ /* 0x000ee20000000800 */
[----:B-1----:R-:W-:-:S07]  /*3fd0*/  FADD.FTZ R15, R77, R10 ;  /* 0x0000000a4d0f7221 */ /* 0x002fce0000010000 */
[----:B------:R-:W1:Y:S01]  /*3fe0*/  MUFU.EX2 R24, R71 ;  /* 0x0000004700187308 */ /* 0x000e620000000800 */
[C---:B--2---:R-:W-:Y:S01]  /*3ff0*/  FADD.FTZ R10, R2.reuse, R15 ;  /* 0x0000000f020a7221 */ /* 0x044fe20000010000 */
[----:B------:R-:W-:-:S03]  /*4000*/  F2FP.BF16.F32.PACK_AB R137, R2, R77 ;  /* 0x0000004d0289723e */ /* 0x000fc600000010ff */
[----:B---3--:R-:W-:-:S04]  /*4010*/  FADD.FTZ R15, R79, R10 ;  /* 0x0000000a4f0f7221 */ /* 0x008fc80000010000 */
[C---:B-1----:R-:W-:Y:S01]  /*4020*/  FADD.FTZ R10, R24.reuse, R15 ;  /* 0x0000000f180a7221 */ /* 0x042fe20000010000 */
[----:B------:R-:W-:Y:S01]  /*4030*/  F2FP.BF16.F32.PACK_AB R139, R24, R79 ;  /* 0x0000004f188b723e */ /* 0x000fe200000010ff */
        /* <DEDUP_REMOVED lines=11> */
.L_x_888:
[----:B------:R-:W-:-:S13]  /*40f0*/  ISETP.NE.AND P1, PT, R75, 0x1, PT ;  /* 0x000000014b00780c */ /* 0x000fda0003f25270 */
[----:B------:R-:W1:Y:S02]  /*4100*/  @P1 LDC.64 R24, c[0x0][0x9e8] ;  /* 0x00027a00ff181b82 */ /* 0x000e640000000a00 */
[----:B-1----:R-:W-:-:S05]  /*4110*/  @P1 IMAD.HI.U32 R2, R0, R24, RZ ;  /* 0x0000001800021227 */ /* 0x002fca00078e00ff */
[----:B------:R-:W-:-:S07]  /*4120*/  @P1 SHF.R.U32.HI R0, RZ, R25, R2 ;  /* 0x00000019ff001219 */ /* 0x000fce0000011602 */
.L_x_889:
[----:B------:R-:W-:-:S05]  /*4130*/  IMAD R75, R0, R75, R75 ;  /* 0x0000004b004b7224 */ /* 0x000fca00078e024b */
[----:B------:R-:W-:-:S07]  /*4140*/  VIMNMX R74, R74, R75, PT ;  /* 0x0000004b4a4a7248 */ /* 0x000fce0003fe0100 */
.L_x_887:
[----:B------:R-:W-:Y:S01]  /*4150*/  IMAD.HI R74, R74, 0x2aaaaaab, RZ ;  /* 0x2aaaaaab4a4a7827 */ /* 0x000fe200078e02ff */
[----:B------:R-:W-:Y:S02]  /*4160*/  CS2R R86, SRZ ;  /* 0x0000000000567805 */ /* 0x000fe4000001ff00 */
[----:B------:R-:W-:Y:S02]  /*4170*/  CS2R R84, SRZ ;  /* 0x0000000000547805 */ /* 0x000fe4000001ff00 */
[----:B------:R-:W-:Y:S01]  /*4180*/  CS2R R82, SRZ ;  /* 0x0000000000527805 */ /* 0x000fe2000001ff00 */
[----:B------:R-:W-:Y:S01]  /*4190*/  IMAD.MOV.U32 R2, RZ, RZ, 0x3f800000 ;  /* 0x3f800000ff027424 */ /* 0x000fe200078e00ff */
[----:B------:R-:W-:Y:S01]  /*41a0*/  SHF.R.U32.HI R15, RZ, 0x1f, R74 ;  /* 0x0000001fff0f7819 */ /* 0x000fe2000001164a */
[----:B------:R-:W-:Y:S01]  /*41b0*/  IMAD.MOV.U32 R0, RZ, RZ, 0x3f800000 ;  /* 0x3f800000ff007424 */ /* 0x000fe200078e00ff */
[----:B------:R-:W-:Y:S02]  /*41c0*/  CS2R R80, SRZ ;  /* 0x0000000000507805 */ /* 0x000fe4000001ff00 */
[----:B------:R-:W-:-:S02]  /*41d0*/  CS2R R78, SRZ ;  /* 0x00000000004e7805 */ /* 0x000fc4000001ff00 */
[----:B------:R-:W-:Y:S02]  /*41e0*/  LEA.HI.SX32 R24, R74, R15, 0x1c ;  /* 0x0000000f4a187211 */ /* 0x000fe400078fe2ff */
[----:B------:R-:W-:Y:S02]  /*41f0*/  CS2R R76, SRZ ;  /* 0x00000000004c7805 */ /* 0x000fe4000001ff00 */
[----:B------:R-:W-:Y:S02]  /*4200*/  CS2R R74, SRZ ;  /* 0x00000000004a7805 */ /* 0x000fe4000001ff00 */
[----:B------:R-:W-:Y:S02]  /*4210*/  CS2R R72, SRZ ;  /* 0x0000000000487805 */ /* 0x000fe4000001ff00 */
[----:B------:R-:W-:Y:S02]  /*4220*/  VIMNMX R21, R19, R24, !PT ;  /* 0x0000001813157248 */ /* 0x000fe40007fe0100 */
[----:B------:R-:W-:-:S02]  /*4230*/  CS2R R70, SRZ ;  /* 0x0000000000467805 */ /* 0x000fc4000001ff00 */
[----:B------:R-:W-:Y:S02]  /*4240*/  CS2R R68, SRZ ;  /* 0x0000000000447805 */ /* 0x000fe4000001ff00 */
[----:B------:R-:W-:Y:S02]  /*4250*/  CS2R R66, SRZ ;  /* 0x0000000000427805 */ /* 0x000fe4000001ff00 */
        /* <DEDUP_REMOVED lines=21> */
[----:B------:R-:W-:Y:S01]  /*43b0*/  CS2R R24, SRZ ;  /* 0x0000000000187805 */ /* 0x000fe2000001ff00 */
[----:B------:R-:W-:Y:S06]  /*43c0*/  @!P1 BRA `(.L_x_890) ;  /* 0x0000002c005c9947 */ /* 0x000fec0003800000 */
[----:B------:R-:W-:Y:S01]  /*43d0*/  IMAD.IADD R15, R5, 0x1, R13 ;  /* 0x00000001050f7824 */ /* 0x000fe200078e020d */
[----:B------:R-:W-:Y:S01]  /*43e0*/  ULDC UR41, c[0x0][0x9e4] ;  /* 0x0002790000297ab9 */ /* 0x000fe20000000800 */
[----:B------:R-:W-:Y:S01]  /*43f0*/  IMAD.MOV.U32 R2, RZ, RZ, 0x3f800000 ;  /* 0x3f800000ff027424 */ /* 0x000fe200078e00ff */
[----:B------:R-:W-:Y:S01]  /*4400*/  ULDC UR47, c[0x0][0x9dc] ;  /* 0x00027700002f7ab9 */ /* 0x000fe20000000800 */
[----:B------:R-:W-:-:S07]  /*4410*/  IMAD.MOV.U32 R87, RZ, RZ, RZ ;  /* 0x000000ffff577224 */ /* 0x000fce00078e00ff */
.L_x_907:
[----:B------:R-:W-:-:S04]  /*4420*/  UIADD3 UR7, UR36, 0x1, URZ ;  /* 0x0000000124077890 */ /* 0x000fc8000fffe03f */
[----:B------:R-:W-:-:S04]  /*4430*/  UISETP.NE.AND UP0, UPT, UR7, 0x2, UPT ;  /* 0x000000020700788c */ /* 0x000fc8000bf05270 */
[----:B------:R-:W-:Y:S02]  /*4440*/  USEL UR40, URZ, 0x1, UP0 ;  /* 0x000000013f287887 */ /* 0x000fe40008000000 */
[----:B------:R-:W-:Y:S02]  /*4450*/  USEL UR7, UR7, URZ, UP0 ;  /* 0x0000003f07077287 */ /* 0x000fe40008000000 */
[----:B------:R-:W-:Y:S01]  /*4460*/  ULOP3.LUT UR40, UR46, UR40, URZ, 0x3c, !UPT ;  /* 0x000000282e287292 */ /* 0x000fe2000f8e3c3f */
[----:B------:R-:W-:Y:S11]  /*4470*/  @!P0 BRA `(.L_x_891) ;  /* 0x0000000000048947 */ /* 0x000ff60003800000 */
[----:B------:R-:W-:Y:S01]  /*4480*/  BPT.TRAP 0x1 ;  /* 0x000000040000795c */ /* 0x000fe20000300000 */
.L_x_891:
[----:B------:R-:W-:Y:S01]  /*4490*/  ULEA UR38, UR7, UR37, 0x3 ;  /* 0x0000002507267291 */ /* 0x000fe2000f8e183f */
[----:B------:R-:W-:-:S05]  /*44a0*/  IMAD.U32 R14, RZ, RZ, UR40 ;  /* 0x00000028ff0e7e24 */ /* 0x000fca000f8e00ff */
[----:B------:R-:W-:-:S04]  /*44b0*/  SHF.L.U32 R14, R14, 0x1f, RZ ;  /* 0x0000001f0e0e7819 */ /* 0x000fc800000006ff */
[----:B------:R1:W2:Y:S01]  /*44c0*/  SYNCS.PHASECHK.TRANS64.TRYWAIT P1, [UR38+0x2a830], R14 ;  /* 0x02a8300eff0075a7 */ /* 0x0002a20008020166 */
[----:B------:R-:W-:Y:S05]  /*44d0*/  @!P0 BRA `(.L_x_892) ;  /* 0x0000000000048947 */ /* 0x000fea0003800000 */
[----:B------:R-:W-:Y:S01]  /*44e0*/  BPT.TRAP 0x1 ;  /* 0x000000040000795c */ /* 0x000fe20000300000 */
.L_x_892:
[----:B--2---:R-:W-:Y:S05]  /*44f0*/  @P1 BRA `(.L_x_893) ;  /* 0x0000000000081947 */ /* 0x004fea0003800000 */
[----:B------:R-:W2:Y:S02]  /*4500*/  SYNCS.PHASECHK.TRANS64.TRYWAIT P1, [UR38+0x2a830], R14 ;  /* 0x02a8300eff0075a7 */ /* 0x000ea40008020166 */
[----:B--2---:R-:W-:Y:S05]  /*4510*/  @!P1 BRA `(.L_x_894) ;  /* 0x000000c800f49947 */ /* 0x004fea0003800000 */
.L_x_893:
[----:B------:R-:W-:Y:S01]  /*4520*/  R2UR UR56, R8 ;  /* 0x00000000083872ca */ /* 0x000fe200000e0000 */
[----:B------:R-:W-:Y:S01]  /*4530*/  UIMAD UR6, UR7, 0x900, UR39 ;  /* 0x00000900070678a4 */ /* 0x000fe2000f8e0227 */
[----:B------:R-:W-:Y:S01]  /*4540*/  R2UR UR57, R9 ;  /* 0x00000000093972ca */ /* 0x000fe200000e0000 */
[----:B--2---:R-:W-:Y:S01]  /*4550*/  WARPGROUP.ARRIVE ;  /* 0x00000000000079c5 */ /* 0x004fe20000000000 */
        /* <DEDUP_REMOVED lines=11> */
[----:B------:R-:W-:Y:S01]  /*4610*/  HGMMA.64x96x16.F32.BF16 R88, gdesc[UR56], RZ, !UPT, gsb0 ;  /* 0x01600000385879f0 */ /* 0x000fe2000c0018ff */
        /* <DEDUP_REMOVED lines=79> */
[----:B------:R-:W-:Y:S01]  /*4b10*/  HGMMA.64x96x16.F32.BF16 R88, gdesc[UR56], R88, gsb0 ;  /* 0x01600000385879f0 */ /* 0x000fe20008001858 */
[----:B------:R-:W-:Y:S01]  /*4b20*/  R2UR UR56, R6 ;  /* 0x00000000063872ca */ /* 0x000fe200000e0000 */
[----:B------:R-:W-:Y:S01]  /*4b30*/  UIADD3 UR58, UR6, 0x606, URZ ;  /* 0x00000606063a7890 */ /* 0x000fe2000fffe03f */
[----:B------:R-:W-:Y:S01]  /*4b40*/  R2UR UR57, R7 ;  /* 0x00000000073972ca */ /* 0x000fe200000e0000 */
[----:B------:R-:W-:Y:S01]  /*4b50*/  UMOV UR59, 0x40000040 ;  /* 0x40000040003b7882 */ /* 0x000fe20000000000 */
        /* <DEDUP_REMOVED lines=31> */
[----:B------:R-:W-:Y:S05]  /*4d50*/  @!P0 BRA `(.L_x_895) ;  /* 0x0000000000048947 */ /* 0x000fea0003800000 */
[----:B------:R-:W-:Y:S01]  /*4d60*/  BPT.TRAP 0x1 ;  /* 0x000000040000795c */ /* 0x000fe20000300000 */
.L_x_895:
[----:B------:R-:W-:Y:S01]  /*4d70*/  ULEA UR6, UR36, UR37, 0x3 ;  /* 0x0000002524067291 */ /* 0x000fe2000f8e183f */
[----:B------:R-:W-:-:S05]  /*4d80*/  IMAD.U32 R0, RZ, RZ, UR46 ;  /* 0x0000002eff007e24 */ /* 0x000fca000f8e00ff */
[----:B------:R-:W-:-:S04]  /*4d90*/  SHF.L.U32 R0, R0, 0x1f, RZ ;  /* 0x0000001f00007819 */ /* 0x000fc800000006ff */
[----:B------:R2:W3:Y:S01]  /*4da0*/  SYNCS.PHASECHK.TRANS64.TRYWAIT P1, [UR6+0x2a850], R0 ;  /* 0x02a85000ff0075a7 */ /* 0x0004e20008020146 */
[----:B------:R-:W-:Y:S05]  /*4db0*/  @!P0 BRA `(.L_x_896) ;  /* 0x0000000000048947 */ /* 0x000fea0003800000 */
[----:B------:R-:W-:Y:S01]  /*4dc0*/  BPT.TRAP 0x1 ;  /* 0x000000040000795c */ /* 0x000fe20000300000 */
.L_x_896:
[----:B---3--:R-:W-:Y:S05]  /*4dd0*/  @P1 BRA `(.L_x_897) ;  /* 0x0000000000081947 */ /* 0x008fea0003800000 */
[----:B------:R-:W3:Y:S02]  /*4de0*/  SYNCS.PHASECHK.TRANS64.TRYWAIT P1, [UR6+0x2a850], R0 ;  /* 0x02a85000ff0075a7 */ /* 0x000ee40008020146 */
[----:B---3--:R-:W-:Y:S05]  /*4df0*/  @!P1 BRA `(.L_x_898) ;  /* 0x000000c000d49947 */ /* 0x008fea0003800000 */
.L_x_897:
[----:B------:R-:W-:Y:S01]  /*4e00*/  UIADD3 UR10, UR37, 0x400, URZ ;  /* 0x00000400250a7890 */ /* 0x000fe2000fffe03f */
[----:B------:R-:W-:Y:S01]  /*4e10*/  WARPGROUP.ARRIVE ;  /* 0x00000000000079c5 */ /* 0x000fe20000000000 */
[----:B------:R-:W-:-:S05]  /*4e20*/  UMOV UR11, 0x40000040 ;  /* 0x40000040000b7882 */ /* 0x000fca0000000000 */
[----:B------:R-:W4:Y:S01]  /*4e30*/  S2R R176, SR_TID.X ;  /* 0x0000000000b07919 */ /* 0x000f220000002100 */
[----:B------:R-:W-:Y:S01]  /*4e40*/  USHF.R.U32.HI UR10, URZ, 0x4, UR10 ;  /* 0x000000043f0a7899 */ /* 0x000fe2000801160a */
[----:B--23--:R-:W-:Y:S01]  /*4e50*/  IMAD.U32 R0, RZ, RZ, UR38 ;  /* 0x00000026ff007e24 */ /* 0x00cfe2000f8e00ff */
[----:B------:R-:W-:Y:S01]  /*4e60*/  ULDC UR15, c[0x0][0x2e0] ;  /* 0x0000b800000f7ab9 */ /* 0x000fe20000000800 */
[----:B------:R-:W-:Y:S01]  /*4e70*/  LOP3.LUT P1, RZ, R18, 0x80000, RZ, 0xc0, !PT ;  /* 0x0008000012ff7812 */ /* 0x000fe2000782c0ff */
[----:B------:R-:W-:-:S04]  /*4e80*/  ULOP3.LUT UR10, UR10, 0x3fff, URZ, 0xc0, !UPT ;  /* 0x00003fff0a0a7892 */ /* 0x000fc8000f8ec03f */
[----:B------:R-:W-:-:S04]  /*4e90*/  ULOP3.LUT UR10, UR10, 0x3000000, URZ, 0xfc, !UPT ;  /* 0x030000000a0a7892 */ /* 0x000fc8000f8efc3f */
[----:B------:R-:W-:-:S07]  /*4ea0*/  UIMAD UR14, UR36, 0x600, UR10 ;  /* 0x00000600240e78a4 */ /* 0x000fce000f8e020a */
[----:B------:R-:W-:Y:S02]  /*4eb0*/  UMOV UR10, UR14 ;  /* 0x0000000e000a7c82 */ /* 0x000fe40008000000 */
[----:B------:R-:W-:Y:S01]  /*4ec0*/  HGMMA.64x128x16.F32.BF16 R24, R156, gdesc[UR8].tnspB, R24, gsb0 ;  /* 0x41e000089c187df0 */ /* 0x000fe20008001818 */
[----:B------:R-:W-:Y:S01]  /*4ed0*/  UIADD3 UR10, UR14, 0x80, URZ ;  /* 0x000000800e0a7890 */ /* 0x000fe2000fffe03f */
[----:B------:R-:W-:Y:S01]  /*4ee0*/  UMOV UR11, 0x40000040 ;  /* 0x40000040000b7882 */ /* 0x000fe20000000000 */
[----:B----4-:R-:W-:-:S13]  /*4ef0*/  LOP3.LUT P2, RZ, R176, 0x7f, RZ, 0xc0, !PT ;  /* 0x0000007fb0ff7812 */ /* 0x010fda000784c0ff */
[----:B------:R-:W-:-:S05]  /*4f00*/  @!P2 VIADD R0, R0, 0x2a840 ;  /* 0x0002a8400000a836 */ /* 0x000fca0000000000 */
[----:B------:R-:W-:Y:S01]  /*4f10*/  @!P2 PRMT R0, RZ, 0x654, R0 ;  /* 0x00000654ff00a816 */ /* 0x000fe20000000000 */
        /* <DEDUP_REMOVED lines=23> */
[----:B------:R-:W-:Y:S02]  /*5090*/  ULOP3.LUT UR10, URZ, UR47, URZ, 0x33, !UPT ;  /* 0x0000002f3f0a7292 */ /* 0x000fe4000f8e333f */
[----:B------:R-:W-:Y:S02]  /*50a0*/  WARPGROUP.DEPBAR.LE gsb0, 0x0 ;  /* 0x00008000000079c5 */ /* 0x000fe40000010000 */
[----:B------:R-:W2:Y:S01]  /*50b0*/  LDC R137, c[0x0][0x288] ;  /* 0x0000a200ff897b82 */ /* 0x000ea20000000800 */
[----:B------:R-:W-:-:S04]  /*50c0*/  IMAD R138, R20, -0x60, RZ ;  /* 0xffffffa0148a7824 */ /* 0x000fc800078e02ff */
[--C-:B------:R-:W-:Y:S01]  /*50d0*/  IMAD R2, R17, UR15, R138.reuse ;  /* 0x0000000f11027c24 */ /* 0x100fe2000f8e028a */
[----:B------:R-:W-:Y:S01]  /*50e0*/  ULDC UR15, c[0x0][0x9e0] ;  /* 0x00027800000f7ab9 */ /* 0x000fe20000000800 */
[----:B------:R-:W-:Y:S01]  /*50f0*/  IMAD R144, R16, -0x2, R138 ;  /* 0xfffffffe10907824 */ /* 0x000fe200078e028a */
[----:B------:R3:W-:Y:S02]  /*5100*/  @!P2 SYNCS.ARRIVE.TRANS64.RED.A1T0 RZ, [R0+URZ], RZ ;  /* 0x000000ff00ffa9a7 */ /* 0x0007e4000810043f */
[----:B--2---:R-:W-:-:S05]  /*5110*/  IADD3 R137, R2, 0x1, -R137 ;  /* 0x0000000102897810 */ /* 0x004fca0007ffe889 */
[----:B------:R-:W-:-:S04]  /*5120*/  IMAD R137, R16, -0x2, R137 ;  /* 0xfffffffe10897824 */ /* 0x000fc800078e0289 */
[C---:B------:R-:W-:Y:S02]  /*5130*/  VIADD R140, R137.reuse, UR15 ;  /* 0x0000000f898c7c36 */ /* 0x040fe40008000000 */
[----:B------:R-:W-:Y:S02]  /*5140*/  VIADD R142, R137, UR10 ;  /* 0x0000000a898e7c36 */ /* 0x000fe40008000000 */
[C---:B---3--:R-:W-:Y:S02]  /*5150*/  IMAD.IADD R0, R5.reuse, 0x1, R140 ;  /* 0x0000000105007824 */ /* 0x048fe400078e028c */
[----:B------:R-:W-:Y:S01]  /*5160*/  IMAD.IADD R2, R5, 0x1, R142 ;  /* 0x0000000105027824 */ /* 0x000fe200078e028e */
[----:B------:R-:W-:Y:S06]  /*5170*/  @!P1 BRA `(.L_x_899) ;  /* 0x0000000000589947 */ /* 0x000fec0003800000 */
[----:B------:R-:W-:Y:S01]  /*5180*/  ISETP.GT.AND P1, PT, R15, -0x1, PT ;  /* 0xffffffff0f00780c */ /* 0x000fe20003f24270 */
[----:B------:R-:W-:-:S12]  /*5190*/  BSSY B0, `(.L_x_900) ;  /* 0x0000011000007945 */ /* 0x000fd80003800000 */
[----:B------:R-:W-:Y:S05]  /*51a0*/  @P1 BRA `(.L_x_901) ;  /* 0x0000000000201947 */ /* 0x000fea0003800000 */
[----:B------:R-:W-:Y:S01]  /*51b0*/  IMAD.U32 R139, RZ, RZ, UR41 ;  /* 0x00000029ff8b7e24 */ /* 0x000fe2000f8e00ff */
[----:B------:R-:W-:-:S04]  /*51c0*/  LOP3.LUT R137, RZ, R15, RZ, 0x33, !PT ;  /* 0x0000000fff897212 */ /* 0x000fc800078e33ff */
[----:B------:R-:W-:-:S13]  /*51d0*/  ISETP.NE.AND P1, PT, R139, 0x1, PT ;  /* 0x000000018b00780c */ /* 0x000fda0003f25270 */
[----:B------:R-:W1:Y:S02]  /*51e0*/  @P1 LDC.64 R146, c[0x0][0x9e8] ;  /* 0x00027a00ff921b82 */ /* 0x000e640000000a00 */
[----:B-1----:R-:W-:-:S05]  /*51f0*/  @P1 IMAD.HI.U32 R14, R137, R146, RZ ;  /* 0x00000092890e1227 */ /* 0x002fca00078e00ff */
[----:B------:R-:W-:-:S04]  /*5200*/  @P1 SHF.R.U32.HI R137, RZ, R147, R14 ;  /* 0x00000093ff891219 */ /* 0x000fc8000001160e */
[----:B------:R-:W-:Y:S01]  /*5210*/  LOP3.LUT R14, RZ, R137, RZ, 0x33, !PT ;  /* 0x00000089ff0e7212 */ /* 0x000fe200078e33ff */
[----:B------:R-:W-:Y:S06]  /*5220*/  BRA `(.L_x_902) ;  /* 0x00000000001c7947 */ /* 0x000fec0003800000 */
.L_x_901:
[----:B------:R-:W-:Y:S02]  /*5230*/  IMAD.U32 R139, RZ, RZ, UR41 ;  /* 0x00000029ff8b7e24 */ /* 0x000fe4000f8e00ff */
[----:B-1----:R-:W-:-:S03]  /*5240*/  IMAD.MOV.U32 R14, RZ, RZ, R15 ;  /* 0x000000ffff0e7224 */ /* 0x002fc600078e000f */
[----:B------:R-:W-:-:S13]  /*5250*/  ISETP.NE.AND P1, PT, R139, 0x1, PT ;  /* 0x000000018b00780c */ /* 0x000fda0003f25270 */
[----:B------:R-:W1:Y:S01]  /*5260*/  @P1 LDC.64 R146, c[0x0][0x9e8] ;  /* 0x00027a00ff921b82 */ /* 0x000e620000000a00 */
[----:B------:R-:W-:-:S04]  /*5270*/  @P1 IMAD.IADD R137, R5, 0x1, R13 ;  /* 0x0000000105891824 */ /* 0x000fc800078e020d */
[----:B-1----:R-:W-:-:S05]  /*5280*/  @P1 IMAD.HI.U32 R136, R137, R146, RZ ;  /* 0x0000009289881227 */ /* 0x002fca00078e00ff */
[----:B------:R-:W-:-:S07]  /*5290*/  @P1 SHF.R.U32.HI R14, RZ, R147, R136 ;  /* 0x00000093ff0e1219 */ /* 0x000fce0000011688 */
.L_x_902:
[----:B------:R-:W-:Y:S05]  /*52a0*/  BSYNC B0 ;  /* 0x0000000000007941 */ /* 0x000fea0003800000 */
.L_x_900:
[----:B------:R-:W-:-:S05]  /*52b0*/  IMAD R137, R14, R139, R144 ;  /* 0x0000008b0e897224 */ /* 0x000fca00078e0290 */
[----:B------:R-:W-:Y:S02]  /*52c0*/  VIADDMNMX R0, R137, R139, R0, PT ;  /* 0x0000008b89007246 */ /* 0x000fe40003800100 */
[----:B------:R-:W-:-:S07]  /*52d0*/  VIMNMX R2, R2, R137, !PT ;  /* 0x0000008902027248 */ /* 0x000fce0007fe0100 */
.L_x_899:
[C---:B------:R-:W-:Y:S02]  /*52e0*/  ISETP.GE.AND P2, PT, R138.reuse, 0x9, PT ;  /* 0x000000098a00780c */ /* 0x040fe40003f46270 */
[----:B------:R-:W-:Y:S02]  /*52f0*/  ISETP.GE.AND P1, PT, R138, 0x2, PT ;  /* 0x000000028a00780c */ /* 0x000fe40003f26270 */
[C---:B------:R-:W-:Y:S02]  /*5300*/  ISETP.GT.AND P3, PT, R2.reuse, 0x8, !P2 ;  /* 0x000000080200780c */ /* 0x040fe40005764270 */
[----:B------:R-:W-:Y:S02]  /*5310*/  ISETP.GT.AND P4, PT, R2, 0x1, !P1 ;  /* 0x000000010200780c */ /* 0x000fe40004f84270 */
[----:B------:R-:W-:Y:S02]  /*5320*/  ISETP.LT.OR P3, PT, R0, 0x9, P3 ;  /* 0x000000090000780c */ /* 0x000fe40001f61670 */
[----:B------:R-:W-:-:S02]  /*5330*/  ISETP.GE.AND P5, PT, R138, 0xa, PT ;  /* 0x0000000a8a00780c */ /* 0x000fc40003fa6270 */
[----:B------:R-:W-:Y:S02]  /*5340*/  FSEL R191, R92, -INF , !P3 ;  /* 0xff8000005cbf7808 */ /* 0x000fe40005800000 */
[----:B------:R-:W-:Y:S02]  /*5350*/  ISETP.LT.OR P4, PT, R0, 0x2, P4 ;  /* 0x000000020000780c */ /* 0x000fe40002781670 */
        /* <DEDUP_REMOVED lines=98> */
[----:B------:R-:W-:Y:S02]  /*5980*/  P2R R92, PR, RZ, 0x40 ;  /* 0x00000040ff5c7803 */ /* 0x000fe40000000000 */
[----:B------:R-:W-:-:S04]  /*5990*/  ISETP.GT.AND P6, PT, R2, RZ, !P6 ;  /* 0x000000ff0200720c */ /* 0x000fc800077c4270 */
[----:B------:R-:W-:-:S04]  /*59a0*/  ISETP.LT.OR P6, PT, R0, 0x1, P6 ;  /* 0x000000010000780c */ /* 0x000fc800037c1670 */
[----:B------:R-:W-:Y:S02]  /*59b0*/  FSEL R88, R88, -INF , !P6 ;  /* 0xff80000058587808 */ /* 0x000fe40007000000 */
[----:B------:R-:W-:-:S04]  /*59c0*/  ISETP.GE.AND P6, PT, R138, 0x5a, PT ;  /* 0x0000005a8a00780c */ /* 0x000fc80003fc6270 */
[----:B------:R-:W-:Y:S02]  /*59d0*/  P2R R128, PR, RZ, 0x40 ;  /* 0x00000040ff807803 */ /* 0x000fe40000000000 */
[----:B------:R-:W-:Y:S01]  /*59e0*/  ISETP.GT.AND P6, PT, R2, 0x59, !P6 ;  /* 0x000000590200780c */ /* 0x000fe200077c4270 */
[----:B------:R-:W-:-:S03]  /*59f0*/  IMAD.IADD R2, R4, 0x1, R142 ;  /* 0x0000000104027824 */ /* 0x000fc600078e028e */
[----:B------:R-:W-:Y:S01]  /*5a00*/  ISETP.LT.OR P6, PT, R0, 0x5a, P6 ;  /* 0x0000005a0000780c */ /* 0x000fe200037c1670 */
[----:B------:R-:W-:-:S03]  /*5a10*/  IMAD.IADD R0, R4, 0x1, R140 ;  /* 0x0000000104007824 */ /* 0x000fc600078e028c */
[----:B------:R-:W-:Y:S02]  /*5a20*/  FSEL R133, R133, -INF , !P6 ;  /* 0xff80000085857808 */ /* 0x000fe40007000000 */
[----:B------:R-:W-:-:S13]  /*5a30*/  LOP3.LUT P6, RZ, R18, 0x80000, RZ, 0xc0, !PT ;  /* 0x0008000012ff7812 */ /* 0x000fda00078cc0ff */
[----:B------:R-:W-:Y:S05]  /*5a40*/  @!P6 BRA `(.L_x_903) ;  /* 0x000000000054e947 */ /* 0x000fea0003800000 */
[----:B------:R-:W-:Y:S01]  /*5a50*/  IMAD.IADD R153, R4, 0x1, R13 ;  /* 0x0000000104997824 */ /* 0x000fe200078e020d */
[----:B------:R-:W-:Y:S04]  /*5a60*/  BSSY B0, `(.L_x_904) ;  /* 0x0000010000007945 */ /* 0x000fe80003800000 */
[----:B------:R-:W-:-:S13]  /*5a70*/  ISETP.GT.AND P6, PT, R153, -0x1, PT ;  /* 0xffffffff9900780c */ /* 0x000fda0003fc4270 */
[----:B------:R-:W-:Y:S05]  /*5a80*/  @P6 BRA `(.L_x_905) ;  /* 0x0000000000206947 */ /* 0x000fea0003800000 */
[----:B-1----:R-:W-:Y:S01]  /*5a90*/  IMAD.U32 R14, RZ, RZ, UR41 ;  /* 0x00000029ff0e7e24 */ /* 0x002fe2000f8e00ff */
[----:B------:R-:W-:-:S04]  /*5aa0*/  LOP3.LUT R153, RZ, R153, RZ, 0x33, !PT ;  /* 0x00000099ff997212 */ /* 0x000fc800078e33ff */
[----:B------:R-:W-:-:S13]  /*5ab0*/  ISETP.NE.AND P6, PT, R14, 0x1, PT ;  /* 0x000000010e00780c */ /* 0x000fda0003fc5270 */
[----:B------:R-:W1:Y:S02]  /*5ac0*/  @P6 LDC.64 R150, c[0x0][0x9e8] ;  /* 0x00027a00ff966b82 */ /* 0x000e640000000a00 */
[----:B-1----:R-:W-:-:S05]  /*5ad0*/  @P6 IMAD.HI.U32 R150, R153, R150, RZ ;  /* 0x0000009699966227 */ /* 0x002fca00078e00ff */
[----:B------:R-:W-:-:S04]  /*5ae0*/  @P6 SHF.R.U32.HI R153, RZ, R151, R150 ;  /* 0x00000097ff996219 */ /* 0x000fc80000011696 */
[----:B------:R-:W-:Y:S01]  /*5af0*/  LOP3.LUT R153, RZ, R153, RZ, 0x33, !PT ;  /* 0x00000099ff997212 */ /* 0x000fe200078e33ff */
[----:B------:R-:W-:Y:S06]  /*5b00*/  BRA `(.L_x_906) ;  /* 0x0000000000147947 */ /* 0x000fec0003800000 */
.L_x_905:
[----:B-1----:R-:W-:-:S05]  /*5b10*/  IMAD.U32 R14, RZ, RZ, UR41 ;  /* 0x00000029ff0e7e24 */ /* 0x002fca000f8e00ff */
[----:B------:R-:W-:-:S13]  /*5b20*/  ISETP.NE.AND P6, PT, R14, 0x1, PT ;  /* 0x000000010e00780c */ /* 0x000fda0003fc5270 */
[----:B------:R-:W1:Y:S02]  /*5b30*/  @P6 LDC.64 R150, c[0x0][0x9e8] ;  /* 0x00027a00ff966b82 */ /* 0x000e640000000a00 */
[----:B-1----:R-:W-:-:S05]  /*5b40*/  @P6 IMAD.HI.U32 R150, R153, R150, RZ ;  /* 0x0000009699966227 */ /* 0x002fca00078e00ff */
[----:B------:R-:W-:-:S07]  /*5b50*/  @P6 SHF.R.U32.HI R153, RZ, R151, R150 ;  /* 0x00000097ff996219 */ /* 0x000fce0000011696 */
.L_x_906:
[----:B------:R-:W-:Y:S05]  /*5b60*/  BSYNC B0 ;  /* 0x0000000000007941 */ /* 0x000fea0003800000 */
.L_x_904:
[----:B------:R-:W-:-:S05]  /*5b70*/  IMAD R153, R153, R14, R144 ;  /* 0x0000000e99997224 */ /* 0x000fca00078e0290 */
[----:B------:R-:W-:Y:S02]  /*5b80*/  VIADDMNMX R0, R153, R14, R0, PT ;  /* 0x0000000e99007246 */ /* 0x000fe40003800100 */
[----:B------:R-:W-:-:S07]  /*5b90*/  VIMNMX R2, R2, R153, !PT ;  /* 0x0000009902027248 */ /* 0x000fce0007fe0100 */
.L_x_903:
[C---:B------:R-:W-:Y:S01]  /*5ba0*/  ISETP.GT.AND P1, PT, R2.reuse, 0x1, !P1 ;  /* 0x000000010200780c */ /* 0x040fe20004f24270 */
[----:B------:R-:W-:Y:S01]  /*5bb0*/  UMOV UR46, UR40 ;  /* 0x00000028002e7c82 */ /* 0x000fe20008000000 */
[----:B------:R-:W-:Y:S01]  /*5bc0*/  ISETP.GT.AND P2, PT, R2, 0x8, !P2 ;  /* 0x000000080200780c */ /* 0x000fe20005744270 */
[----:B------:R-:W-:Y:S01]  /*5bd0*/  UMOV UR36, UR7 ;  /* 0x0000000700247c82 */ /* 0x000fe20008000000 */
[C---:B------:R-:W-:Y:S02]  /*5be0*/  ISETP.LT.OR P1, PT, R0.reuse, 0x2, P1 ;  /* 0x000000020000780c */ /* 0x040fe40000f21670 */
[----:B------:R-:W-:Y:S02]  /*5bf0*/  ISETP.LT.OR P2, PT, R0, 0x9, P2 ;  /* 0x000000090000780c */ /* 0x000fe40001741670 */
[----:B------:R-:W-:Y:S02]  /*5c00*/  FSEL R175, R91, -INF , !P1 ;  /* 0xff8000005baf7808 */ /* 0x000fe40004800000 */
[----:B------:R-:W-:-:S02]  /*5c10*/  ISETP.NE.AND P1, PT, R136, RZ, PT ;  /* 0x000000ff8800720c */ /* 0x000fc40003f25270 */
[----:B------:R-:W-:Y:S02]  /*5c20*/  FSEL R151, R94, -INF , !P2 ;  /* 0xff8000005e977808 */ /* 0x000fe40005000000 */
[----:B------:R-:W-:Y:S02]  /*5c30*/  ISETP.GT.AND P1, PT, R2, 0x9, !P1 ;  /* 0x000000090200780c */ /* 0x000fe40004f24270 */
[----:B------:R-:W-:Y:S02]  /*5c40*/  ISETP.NE.AND P2, PT, R100, RZ, PT ;  /* 0x000000ff6400720c */ /* 0x000fe40003f45270 */
[----:B------:R-:W-:Y:S02]  /*5c50*/  ISETP.LT.OR P1, PT, R0, 0xa, P1 ;  /* 0x0000000a0000780c */ /* 0x000fe40000f21670 */
[----:B------:R-:W-:Y:S02]  /*5c60*/  ISETP.NE.AND P6, PT, R152, RZ, PT ;  /* 0x000000ff9800720c */ /* 0x000fe40003fc5270 */
[----:B------:R-:W-:-:S02]  /*5c70*/  FSEL R159, R95, -INF , !P1 ;  /* 0xff8000005f9f7808 */ /* 0x000fc40004800000 */
[----:B------:R-:W-:Y:S02]  /*5c80*/  ISETP.NE.AND P1, PT, R146, RZ, PT ;  /* 0x000000ff9200720c */ /* 0x000fe40003f25270 */
[----:B-1----:R-:W-:Y:S02]  /*5c90*/  FMNMX.FTZ R14, R88, R3, !PT ;  /* 0x00000003580e7209 */ /* 0x002fe40007810000 */
        /* <DEDUP_REMOVED lines=18> */
[----:B------:R-:W-:Y:S02]  /*5dc0*/  FSEL R95, R102, -INF , !P1 ;  /* 0xff800000665f7808 */ /* 0x000fe40004800000 */
        /* <DEDUP_REMOVED lines=24> */
[----:B------:R-:W-:Y:S02]  /*5f50*/  ISETP.NE.AND P1, PT, R108, RZ, PT ;  /* 0x000000ff6c00720c */ /* 0x000fe40003f25270 */
[----:B------:R-:W-:Y:S02]  /*5f60*/  FMNMX.FTZ R14, R125, R14, !PT ;  /* 0x0000000e7d0e7209 */ /* 0x000fe40007810000 */
[----:B------:R-:W-:-:S02]  /*5f70*/  ISETP.GT.AND P1, PT, R2, 0x29, !P1 ;  /* 0x000000290200780c */ /* 0x000fc40004f24270 */
[----:B------:R-:W-:Y:S02]  /*5f80*/  ISETP.NE.AND P2, PT, R174, RZ, PT ;  /* 0x000000ffae00720c */ /* 0x000fe40003f45270 */
[----:B------:R-:W-:Y:S02]  /*5f90*/  ISETP.LT.OR P1, PT, R0, 0x2a, P1 ;  /* 0x0000002a0000780c */ /* 0x000fe40000f21670 */
[----:B------:R-:W-:Y:S02]  /*5fa0*/  FMNMX.FTZ R14, R105, R14, !PT ;  /* 0x0000000e690e7209 */ /* 0x000fe40007810000 */
[----:B------:R-:W-:Y:S02]  /*5fb0*/  FSEL R111, R111, -INF , !P1 ;  /* 0xff8000006f6f7808 */ /* 0x000fe40004800000 */
[----:B------:R-:W-:Y:S02]  /*5fc0*/  ISETP.NE.AND P1, PT, R156, RZ, PT ;  /* 0x000000ff9c00720c */ /* 0x000fe40003f25270 */
[----:B------:R-:W-:-:S02]  /*5fd0*/  FMNMX.FTZ R14, R129, R14, !PT ;  /* 0x0000000e810e7209 */ /* 0x000fc40007810000 */
[----:B------:R-:W-:Y:S02]  /*5fe0*/  ISETP.GT.AND P1, PT, R2, 0x30, !P1 ;  /* 0x000000300200780c */ /* 0x000fe40004f24270 */
[----:B------:R-:W-:Y:S02]  /*5ff0*/  ISETP.NE.AND P6, PT, R124, RZ, PT ;  /* 0x000000ff7c00720c */ /* 0x000fe40003fc5270 */
[----:B------:R-:W-:Y:S02]  /*6000*/  ISETP.LT.OR P1, PT, R0, 0x31, P1 ;  /* 0x000000310000780c */ /* 0x000fe40000f21670 */
[----:B------:R-:W-:Y:S02]  /*6010*/  FMNMX.FTZ R14, R101, R14, !PT ;  /* 0x0000000e650e7209 */ /* 0x000fe40007810000 */
[----:B------:R-:W-:Y:S02]  /*6020*/  FSEL R91, R114, -INF , !P1 ;  /* 0xff800000725b7808 */ /* 0x000fe40004800000 */
[----:B------:R-:W-:-:S02]  /*6030*/  ISETP.NE.AND P1, PT, R112, RZ, PT ;  /* 0x000000ff7000720c */ /* 0x000fc40003f25270 */
[C---:B------:R-:W-:Y:S02]  /*6040*/  ISETP.GT.AND P3, PT, R2.reuse, 0x50, !P3 ;  /* 0x000000500200780c */ /* 0x040fe40005f64270 */
[----:B------:R-:W-:Y:S02]  /*6050*/  ISETP.GT.AND P1, PT, R2, 0x31, !P1 ;  /* 0x000000310200780c */ /* 0x000fe40004f24270 */
[C---:B------:R-:W-:Y:S02]  /*6060*/  ISETP.LT.OR P3, PT, R0.reuse, 0x51, P3 ;  /* 0x000000510000780c */ /* 0x040fe40001f61670 */
[----:B------:R-:W-:Y:S02]  /*6070*/  ISETP.LT.OR P1, PT, R0, 0x32, P1 ;  /* 0x000000320000780c */ /* 0x000fe40000f21670 */
[----:B------:R-:W-:Y:S02]  /*6080*/  ISETP.GT.AND P4, PT, R2, 0x51, !P4 ;  /* 0x000000510200780c */ /* 0x000fe40006784270 */
[----:B------:R-:W-:-:S02]  /*6090*/  FSEL R115, R115, -INF , !P1 ;  /* 0xff80000073737808 */ /* 0x000fc40004800000 */
[----:B------:R-:W-:Y:S02]  /*60a0*/  ISETP.NE.AND P1, PT, R158, RZ, PT ;  /* 0x000000ff9e00720c */ /* 0x000fe40003f25270 */
[----:B------:R-:W-:Y:S02]  /*60b0*/  FSEL R189, R130, -INF , !P3 ;  /* 0xff80000082bd7808 */ /* 0x000fe40005800000 */
[C---:B------:R-:W-:Y:S02]  /*60c0*/  ISETP.GT.AND P1, PT, R2.reuse, 0x38, !P1 ;  /* 0x000000380200780c */ /* 0x040fe40004f24270 */
[----:B------:R-:W-:Y:S02]  /*60d0*/  ISETP.GT.AND P5, PT, R2, 0x58, !P5 ;  /* 0x000000580200780c */ /* 0x000fe40006fa4270 */
[C---:B------:R-:W-:Y:S02]  /*60e0*/  ISETP.LT.OR P1, PT, R0.reuse, 0x39, P1 ;  /* 0x000000390000780c */ /* 0x040fe40000f21670 */
[----:B------:R-:W-:-:S02]  /*60f0*/  ISETP.LT.OR P4, PT, R0, 0x52, P4 ;  /* 0x000000520000780c */ /* 0x000fc40002781670 */
[----:B------:R-:W-:Y:S02]  /*6100*/  FSEL R177, R118, -INF , !P1 ;  /* 0xff80000076b17808 */ /* 0x000fe40004800000 */
[----:B------:R-:W-:Y:S02]  /*6110*/  ISETP.NE.AND P1, PT, R116, RZ, PT ;  /* 0x000000ff7400720c */ /* 0x000fe40003f25270 */
[----:B------:R-:W-:Y:S02]  /*6120*/  ISETP.LT.OR P5, PT, R0, 0x59, P5 ;  /* 0x000000590000780c */ /* 0x000fe40002fa1670 */
[----:B------:R-:W-:-:S04]  /*6130*/  ISETP.GT.AND P1, PT, R2, 0x39, !P1 ;  /* 0x000000390200780c */ /* 0x000fc80004f24270 */
[----:B------:R-:W-:-:S04]  /*6140*/  ISETP.LT.OR P1, PT, R0, 0x3a, P1 ;  /* 0x0000003a0000780c */ /* 0x000fc80000f21670 */
[----:B------:R-:W-:Y:S02]  /*6150*/  FSEL R119, R119, -INF , !P1 ;  /* 0xff80000077777808 */ /* 0x000fe40004800000 */
[----:B------:R-:W-:-:S04]  /*6160*/  ISETP.NE.AND P1, PT, R172, RZ, PT ;  /* 0x000000ffac00720c */ /* 0x000fc80003f25270 */
[----:B------:R-:W-:-:S04]  /*6170*/  ISETP.GT.AND P1, PT, R2, 0x40, !P1 ;  /* 0x000000400200780c */ /* 0x000fc80004f24270 */
[----:B------:R-:W-:-:S04]  /*6180*/  ISETP.LT.OR P1, PT, R0, 0x41, P1 ;  /* 0x000000410000780c */ /* 0x000fc80000f21670 */
[----:B------:R-:W-:Y:S02]  /*6190*/  FSEL R181, R122, -INF , !P1 ;  /* 0xff8000007ab57808 */ /* 0x000fe40004800000 */
[----:B------:R-:W-:-:S04]  /*61a0*/  ISETP.NE.AND P1, PT, R120, RZ, PT ;  /* 0x000000ff7800720c */ /* 0x000fc80003f25270 */
[----:B------:R-:W-:-:S04]  /*61b0*/  ISETP.GT.AND P1, PT, R2, 0x41, !P1 ;  /* 0x000000410200780c */ /* 0x000fc80004f24270 */
[----:B------:R-:W-:-:S04]  /*61c0*/  ISETP.LT.OR P1, PT, R0, 0x42, P1 ;  /* 0x000000420000780c */ /* 0x000fc80000f21670 */
[----:B------:R-:W-:Y:S02]  /*61d0*/  FSEL R183, R123, -INF , !P1 ;  /* 0xff8000007bb77808 */ /* 0x000fe40004800000 */
[----:B------:R-:W-:-:S04]  /*61e0*/  ISETP.GT.AND P1, PT, R2, 0x48, !P2 ;  /* 0x000000480200780c */ /* 0x000fc80005724270 */
[----:B------:R-:W-:-:S04]  /*61f0*/  ISETP.LT.OR P1, PT, R0, 0x49, P1 ;  /* 0x000000490000780c */ /* 0x000fc80000f21670 */
[----:B------:R-:W-:Y:S02]  /*6200*/  FSEL R185, R126, -INF , !P1 ;  /* 0xff8000007eb97808 */ /* 0x000fe40004800000 */
[----:B------:R-:W-:Y:S02]  /*6210*/  ISETP.GT.AND P1, PT, R2, 0x49, !P6 ;  /* 0x000000490200780c */ /* 0x000fe40007724270 */
[----:B------:R-:W-:Y:S02]  /*6220*/  ISETP.NE.AND P6, PT, R92, RZ, PT ;  /* 0x000000ff5c00720c */ /* 0x000fe40003fc5270 */
[----:B------:R-:W-:Y:S02]  /*6230*/  FMNMX.FTZ R92, R133, R14, !PT ;  /* 0x0000000e855c7209 */ /* 0x000fe40007810000 */
[----:B------:R-:W1:Y:S01]  /*6240*/  LDC R14, c[0x0][0x988] ;  /* 0x00026200ff0e7b82 */ /* 0x000e620000000800 */
[----:B------:R-:W-:Y:S02]  /*6250*/  ISETP.LT.OR P1, PT, R0, 0x4a, P1 ;  /* 0x0000004a0000780c */ /* 0x000fe40000f21670 */
[----:B------:R-:W2:Y:S02]  /*6260*/  SHFL.BFLY PT, R123, R92, 0x2, 0x1f ;  /* 0x0c401f005c7b7f89 */ /* 0x000ea400000e0000 */
[----:B------:R-:W-:-:S02]  /*6270*/  FSEL R127, R127, -INF , !P1 ;  /* 0xff8000007f7f7808 */ /* 0x000fc40004800000 */
[----:B------:R-:W-:Y:S02]  /*6280*/  ISETP.GT.AND P1, PT, R2, RZ, !P6 ;  /* 0x000000ff0200720c */ /* 0x000fe40007724270 */
[----:B------:R-:W-:Y:S02]  /*6290*/  ISETP.NE.AND P6, PT, R128, RZ, PT ;  /* 0x000000ff8000720c */ /* 0x000fe40003fc5270 */
[----:B------:R-:W-:Y:S02]  /*62a0*/  ISETP.LT.OR P1, PT, R0, 0x1, P1 ;  /* 0x000000010000780c */ /* 0x000fe40000f21670 */
[----:B------:R-:W-:Y:S02]  /*62b0*/  ISETP.GT.AND P2, PT, R2, 0x59, !P6 ;  /* 0x000000590200780c */ /* 0x000fe40007744270 */
[----:B------:R-:W-:Y:S02]  /*62c0*/  FSEL R197, R90, -INF , !P1 ;  /* 0xff8000005ac57808 */ /* 0x000fe40004800000 */
[----:B------:R-:W-:-:S02]  /*62d0*/  ISETP.LT.OR P2, PT, R0, 0x5a, P2 ;  /* 0x0000005a0000780c */ /* 0x000fc40001741670 */
[----:B------:R-:W-:Y:S02]  /*62e0*/  LOP3.LUT P6, RZ, R176, 0x7f, RZ, 0xc0, !PT ;  /* 0x0000007fb0ff7812 */ /* 0x000fe400078cc0ff */
[----:B--2---:R-:W-:-:S05]  /*62f0*/  FMNMX.FTZ R94, R92, R123, !PT ;  /* 0x0000007b5c5e7209 */ /* 0x004fca0007810000 */
[----:B------:R-:W2:Y:S02]  /*6300*/  SHFL.BFLY PT, R123, R94, 0x1, 0x1f ;  /* 0x0c201f005e7b7f89 */ /* 0x000ea400000e0000 */
[----:B--2---:R-:W-:-:S04]  /*6310*/  FMNMX.FTZ R123, R94, R123, !PT ;  /* 0x0000007b5e7b7209 */ /* 0x004fc80007810000 */
[C---:B------:R-:W-:Y:S01]  /*6320*/  FSETP.NEU.FTZ.AND P1, PT, R123.reuse, -INF , PT ;  /* 0xff8000007b00780b */ /* 0x040fe20003f3d000 */
[----:B-1----:R-:W-:-:S05]  /*6330*/  FMUL.FTZ R90, R123, R14 ;  /* 0x0000000e7b5a7220 */ /* 0x002fca0000410000 */
[----:B------:R-:W-:Y:S02]  /*6340*/  FSEL R96, R90, RZ, P1 ;  /* 0x000000ff5a607208 */ /* 0x000fe40000800000 */
[----:B------:R-:W-:-:S03]  /*6350*/  FMNMX.FTZ R90, R197, R12, !PT ;  /* 0x0000000cc55a7209 */ /* 0x000fc60007810000 */
[--C-:B------:R-:W-:Y:S01]  /*6360*/  FFMA.FTZ R2, R143, R14, -R96.reuse ;  /* 0x0000000e8f027223 */ /* 0x100fe20000010860 */
[----:B------:R-:W-:Y:S01]  /*6370*/  FMNMX.FTZ R90, R175, R90, !PT ;  /* 0x0000005aaf5a7209 */ /* 0x000fe20007810000 */
        /* <DEDUP_REMOVED lines=9> */
[----:B------:R-:W-:Y:S01]  /*6410*/  FSEL R139, R135, -INF , !P2 ;  /* 0xff800000878b7808 */ /* 0x000fe20005000000 */
[--C-:B------:R-:W-:Y:S01]  /*6420*/  FFMA.FTZ R135, R137, R14, -R96.reuse ;  /* 0x0000000e89877223 */ /* 0x100fe20000010860 */
[----:B------:R-:W-:Y:S01]  /*6430*/  FMNMX.FTZ R90, R153, R90, !PT ;  /* 0x0000005a995a7209 */ /* 0x000fe20007810000 */
[-CC-:B------:R-:W-:Y:S01]  /*6440*/  FFMA.FTZ R195, R88, R14.reuse, -R96.reuse ;  /* 0x0000000e58c37223 */ /* 0x180fe20000010860 */
[----:B-1----:R-:W-:Y:S01]  /*6450*/  FSEL R2, R123, RZ, P1 ;  /* 0x000000ff7b027208 */ /* 0x002fe20000800000 */
[--C-:B------:R-:W-:Y:S01]  /*6460*/  FFMA.FTZ R156, R193, R14, -R96.reuse ;  /* 0x0000000ec19c7223 */ /* 0x100fe20000010860 */
[----:B------:R-:W-:Y:S01]  /*6470*/  FMNMX.FTZ R90, R157, R90, !PT ;  /* 0x0000005a9d5a7209 */ /* 0x000fe20007810000 */
[-CC-:B------:R-:W-:Y:S01]  /*6480*/  FFMA.FTZ R158, R191, R14.reuse, -R96.reuse ;  /* 0x0000000ebf9e7223 */ /* 0x180fe20000010860 */
[--C-:B------:R-:W-:Y:S01]  /*6490*/  FFMA.FTZ R187, R187, R14, -R96.reuse ;  /* 0x0000000ebbbb7223 */ /* 0x100fe20000010860 */
[----:B------:R-:W-:Y:S01]  /*64a0*/  FADD.FTZ R101, -R2, R3 ;  /* 0x0000000302657221 */ /* 0x000fe20000010100 */
        /* <DEDUP_REMOVED lines=22> */
[----:B------:R-:W-:-:S02]  /*6610*/  FFMA.FTZ R3, R133, R14, -R96 ;  /* 0x0000000e85037223 */ /* 0x000fc40000010860 */
        /* <DEDUP_REMOVED lines=17> */
[----:B------:R-:W-:-:S05]  /*6730*/  FMNMX.FTZ R90, R139, R90, !PT ;  /* 0x0000005a8b5a7209 */ /* 0x000fca0007810000 */
[----:B------:R-:W1:Y:S01]  /*6740*/  SHFL.BFLY PT, R137, R90, 0x2, 0x1f ;  /* 0x0c401f005a897f89 */ /* 0x000e6200000e0000 */
[----:B------:R-:W-:Y:S08]  /*6750*/  MUFU.EX2 R150, R150 ;  /* 0x0000009600967308 */ /* 0x000ff00000000800 */
[----:B------:R-:W-:Y:S08]  /*6760*/  MUFU.EX2 R135, R135 ;  /* 0x0000008700877308 */ /* 0x000ff00000000800 */
[----:B------:R-:W-:Y:S01]  /*6770*/  MUFU.EX2 R144, R144 ;  /* 0x0000009000907308 */ /* 0x000fe20000000800 */
[----:B-1----:R-:W-:-:S07]  /*6780*/  FMNMX.FTZ R137, R90, R137, !PT ;  /* 0x000000895a897209 */ /* 0x002fce0007810000 */
[----:B------:R-:W-:Y:S01]  /*6790*/  MUFU.EX2 R97, R97 ;  /* 0x0000006100617308 */ /* 0x000fe20000000800 */
[----:B------:R-:W1:Y:S07]  /*67a0*/  SHFL.BFLY PT, R0, R137, 0x1, 0x1f ;  /* 0x0c201f0089007f89 */ /* 0x000e6e00000e0000 */
[----:B------:R-:W-:Y:S08]  /*67b0*/  MUFU.EX2 R146, R146 ;  /* 0x0000009200927308 */ /* 0x000ff00000000800 */
[----:B------:R-:W-:Y:S08]  /*67c0*/  MUFU.EX2 R109, R109 ;  /* 0x0000006d006d7308 */ /* 0x000ff00000000800 */
[----:B------:R-:W-:Y:S01]  /*67d0*/  MUFU.EX2 R140, R140 ;  /* 0x0000008c008c7308 */ /* 0x000fe20000000800 */
[----:B-1----:R-:W-:Y:S01]  /*67e0*/  FMNMX.FTZ R89, R137, R0, !PT ;  /* 0x0000000089597209 */ /* 0x002fe20007810000 */
[----:B------:R-:W-:-:S03]  /*67f0*/  FMUL.FTZ R0, R101, R14 ;  /* 0x0000000e65007220 */ /* 0x000fc60000410000 */
[C---:B------:R-:W-:Y:S01]  /*6800*/  FSETP.NEU.FTZ.AND P1, PT, R89.reuse, -INF , PT ;  /* 0xff8000005900780b */ /* 0x040fe20003f3d000 */
[----:B------:R-:W-:Y:S02]  /*6810*/  FMUL.FTZ R2, R89, R14 ;  /* 0x0000000e59027220 */ /* 0x000fe40000410000 */
[----:B------:R-:W-:Y:S03]  /*6820*/  MUFU.EX2 R93, R93 ;  /* 0x0000005d005d7308 */ /* 0x000fe60000000800 */
[----:B------:R-:W-:-:S05]  /*6830*/  FSEL R98, R2, RZ, P1 ;  /* 0x000000ff02627208 */ /* 0x000fca0000800000 */
[----:B------:R-:W1:Y:S01]  /*6840*/  MUFU.EX2 R0, R0 ;  /* 0x0000000000007308 */ /* 0x000e620000000800 */
[-CC-:B------:R-:W-:Y:S01]  /*6850*/  FFMA.FTZ R94, R95, R14.reuse, -R98.reuse ;  /* 0x0000000e5f5e7223 */ /* 0x180fe20000010862 */
[-CC-:B------:R-:W-:Y:S01]  /*6860*/  FFMA.FTZ R95, R99, R14.reuse, -R98.reuse ;  /* 0x0000000e635f7223 */ /* 0x180fe20000010862 */
[----:B------:R-:W-:Y:S01]  /*6870*/  FSEL R99, R89, RZ, P1 ;  /* 0x000000ff59637208 */ /* 0x000fe20000800000 */
[-CC-:B------:R-:W-:Y:S01]  /*6880*/  FFMA.FTZ R101, R197, R14.reuse, -R98.reuse ;  /* 0x0000000ec5657223 */ /* 0x180fe20000010862 */
[-CC-:B------:R-:W-:Y:S01]  /*6890*/  FFMA.FTZ R88, R175, R14.reuse, -R98.reuse ;  /* 0x0000000eaf587223 */ /* 0x180fe20000010862 */
[-CC-:B------:R-:W-:Y:S01]  /*68a0*/  FFMA.FTZ R90, R151, R14.reuse, -R98.reuse ;  /* 0x0000000e975a7223 */ /* 0x180fe20000010862 */
[-C--:B------:R-:W-:Y:S01]  /*68b0*/  FFMA.FTZ R159, R159, R14.reuse, -R98 ;  /* 0x0000000e9f9f7223 */ /* 0x080fe20000010862 */
[----:B------:R-:W-:Y:S01]  /*68c0*/  FADD.FTZ R99, -R99, R12 ;  /* 0x0000000c63637221 */ /* 0x000fe20000010100 */
[-CC-:B------:R-:W-:Y:S01]  /*68d0*/  FFMA.FTZ R153, R153, R14.reuse, -R98.reuse ;  /* 0x0000000e99997223 */ /* 0x180fe20000010862 */
[----:B------:R-:W-:Y:S01]  /*68e0*/  MUFU.EX2 R101, R101 ;  /* 0x0000006500657308 */ /* 0x000fe20000000800 */
[-CC-:B------:R-:W-:Y:S01]  /*68f0*/  FFMA.FTZ R92, R157, R14.reuse, -R98.reuse ;  /* 0x0000000e9d5c7223 */ /* 0x180fe20000010862 */
[-C--:B------:R-:W-:Y:S01]  /*6900*/  FMUL.FTZ R99, R99, R14.reuse ;  /* 0x0000000e63637220 */ /* 0x080fe20000410000 */
[-CC-:B------:R-:W-:Y:S01]  /*6910*/  FFMA.FTZ R155, R155, R14.reuse, -R98.reuse ;  /* 0x0000000e9b9b7223 */ /* 0x180fe20000010862 */
[-CC-:B------:R-:W-:Y:S01]  /*6920*/  FFMA.FTZ R96, R107, R14.reuse, -R98.reuse ;  /* 0x0000000e6b607223 */ /* 0x180fe20000010862 */
[-CC-:B------:R-:W-:Y:S01]  /*6930*/  FFMA.FTZ R91, R91, R14.reuse, -R98.reuse ;  /* 0x0000000e5b5b7223 */ /* 0x180fe20000010862 */
[-CC-:B------:R-:W-:Y:S01]  /*6940*/  FFMA.FTZ R151, R103, R14.reuse, -R98.reuse ;  /* 0x0000000e67977223 */ /* 0x180fe20000010862 */
[----:B-1----:R-:W-:Y:S01]  /*6950*/  FFMA.FTZ R11, R0, R11, R195 ;  /* 0x0000000b000b7223 */ /* 0x002fe200000100c3 */
[----:B------:R-:W1:Y:S01]  /*6960*/  MUFU.EX2 R2, R99 ;  /* 0x0000006300027308 */ /* 0x000e620000000800 */
[-CC-:B------:R-:W-:Y:S01]  /*6970*/  FFMA.FTZ R111, R111, R14.reuse, -R98.reuse ;  /* 0x0000000e6f6f7223 */ /* 0x180fe20000010862 */
[-CC-:B------:R-:W-:Y:S01]  /*6980*/  FFMA.FTZ R115, R115, R14.reuse, -R98.reuse ;  /* 0x0000000e73737223 */ /* 0x180fe20000010862 */
[----:B------:R-:W-:Y:S01]  /*6990*/  FADD.FTZ R11, R156, R11 ;  /* 0x0000000b9c0b7221 */ /* 0x000fe20000010000 */
[-CC-:B------:R-:W-:Y:S01]  /*69a0*/  FFMA.FTZ R177, R177, R14.reuse, -R98.reuse ;  /* 0x0000000eb1b17223 */ /* 0x180fe20000010862 */
[-CC-:B------:R-:W-:Y:S01]  /*69b0*/  FFMA.FTZ R119, R119, R14.reuse, -R98.reuse ;  /* 0x0000000e77777223 */ /* 0x180fe20000010862 */
[-CC-:B------:R-:W-:Y:S01]  /*69c0*/  FFMA.FTZ R181, R181, R14.reuse, -R98.reuse ;  /* 0x0000000eb5b57223 */ /* 0x180fe20000010862 */
[----:B------:R-:W-:Y:S01]  /*69d0*/  FADD.FTZ R100, R158, R11 ;  /* 0x0000000b9e647221 */ /* 0x000fe20000010000 */
[----:B------:R-:W2:Y:S01]  /*69e0*/  MUFU.EX2 R88, R88 ;  /* 0x0000005800587308 */ /* 0x000ea20000000800 */
[-CC-:B------:R-:W-:Y:S01]  /*69f0*/  FFMA.FTZ R183, R183, R14.reuse, -R98.reuse ;  /* 0x0000000eb7b77223 */ /* 0x180fe20000010862 */
[-C--:B------:R-:W-:Y:S01]  /*6a00*/  FFMA.FTZ R185, R185, R14.reuse, -R98 ;  /* 0x0000000eb9b97223 */ /* 0x080fe20000010862 */
[----:B------:R-:W-:Y:S01]  /*6a10*/  FADD.FTZ R11, R187, R100 ;  /* 0x00000064bb0b7221 */ /* 0x000fe20000010000 */
[-CC-:B------:R-:W-:Y:S01]  /*6a20*/  FFMA.FTZ R127, R127, R14.reuse, -R98.reuse ;  /* 0x0000000e7f7f7223 */ /* 0x180fe20000010862 */
[-CC-:B------:R-:W-:Y:S01]  /*6a30*/  FFMA.FTZ R189, R189, R14.reuse, -R98.reuse ;  /* 0x0000000ebdbd7223 */ /* 0x180fe20000010862 */
[--C-:B------:R-:W-:Y:S01]  /*6a40*/  FFMA.FTZ R143, R143, R14, -R98.reuse ;  /* 0x0000000e8f8f7223 */ /* 0x100fe20000010862 */
[----:B------:R-:W-:Y:S01]  /*6a50*/  FADD.FTZ R100, R152, R11 ;  /* 0x0000000b98647221 */ /* 0x000fe20000010000 */
[----:B------:R-:W3:Y:S01]  /*6a60*/  MUFU.EX2 R90, R90 ;  /* 0x0000005a005a7308 */ /* 0x000ee20000000800 */
[----:B-1----:R-:W-:Y:S01]  /*6a70*/  FFMA.FTZ R11, R2, R10, R101 ;  /* 0x0000000a020b7223 */ /* 0x002fe20000010065 */
[-C--:B------:R-:W-:Y:S01]  /*6a80*/  FFMA.FTZ R145, R145, R14.reuse, -R98 ;  /* 0x0000000e91917223 */ /* 0x080fe20000010862 */
[----:B------:R-:W-:Y:S01]  /*6a90*/  FADD.FTZ R99, R149, R100 ;  /* 0x0000006495637221 */ /* 0x000fe20000010000 */
[----:B------:R-:W-:Y:S01]  /*6aa0*/  FFMA.FTZ R98, R139, R14, -R98 ;  /* 0x0000000e8b627223 */ /* 0x000fe20000010862 */
[C---:B------:R-:W-:Y:S01]  /*6ab0*/  ISETP.GT.AND P1, PT, R20.reuse, R21, PT ;  /* 0x000000151400720c */ /* 0x040fe20003f24270 */
[----:B------:R-:W-:-:S02]  /*6ac0*/  VIADD R20, R20, 0xffffffff ;  /* 0xffffffff14147836 */ /* 0x000fc40000000000 */
[----:B------:R-:W-:Y:S01]  /*6ad0*/  FADD.FTZ R100, R154, R99 ;  /* 0x000000639a647221 */ /* 0x000fe20000010000 */
[----:B------:R-:W1:Y:S01]  /*6ae0*/  MUFU.EX2 R159, R159 ;  /* 0x0000009f009f7308 */ /* 0x000e620000000800 */
[----:B--2---:R-:W-:Y:S01]  /*6af0*/  FADD.FTZ R11, R88, R11 ;  /* 0x0000000b580b7221 */ /* 0x004fe20000010000 */
[----:B------:R-:W-:Y:S01]  /*6b00*/  IMAD.U32 R99, RZ, RZ, UR6 ;  /* 0x00000006ff637e24 */ /* 0x000fe2000f8e00ff */
[----:B------:R-:W-:Y:S02]  /*6b10*/  F2FP.BF16.F32.PACK_AB R152, R149, R152 ;  /* 0x000000989598723e */ /* 0x000fe400000010ff */
[C---:B------:R-:W-:Y:S02]  /*6b20*/  F2FP.BF16.F32.PACK_AB R154, R141.reuse, R154 ;  /* 0x0000009a8d9a723e */ /* 0x040fe400000010ff */
[----:B------:R-:W-:Y:S01]  /*6b30*/  F2FP.BF16.F32.PACK_AB R156, R156, R195 ;  /* 0x000000c39c9c723e */ /* 0x000fe200000010ff */
[----:B------:R-:W2:Y:S01]  /*6b40*/  MUFU.EX2 R153, R153 ;  /* 0x0000009900997308 */ /* 0x000ea20000000800 */
[----:B---3--:R-:W-:Y:S01]  /*6b50*/  FADD.FTZ R10, R90, R11 ;  /* 0x0000000b5a0a7221 */ /* 0x008fe20000010000 */
[----:B------:R-:W-:Y:S01]  /*6b60*/  FADD.FTZ R11, R141, R100 ;  /* 0x000000648d0b7221 */ /* 0x000fe20000010000 */
[----:B------:R-:W-:-:S02]  /*6b70*/  F2FP.BF16.F32.PACK_AB R158, R187, R158 ;  /* 0x0000009ebb9e723e */ /* 0x000fc400000010ff */
[----:B------:R-:W-:Y:S01]  /*6b80*/  F2FP.BF16.F32.PACK_AB R157, R88, R101 ;  /* 0x00000065589d723e */ /* 0x000fe200000010ff */
[----:B------:R-:W-:Y:S01]  /*6b90*/  FADD.FTZ R100, R148, R11 ;  /* 0x0000000b94647221 */ /* 0x000fe20000010000 */
[----:B------:R-:W-:Y:S01]  /*6ba0*/  F2FP.BF16.F32.PACK_AB R148, R131, R148 ;  /* 0x000000948394723e */ /* 0x000fe200000010ff */
[----:B------:R-:W3:Y:S01]  /*6bb0*/  MUFU.EX2 R92, R92 ;  /* 0x0000005c005c7308 */ /* 0x000ee20000000800 */
[C---:B-1----:R-:W-:Y:S01]  /*6bc0*/  FADD.FTZ R10, R159.reuse, R10 ;  /* 0x0000000a9f0a7221 */ /* 0x042fe20000010000 */
[----:B------:R-:W-:-:S06]  /*6bd0*/  F2FP.BF16.F32.PACK_AB R159, R159, R90 ;  /* 0x0000005a9f9f723e */ /* 0x000fcc00000010ff */
[----:B------:R-:W1:Y:S01]  /*6be0*/  MUFU.EX2 R94, R94 ;  /* 0x0000005e005e7308 */ /* 0x000e620000000800 */
[----:B--2---:R-:W-:Y:S01]  /*6bf0*/  FADD.FTZ R11, R153, R10 ;  /* 0x0000000a990b7221 */ /* 0x004fe20000010000 */
[----:B------:R-:W-:-:S06]  /*6c00*/  @!P6 VIADD R10, R99, 0x2a860 ;  /* 0x0002a860630ae836 */ /* 0x000fcc0000000000 */
[----:B------:R-:W2:Y:S01]  /*6c10*/  MUFU.EX2 R155, R155 ;  /* 0x0000009b009b7308 */ /* 0x000ea20000000800 */
[C---:B---3--:R-:W-:Y:S01]  /*6c20*/  FADD.FTZ R11, R92.reuse, R11 ;  /* 0x0000000b5c0b7221 */ /* 0x048fe20000010000 */
[----:B------:R-:W-:-:S06]  /*6c30*/  F2FP.BF16.F32.PACK_AB R153, R92, R153 ;  /* 0x000000995c99723e */ /* 0x000fcc00000010ff */
[----:B------:R-:W3:Y:S08]  /*6c40*/  MUFU.EX2 R95, R95 ;  /* 0x0000005f005f7308 */ /* 0x000ef00000000800 */
[----:B------:R4:W-:Y:S08]  /*6c50*/  MUFU.EX2 R102, R91 ;  /* 0x0000005b00667308 */ /* 0x0009f00000000800 */
[----:B------:R-:W5:Y:S01]  /*6c60*/  MUFU.EX2 R96, R96 ;  /* 0x0000006000607308 */ /* 0x000f620000000800 */
[----:B----4-:R-:W-:-:S04]  /*6c70*/  FADD.FTZ R91, R131, R100 ;  /* 0x00000064835b7221 */ /* 0x010fc80000010000 */
[----:B------:R-:W-:Y:S01]  /*6c80*/  FADD.FTZ R100, R150, R91 ;  /* 0x0000005b96647221 */ /* 0x000fe20000010000 */
[----:B------:R-:W-:Y:S01]  /*6c90*/  @!P6 PRMT R91, RZ, 0x654, R10 ;  /* 0x00000654ff5be816 */ /* 0x000fe2000000000a */
[----:B-1----:R-:W-:Y:S01]  /*6ca0*/  FADD.FTZ R10, R94, R11 ;  /* 0x0000000b5e0a7221 */ /* 0x002fe20000010000 */
[----:B------:R-:W1:Y:S01]  /*6cb0*/  MUFU.EX2 R151, R151 ;  /* 0x0000009700977308 */ /* 0x000e620000000800 */
[----:B------:R-:W-:Y:S01]  /*6cc0*/  FADD.FTZ R11, R135, R100 ;  /* 0x00000064870b7221 */ /* 0x000fe20000010000 */
[----:B------:R4:W-:Y:S01]  /*6cd0*/  @!P6 SYNCS.ARRIVE.TRANS64.RED.A1T0 RZ, [R91+URZ], RZ ;  /* 0x000000ff5bffe9a7 */ /* 0x0009e2000810043f */
[----:B--2---:R-:W-:Y:S01]  /*6ce0*/  FADD.FTZ R10, R155, R10 ;  /* 0x0000000a9b0a7221 */ /* 0x004fe20000010000 */
[----:B------:R-:W-:Y:S01]  /*6cf0*/  F2FP.BF16.F32.PACK_AB R150, R135, R150 ;  /* 0x000000968796723e */ /* 0x000fe200000010ff */
[----:B------:R-:W-:Y:S01]  /*6d00*/  FADD.FTZ R100, R144, R11 ;  /* 0x0000000b90647221 */ /* 0x000fe20000010000 */
[----:B------:R-:W-:Y:S01]  /*6d10*/  F2FP.BF16.F32.PACK_AB R144, R97, R144 ;  /* 0x000000906190723e */ /* 0x000fe200000010ff */
[----:B---3--:R-:W-:Y:S01]  /*6d20*/  FADD.FTZ R11, R95, R10 ;  /* 0x0000000a5f0b7221 */ /* 0x008fe20000010000 */
[----:B------:R-:W2:Y:S01]  /*6d30*/  MUFU.EX2 R12, R111 ;  /* 0x0000006f000c7308 */ /* 0x000ea20000000800 */
[----:B------:R-:W-:Y:S01]  /*6d40*/  F2FP.BF16.F32.PACK_AB R155, R155, R94 ;  /* 0x0000005e9b9b723e */ /* 0x000fe200000010ff */
[----:B----4-:R-:W-:Y:S01]  /*6d50*/  FADD.FTZ R91, R97, R100 ;  /* 0x00000064615b7221 */ /* 0x010fe20000010000 */
[C---:B-----5:R-:W-:Y:S01]  /*6d60*/  FADD.FTZ R10, R96.reuse, R11 ;  /* 0x0000000b600a7221 */ /* 0x060fe20000010000 */
[----:B------:R-:W-:-:S02]  /*6d70*/  F2FP.BF16.F32.PACK_AB R149, R96, R95 ;  /* 0x0000005f6095723e */ /* 0x000fc400000010ff */
[----:B------:R-:W-:Y:S01]  /*6d80*/  FADD.FTZ R100, R146, R91 ;  /* 0x0000005b92647221 */ /* 0x000fe20000010000 */
[----:B------:R-:W-:Y:S01]  /*6d90*/  F2FP.BF16.F32.PACK_AB R146, R109, R146 ;  /* 0x000000926d92723e */ /* 0x000fe200000010ff */
[----:B------:R-:W3:Y:S01]  /*6da0*/  MUFU.EX2 R115, R115 ;  /* 0x0000007300737308 */ /* 0x000ee20000000800 */
[----:B-1----:R-:W-:Y:S01]  /*6db0*/  FADD.FTZ R11, R151, R10 ;  /* 0x0000000a970b7221 */ /* 0x002fe20000010000 */
[----:B------:R-:W-:-:S04]  /*6dc0*/  FADD.FTZ R91, R109, R100 ;  /* 0x000000646d5b7221 */ /* 0x000fc80000010000 */
[----:B------:R-:W-:Y:S01]  /*6dd0*/  FADD.FTZ R10, R140, R91 ;  /* 0x0000005b8c0a7221 */ /* 0x000fe20000010000 */
[C---:B------:R-:W-:Y:S01]  /*6de0*/  F2FP.BF16.F32.PACK_AB R140, R93.reuse, R140 ;  /* 0x0000008c5d8c723e */ /* 0x040fe200000010ff */
[----:B------:R-:W1:Y:S01]  /*6df0*/  MUFU.EX2 R104, R177 ;  /* 0x000000b100687308 */ /* 0x000e620000000800 */
[C---:B--2---:R-:W-:Y:S01]  /*6e00*/  FADD.FTZ R11, R12.reuse, R11 ;  /* 0x0000000b0c0b7221 */ /* 0x044fe20000010000 */
[----:B------:R-:W-:Y:S01]  /*6e10*/  FADD.FTZ R91, R93, R10 ;  /* 0x0000000a5d5b7221 */ /* 0x000fe20000010000 */
[----:B------:R-:W-:Y:S01]  /*6e20*/  F2FP.BF16.F32.PACK_AB R151, R12, R151 ;  /* 0x000000970c97723e */ /* 0x000fe200000010ff */
[----:B------:R-:W-:Y:S02]  /*6e30*/  IMAD.MOV.U32 R12, RZ, RZ, R89 ;  /* 0x000000ffff0c7224 */ /* 0x000fe400078e0059 */
[----:B------:R-:W-:Y:S02]  /*6e40*/  FADD.FTZ R11, R102, R11 ;  /* 0x0000000b660b7221 */ /* 0x000fe40000010000 */
[----:B------:R-:W2:Y:S02]  /*6e50*/  MUFU.EX2 R142, R142 ;  /* 0x0000008e008e7308 */ /* 0x000ea40000000800 */
[----:B---3--:R-:W-:-:S06]  /*6e60*/  FADD.FTZ R11, R115, R11 ;  /* 0x0000000b730b7221 */ /* 0x008fcc0000010000 */
        /* <DEDUP_REMOVED lines=22> */
[----:B------:R3:W4:Y:S01]  /*6fd0*/  MUFU.EX2 R99, R143 ;  /* 0x0000008f00637308 */ /* 0x0007220000000800 */
[----:B-1----:R-:W-:-:S07]  /*6fe0*/  FADD.FTZ R10, R127, R10 ;  /* 0x0000000a7f0a7221 */ /* 0x002fce0000010000 */
[----:B------:R-:W1:Y:S01]  /*6ff0*/  MUFU.EX2 R138, R138 ;  /* 0x0000008a008a7308 */ /* 0x000e620000000800 */
[----:B--2---:R-:W-:Y:S01]  /*7000*/  FADD.FTZ R10, R137, R10 ;  /* 0x0000000a890a7221 */ /* 0x004fe20000010000 */
[----:B---3--:R-:W-:-:S06]  /*7010*/  F2FP.BF16.F32.PACK_AB R143, R127, R108 ;  /* 0x0000006c7f8f723e */ /* 0x008fcc00000010ff */
[----:B------:R2:W3:Y:S01]  /*7020*/  MUFU.EX2 R139, R145 ;  /* 0x00000091008b7308 */ /* 0x0004e20000000800 */
[C---:B----4-:R-:W-:Y:S01]  /*7030*/  FADD.FTZ R10, R99.reuse, R10 ;  /* 0x0000000a630a7221 */ /* 0x050fe20000010000 */
[----:B------:R-:W-:-:S06]  /*7040*/  F2FP.BF16.F32.PACK_AB R137, R99, R137 ;  /* 0x000000896389723e */ /* 0x000fcc00000010ff */
[----:B------:R-:W4:Y:S01]  /*7050*/  MUFU.EX2 R3, R3 ;  /* 0x0000000300037308 */ /* 0x000f220000000800 */
[----:B-1----:R-:W-:Y:S01]  /*7060*/  FADD.FTZ R100, R138, R91 ;  /* 0x0000005b8a647221 */ /* 0x002fe20000010000 */
[----:B--2---:R-:W-:-:S06]  /*7070*/  F2FP.BF16.F32.PACK_AB R145, R115, R102 ;  /* 0x000000667391723e */ /* 0x004fcc00000010ff */
[----:B------:R-:W1:Y:S01]  /*7080*/  MUFU.EX2 R98, R98 ;  /* 0x0000006200627308 */ /* 0x000e620000000800 */
[----:B---3--:R-:W-:Y:S01]  /*7090*/  FADD.FTZ R10, R139, R10 ;  /* 0x0000000a8b0a7221 */ /* 0x008fe20000010000 */
[C---:B----4-:R-:W-:Y:S01]  /*70a0*/  FADD.FTZ R11, R3.reuse, R100 ;  /* 0x00000064030b7221 */ /* 0x050fe20000010000 */
[----:B------:R-:W-:Y:S01]  /*70b0*/  F2FP.BF16.F32.PACK_AB R138, R3, R138 ;  /* 0x0000008a038a723e */ /* 0x000fe200000010ff */
[----:B------:R-:W-:Y:S02]  /*70c0*/  IMAD.MOV.U32 R3, RZ, RZ, R123 ;  /* 0x000000ffff037224 */ /* 0x000fe400078e007b */
[C---:B-1----:R-:W-:Y:S01]  /*70d0*/  FADD.FTZ R10, R98.reuse, R10 ;  /* 0x0000000a620a7221 */ /* 0x042fe20000010000 */
[----:B------:R-:W-:Y:S01]  /*70e0*/  F2FP.BF16.F32.PACK_AB R139, R98, R139 ;  /* 0x0000008b628b723e */ /* 0x000fe200000010ff */
[----:B------:R-:W-:Y:S06]  /*70f0*/  @P1 BRA `(.L_x_907) ;  /* 0xffffffd000c81947 */ /* 0x000fec000383ffff */
[----:B------:R-:W-:Y:S01]  /*7100*/  IMAD.MOV.U32 R12, RZ, RZ, R89 ;  /* 0x000000ffff0c7224 */ /* 0x000fe200078e0059 */
[----:B------:R-:W-:Y:S01]  /*7110*/  UMOV UR36, UR7 ;  /* 0x0000000700247c82 */ /* 0x000fe20008000000 */
[----:B------:R-:W-:Y:S01]  /*7120*/  IMAD.MOV.U32 R3, RZ, RZ, R123 ;  /* 0x000000ffff037224 */ /* 0x000fe200078e007b */
[----:B------:R-:W-:-:S06]  /*7130*/  UMOV UR46, UR40 ;  /* 0x00000028002e7c82 */ /* 0x000fcc0008000000 */
.L_x_890:
[----:B------:R-:W1:Y:S01]  /*7140*/  LDC R172, c[0x0][0x9e4] ;  /* 0x00027900ffac7b82 */ /* 0x000e620000000800 */
[----:B------:R-:W-:Y:S01]  /*7150*/  VIADD R15, R173, -UR47 ;  /* 0x8000002fad0f7c36 */ /* 0x000fe20008000000 */
[----:B-1----:R-:W-:-:S13]  /*7160*/  ISETP.GE.AND P1, PT, R172, 0x1, PT ;  /* 0x00000001ac00780c */ /* 0x002fda0003f26270 */
[----:B------:R-:W-:Y:S05]  /*7170*/  @!P1 BRA `(.L_x_908) ;  /* 0x00000000003c9947 */ /* 0x000fea0003800000 */
        /* <DEDUP_REMOVED lines=9> */
.L_x_909:
[----:B------:R-:W-:-:S13]  /*7210*/  ISETP.NE.AND P1, PT, R172, 0x1, PT ;  /* 0x00000001ac00780c */ /* 0x000fda0003f25270 */
[----:B------:R-:W1:Y:S02]  /*7220*/  @P1 LDC.64 R88, c[0x0][0x9e8] ;  /* 0x00027a00ff581b82 */ /* 0x000e640000000a00 */
[----:B-1----:R-:W-:-:S05]  /*7230*/  @P1 IMAD.HI.U32 R88, R173, R88, RZ ;  /* 0x00000058ad581227 */ /* 0x002fca00078e00ff */
[----:B------:R-:W-:-:S07]  /*7240*/  @P1 SHF.R.U32.HI R173, RZ, R89, R88 ;  /* 0x00000059ffad1219 */ /* 0x000fce0000011658 */
.L_x_910:
[----:B------:R-:W-:-:S05]  /*7250*/  IMAD R88, R173, R172, RZ ;  /* 0x000000acad587224 */ /* 0x000fca00078e02ff */
[----:B------:R-:W-:-:S07]  /*7260*/  VIMNMX R15, R15, R88, !PT ;  /* 0x000000580f0f7248 */ /* 0x000fce0007fe0100 */
.L_x_908:
[----:B------:R-:W-:-:S04]  /*7270*/  VIADD R15, R15, 0x5f ;  /* 0x0000005f0f0f7836 */ /* 0x000fc80000000000 */
[----:B------:R-:W-:-:S05]  /*7280*/  IMAD.HI R15, R15, 0x2aaaaaab, RZ ;  /* 0x2aaaaaab0f0f7827 */ /* 0x000fca00078e02ff */
[----:B------:R-:W-:-:S04]  /*7290*/  SHF.R.U32.HI R88, RZ, 0x1f, R15 ;  /* 0x0000001fff587819 */ /* 0x000fc8000001160f */
[----:B------:R-:W-:-:S04]  /*72a0*/  LEA.HI.SX32 R88, R15, R88, 0x1c ;  /* 0x000000580f587211 */ /* 0x000fc800078fe2ff */
[----:B------:R-:W-:-:S04]  /*72b0*/  VIMNMX R15, R19, R88, !PT ;  /* 0x00000058130f7248 */ /* 0x000fc80007fe0100 */
[----:B------:R-:W-:-:S13]  /*72c0*/  ISETP.GE.AND P1, PT, R20, R15, PT ;  /* 0x0000000f1400720c */ /* 0x000fda0003f26270 */
[----:B------:R-:W-:Y:S05]  /*72d0*/  @!P1 BRA `(.L_x_911) ;  /* 0x0000001c000c9947 */ /* 0x000fea0003800000 */
[----:B------:R-:W-:Y:S01]  /*72e0*/  IMAD.MOV.U32 R21, RZ, RZ, R12 ;  /* 0x000000ffff157224 */ /* 0x000fe200078e000c */
[----:B------:R-:W-:Y:S01]  /*72f0*/  UMOV UR38, UR46 ;  /* 0x0000002e00267c82 */ /* 0x000fe20008000000 */
[----:B------:R-:W-:Y:S01]  /*7300*/  IMAD.MOV.U32 R173, RZ, RZ, R3 ;  /* 0x000000ffffad7224 */ /* 0x000fe200078e0003 */
[----:B------:R-:W-:-:S06]  /*7310*/  UMOV UR7, UR36 ;  /* 0x0000002400077c82 */ /* 0x000fcc0008000000 */
.L_x_920:
[----:B------:R-:W-:-:S04]  /*7320*/  UIADD3 UR36, UR7, 0x1, URZ ;  /* 0x0000000107247890 */ /* 0x000fc8000fffe03f */
[----:B------:R-:W-:-:S04]  /*7330*/  UISETP.NE.AND UP0, UPT, UR36, 0x2, UPT ;  /* 0x000000022400788c */ /* 0x000fc8000bf05270 */
[----:B------:R-:W-:Y:S02]  /*7340*/  USEL UR46, URZ, 0x1, UP0 ;  /* 0x000000013f2e7887 */ /* 0x000fe40008000000 */
[----:B------:R-:W-:Y:S02]  /*7350*/  USEL UR36, UR36, URZ, UP0 ;  /* 0x0000003f24247287 */ /* 0x000fe40008000000 */
[----:B------:R-:W-:Y:S01]  /*7360*/  ULOP3.LUT UR46, UR38, UR46, URZ, 0x3c, !UPT ;  /* 0x0000002e262e7292 */ /* 0x000fe2000f8e3c3f */
[----:B------:R-:W-:Y:S11]  /*7370*/  @!P0 BRA `(.L_x_912) ;  /* 0x0000000000048947 */ /* 0x000ff60003800000 */
[----:B------:R-:W-:Y:S01]  /*7380*/  BPT.TRAP 0x1 ;  /* 0x000000040000795c */ /* 0x000fe20000300000 */
.L_x_912:
[----:B------:R-:W-:Y:S01]  /*7390*/  ULEA UR6, UR36, UR37, 0x3 ;  /* 0x0000002524067291 */ /* 0x000fe2000f8e183f */
[----:B------:R-:W-:-:S05]  /*73a0*/  IMAD.U32 R3, RZ, RZ, UR46 ;  /* 0x0000002eff037e24 */ /* 0x000fca000f8e00ff */
[----:B------:R-:W-:-:S04]  /*73b0*/  SHF.L.U32 R3, R3, 0x1f, RZ ;  /* 0x0000001f03037819 */ /* 0x000fc800000006ff */
[----:B------:R1:W2:Y:S01]  /*73c0*/  SYNCS.PHASECHK.TRANS64.TRYWAIT P1, [UR6+0x2a830], R3 ;  /* 0x02a83003ff0075a7 */ /* 0x0002a20008020146 */
[----:B------:R-:W-:Y:S05]  /*73d0*/  @!P0 BRA `(.L_x_913) ;  /* 0x0000000000048947 */ /* 0x000fea0003800000 */
[----:B------:R-:W-:Y:S01]  /*73e0*/  BPT.TRAP 0x1 ;  /* 0x000000040000795c */ /* 0x000fe20000300000 */
.L_x_913:
[----:B--2---:R-:W-:Y:S05]  /*73f0*/  @P1 BRA `(.L_x_914) ;  /* 0x0000000000081947 */ /* 0x004fea0003800000 */
[----:B------:R-:W2:Y:S02]  /*7400*/  SYNCS.PHASECHK.TRANS64.TRYWAIT P1, [UR6+0x2a830], R3 ;  /* 0x02a83003ff0075a7 */ /* 0x000ea40008020146 */
[----:B--2---:R-:W-:Y:S05]  /*7410*/  @!P1 BRA `(.L_x_915) ;  /* 0x0000009c00649947 */ /* 0x004fea0003800000 */
.L_x_914:
        /* <DEDUP_REMOVED lines=133> */
.L_x_916:
[----:B------:R-:W-:Y:S01]  /*7c70*/  ULEA UR11, UR7, UR37, 0x3 ;  /* 0x00000025070b7291 */ /* 0x000fe2000f8e183f */
[----:B------:R-:W-:-:S05]  /*7c80*/  IMAD.U32 R0, RZ, RZ, UR38 ;  /* 0x00000026ff007e24 */ /* 0x000fca000f8e00ff */
[----:B------:R-:W-:-:S04]  /*7c90*/  SHF.L.U32 R0, R0, 0x1f, RZ ;  /* 0x0000001f00007819 */ /* 0x000fc800000006ff */
[----:B------:R3:W4:Y:S01]  /*7ca0*/  SYNCS.PHASECHK.TRANS64.TRYWAIT P1, [UR11+0x2a850], R0 ;  /* 0x02a85000ff0075a7 */ /* 0x000722000802014b */
[----:B------:R-:W-:Y:S05]  /*7cb0*/  @!P0 BRA `(.L_x_917) ;  /* 0x0000000000048947 */ /* 0x000fea0003800000 */
[----:B------:R-:W-:Y:S01]  /*7cc0*/  BPT.TRAP 0x1 ;  /* 0x000000040000795c */ /* 0x000fe20000300000 */
.L_x_917:
[----:B----4-:R-:W-:Y:S05]  /*7cd0*/  @P1 BRA `(.L_x_918) ;  /* 0x0000000000081947 */ /* 0x010fea0003800000 */
[----:B------:R-:W4:Y:S02]  /*7ce0*/  SYNCS.PHASECHK.TRANS64.TRYWAIT P1, [UR11+0x2a850], R0 ;  /* 0x02a85000ff0075a7 */ /* 0x000f24000802014b */
[----:B----4-:R-:W-:Y:S05]  /*7cf0*/  @!P1 BRA `(.L_x_919) ;  /* 0x0000009400449947 */ /* 0x010fea0003800000 */
.L_x_918:
[----:B------:R-:W-:Y:S01]  /*7d00*/  UIADD3 UR6, UR37, 0x400, URZ ;  /* 0x0000040025067890 */ /* 0x000fe2000fffe03f */
[----:B------:R-:W-:Y:S01]  /*7d10*/  WARPGROUP.ARRIVE ;  /* 0x00000000000079c5 */ /* 0x000fe20000000000 */
[----:B------:R-:W-:Y:S01]  /*7d20*/  UMOV UR15, 0x40000040 ;  /* 0x40000040000f7882 */ /* 0x000fe20000000000 */
[----:B-1-3--:R-:W-:Y:S01]  /*7d30*/  FMNMX.FTZ R0, R88, R173, !PT ;  /* 0x000000ad58007209 */ /* 0x00afe20007810000 */
[----:B------:R-:W-:Y:S01]  /*7d40*/  USHF.R.U32.HI UR6, URZ, 0x4, UR6 ;  /* 0x000000043f067899 */ /* 0x000fe20008011606 */
[----:B------:R-:W1:Y:S01]  /*7d50*/  LDC R14, c[0x0][0x988] ;  /* 0x00026200ff0e7b82 */ /* 0x000e620000000800 */
[----:B------:R-:W-:Y:S01]  /*7d60*/  FMNMX.FTZ R2, R90, R21, !PT ;  /* 0x000000155a027209 */ /* 0x000fe20007810000 */
[----:B------:R-:W3:Y:S01]  /*7d70*/  S2R R174, SR_TID.X ;  /* 0x0000000000ae7919 */ /* 0x000ee20000002100 */
[----:B------:R-:W-:Y:S01]  /*7d80*/  ULOP3.LUT UR6, UR6, 0x3fff, URZ, 0xc0, !UPT ;  /* 0x00003fff06067892 */ /* 0x000fe2000f8ec03f */
[----:B--2---:R-:W-:Y:S01]  /*7d90*/  FMNMX.FTZ R3, R89, R0, !PT ;  /* 0x0000000059037209 */ /* 0x004fe20007810000 */
[----:B------:R-:W-:-:S02]  /*7da0*/  UMOV UR38, UR46 ;  /* 0x0000002e00267c82 */ /* 0x000fc40008000000 */
[----:B------:R-:W-:Y:S01]  /*7db0*/  ULOP3.LUT UR6, UR6, 0x3000000, URZ, 0xfc, !UPT ;  /* 0x0300000006067892 */ /* 0x000fe2000f8efc3f */
[----:B------:R-:W-:-:S03]  /*7dc0*/  FMNMX.FTZ R0, R92, R3, !PT ;  /* 0x000000035c007209 */ /* 0x000fc60007810000 */
[----:B------:R-:W-:Y:S01]  /*7dd0*/  UIMAD UR6, UR7, 0x600, UR6 ;  /* 0x00000600070678a4 */ /* 0x000fe2000f8e0206 */
[----:B------:R-:W-:Y:S02]  /*7de0*/  FMNMX.FTZ R3, R93, R0, !PT ;  /* 0x000000005d037209 */ /* 0x000fe40007810000 */
[----:B------:R-:W-:Y:S01]  /*7df0*/  UMOV UR7, 0x40000040 ;  /* 0x4000004000077882 */ /* 0x000fe20000000000 */
[----:B------:R-:W-:Y:S01]  /*7e00*/  UIADD3 UR10, UR6, 0x80, URZ ;  /* 0x00000080060a7890 */ /* 0x000fe2000fffe03f */
[----:B------:R-:W-:-:S04]  /*7e10*/  FMNMX.FTZ R0, R96, R3, !PT ;  /* 0x0000000360007209 */ /* 0x000fc80007810000 */
[----:B------:R-:W-:Y:S01]  /*7e20*/  HGMMA.64x128x16.F32.BF16 R24, R156, gdesc[UR4].tnspB, R24, gsb0 ;  /* 0x41e000049c187df0 */ /* 0x000fe20008001818 */
[----:B------:R-:W-:Y:S01]  /*7e30*/  FMNMX.FTZ R3, R97, R0, !PT ;  /* 0x0000000061037209 */ /* 0x000fe20007810000 */
[----:B------:R-:W-:Y:S01]  /*7e40*/  UMOV UR14, UR10 ;  /* 0x0000000a000e7c82 */ /* 0x000fe20008000000 */
[----:B------:R-:W-:Y:S02]  /*7e50*/  UIADD3 UR10, UR6, 0x100, URZ ;  /* 0x00000100060a7890 */ /* 0x000fe4000fffe03f */
[----:B------:R-:W-:Y:S01]  /*7e60*/  FMNMX.FTZ R0, R100, R3, !PT ;  /* 0x0000000364007209 */ /* 0x000fe20007810000 */
[----:B------:R-:W-:-:S03]  /*7e70*/  UMOV UR7, 0x40000040 ;  /* 0x4000004000077882 */ /* 0x000fc60000000000 */
[----:B------:R-:W-:-:S04]  /*7e80*/  FMNMX.FTZ R3, R101, R0, !PT ;  /* 0x0000000065037209 */ /* 0x000fc80007810000 */
[----:B------:R-:W-:Y:S02]  /*7e90*/  FMNMX.FTZ R0, R104, R3, !PT ;  /* 0x0000000368007209 */ /* 0x000fe40007810000 */
[----:B---3--:R-:W-:Y:S02]  /*7ea0*/  LOP3.LUT P1, RZ, R174, 0x7f, RZ, 0xc0, !PT ;  /* 0x0000007faeff7812 */ /* 0x008fe4000782c0ff */
        /* <DEDUP_REMOVED lines=17> */
[----:B------:R-:W2:Y:S02]  /*7fc0*/  SHFL.BFLY PT, R3, R12, 0x1, 0x1f ;  /* 0x0c201f000c037f89 */ /* 0x000ea400000e0000 */
[----:B--2---:R-:W-:Y:S01]  /*7fd0*/  FMNMX.FTZ R3, R12, R3, !PT ;  /* 0x000000030c037209 */ /* 0x004fe20007810000 */
[----:B------:R-:W-:Y:S02]  /*7fe0*/  WARPGROUP.DEPBAR.LE gsb0, 0x0 ;  /* 0x00008000000079c5 */ /* 0x000fe40000010000 */
[----:B------:R-:W-:-:S06]  /*7ff0*/  WARPGROUP.ARRIVE ;  /* 0x00000000000079c5 */ /* 0x000fcc0000000000 */
[----:B------:R-:W-:Y:S01]  /*8000*/  HGMMA.64x128x16.F32.BF16 R24, R152, gdesc[UR12].tnspB, R24, gsb0 ;  /* 0x41e0000c98187df0 */ /* 0x000fe20008001818 */
[----:B------:R-:W-:Y:S01]  /*8010*/  UMOV UR14, UR10 ;  /* 0x0000000a000e7c82 */ /* 0x000fe20008000000 */
[----:B------:R-:W-:Y:S01]  /*8020*/  UMOV UR15, 0x40000040 ;  /* 0x40000040000f7882 */ /* 0x000fe20000000000 */
[----:B------:R-:W-:Y:S01]  /*8030*/  UIADD3 UR10, UR6, 0x180, URZ ;  /* 0x00000180060a7890 */ /* 0x000fe2000fffe03f */
[----:B------:R-:W-:Y:S02]  /*8040*/  WARPGROUP.DEPBAR.LE gsb0, 0x0 ;  /* 0x00008000000079c5 */ /* 0x000fe40000010000 */
[----:B------:R-:W-:Y:S01]  /*8050*/  WARPGROUP.ARRIVE ;  /* 0x00000000000079c5 */ /* 0x000fe20000000000 */
[----:B-1----:R-:W-:-:S04]  /*8060*/  FMUL.FTZ R153, R3, R14 ;  /* 0x0000000e03997220 */ /* 0x002fc80000410000 */
[-CC-:B------:R-:W-:Y:S01]  /*8070*/  FFMA.FTZ R156, R89, R14.reuse, -R153.reuse ;  /* 0x0000000e599c7223 */ /* 0x180fe20000010899 */
[----:B------:R-:W-:Y:S01]  /*8080*/  HGMMA.64x128x16.F32.BF16 R24, R148, gdesc[UR12].tnspB, R24, gsb0 ;  /* 0x41e0000c94187df0 */ /* 0x000fe20008001818 */
[----:B------:R-:W-:Y:S01]  /*8090*/  UMOV UR14, UR10 ;  /* 0x0000000a000e7c82 */ /* 0x000fe20008000000 */
[----:B------:R-:W-:Y:S01]  /*80a0*/  UMOV UR15, 0x40000040 ;  /* 0x40000040000f7882 */ /* 0x000fe20000000000 */
[----:B------:R-:W-:Y:S01]  /*80b0*/  UIADD3 UR10, UR6, 0x200, URZ ;  /* 0x00000200060a7890 */ /* 0x000fe2000fffe03f */
[-CC-:B------:R-:W-:Y:S01]  /*80c0*/  FFMA.FTZ R158, R92, R14.reuse, -R153.reuse ;  /* 0x0000000e5c9e7223 */ /* 0x180fe20000010899 */
[----:B------:R-:W-:Y:S01]  /*80d0*/  UIADD3 UR6, UR6, 0x280, URZ ;  /* 0x0000028006067890 */ /* 0x000fe2000fffe03f */
[----:B------:R-:W-:Y:S01]  /*80e0*/  MUFU.EX2 R156, R156 ;  /* 0x0000009c009c7308 */ /* 0x000fe20000000800 */
[-CC-:B------:R-:W-:Y:S01]  /*80f0*/  FFMA.FTZ R152, R96, R14.reuse, -R153.reuse ;  /* 0x0000000e60987223 */ /* 0x180fe20000010899 */
[-CC-:B------:R-:W-:Y:S01]  /*8100*/  FFMA.FTZ R154, R100, R14.reuse, -R153.reuse ;  /* 0x0000000e649a7223 */ /* 0x180fe20000010899 */
[-CC-:B------:R-:W-:Y:S01]  /*8110*/  FFMA.FTZ R92, R124, R14.reuse, -R153.reuse ;  /* 0x0000000e7c5c7223 */ /* 0x180fe20000010899 */
[-CC-:B------:R-:W-:Y:S01]  /*8120*/  FFMA.FTZ R96, R128, R14.reuse, -R153.reuse ;  /* 0x0000000e80607223 */ /* 0x180fe20000010899 */
[-CC-:B------:R-:W-:Y:S01]  /*8130*/  FFMA.FTZ R100, R132, R14.reuse, -R153.reuse ;  /* 0x0000000e84647223 */ /* 0x180fe20000010899 */
[----:B------:R-:W-:-:S02]  /*8140*/  FFMA.FTZ R133, R133, R14, -R153 ;  /* 0x0000000e85857223 */ /* 0x000fc40000010899 */
        /* <DEDUP_REMOVED lines=8> */
[----:B------:R-:W-:Y:S01]  /*81d0*/  FMNMX.FTZ R151, R91, R2, !PT ;  /* 0x000000025b977209 */ /* 0x000fe20007810000 */
[----:B------:R-:W-:Y:S01]  /*81e0*/  FADD.FTZ R149, -R3, R173 ;  /* 0x000000ad03957221 */ /* 0x000fe20000010100 */
[----:B------:R-:W-:Y:S01]  /*81f0*/  FFMA.FTZ R150, R108, R14, -R153 ;  /* 0x0000000e6c967223 */ /* 0x000fe20000010899 */
[----:B------:R-:W-:Y:S01]  /*8200*/  IMAD.MOV.U32 R173, RZ, RZ, R3 ;  /* 0x000000ffffad7224 */ /* 0x000fe200078e0003 */
[----:B------:R-:W-:Y:S01]  /*8210*/  FMNMX.FTZ R2, R94, R151, !PT ;  /* 0x000000975e027209 */ /* 0x000fe20007810000 */
[----:B------:R-:W-:Y:S01]  /*8220*/  HGMMA.64x128x16.F32.BF16 R24, R144, gdesc[UR12].tnspB, R24, gsb0 ;  /* 0x41e0000c90187df0 */ /* 0x000fe20008001818 */
[----:B------:R-:W-:Y:S01]  /*8230*/  UMOV UR14, UR10 ;  /* 0x0000000a000e7c82 */ /* 0x000fe20008000000 */
[----:B------:R-:W-:Y:S01]  /*8240*/  UMOV UR15, 0x40000040 ;  /* 0x40000040000f7882 */ /* 0x000fe20000000000 */
[----:B------:R-:W-:Y:S01]  /*8250*/  FMNMX.FTZ R89, R95, R2, !PT ;  /* 0x000000025f597209 */ /* 0x000fe20007810000 */
[-C--:B------:R-:W-:Y:S01]  /*8260*/  FMUL.FTZ R148, R149, R14.reuse ;  /* 0x0000000e95947220 */ /* 0x080fe20000410000 */
[-CC-:B------:R-:W-:Y:S01]  /*8270*/  FFMA.FTZ R149, R88, R14.reuse, -R153.reuse ;  /* 0x0000000e58957223 */ /* 0x180fe20000010899 */
[----:B------:R-:W-:Y:S01]  /*8280*/  FFMA.FTZ R88, R120, R14, -R153 ;  /* 0x0000000e78587223 */ /* 0x000fe20000010899 */
[----:B------:R-:W-:Y:S01]  /*8290*/  FMNMX.FTZ R2, R98, R89, !PT ;  /* 0x0000005962027209 */ /* 0x000fe20007810000 */
[----:B------:R1:W-:Y:S03]  /*82a0*/  MUFU.EX2 R0, R148 ;  /* 0x0000009400007308 */ /* 0x0003e60000000800 */
[----:B------:R-:W-:-:S04]  /*82b0*/  FMNMX.FTZ R89, R99, R2, !PT ;  /* 0x0000000263597209 */ /* 0x000fc80007810000 */
[----:B------:R-:W-:Y:S01]  /*82c0*/  FMNMX.FTZ R2, R102, R89, !PT ;  /* 0x0000005966027209 */ /* 0x000fe20007810000 */
[-CC-:B------:R-:W-:Y:S01]  /*82d0*/  FFMA.FTZ R89, R93, R14.reuse, -R153.reuse ;  /* 0x0000000e5d597223 */ /* 0x180fe20000010899 */
[----:B------:R-:W2:Y:S01]  /*82e0*/  MUFU.EX2 R149, R149 ;  /* 0x0000009500957308 */ /* 0x000ea20000000800 */
[----:B-1----:R-:W-:Y:S01]  /*82f0*/  FFMA.FTZ R148, R104, R14, -R153 ;  /* 0x0000000e68947223 */ /* 0x002fe20000010899 */
[----:B------:R-:W-:-:S04]  /*8300*/  FMNMX.FTZ R93, R103, R2, !PT ;  /* 0x00000002675d7209 */ /* 0x000fc80007810000 */
[----:B------:R-:W-:Y:S02]  /*8310*/  FMNMX.FTZ R2, R106, R93, !PT ;  /* 0x0000005d6a027209 */ /* 0x000fe40007810000 */
[----:B------:R-:W-:Y:S02]  /*8320*/  MUFU.EX2 R89, R89 ;  /* 0x0000005900597308 */ /* 0x000fe40000000800 */
[----:B------:R-:W-:-:S04]  /*8330*/  FMNMX.FTZ R93, R107, R2, !PT ;  /* 0x000000026b5d7209 */ /* 0x000fc80007810000 */
[----:B------:R-:W-:Y:S01]  /*8340*/  FMNMX.FTZ R2, R110, R93, !PT ;  /* 0x0000005d6e027209 */ /* 0x000fe20007810000 */
[----:B------:R-:W-:Y:S01]  /*8350*/  FFMA.FTZ R93, R97, R14, -R153 ;  /* 0x0000000e615d7223 */ /* 0x000fe20000010899 */
[----:B------:R-:W-:Y:S01]  /*8360*/  MUFU.EX2 R148, R148 ;  /* 0x0000009400947308 */ /* 0x000fe20000000800 */
[----:B--2---:R-:W-:Y:S01]  /*8370*/  FFMA.FTZ R11, R0, R11, R149 ;  /* 0x0000000b000b7223 */ /* 0x004fe20000010095 */
[----:B------:R-:W-:-:S03]  /*8380*/  FMNMX.FTZ R97, R111, R2, !PT ;  /* 0x000000026f617209 */ /* 0x000fc60007810000 */
[----:B------:R-:W-:Y:S01]  /*8390*/  FADD.FTZ R11, R156, R11 ;  /* 0x0000000b9c0b7221 */ /* 0x000fe20000010000 */
[----:B------:R-:W-:Y:S02]  /*83a0*/  FMNMX.FTZ R2, R114, R97, !PT ;  /* 0x0000006172027209 */ /* 0x000fe40007810000 */
[----:B------:R-:W-:Y:S01]  /*83b0*/  MUFU.EX2 R93, R93 ;  /* 0x0000005d005d7308 */ /* 0x000fe20000000800 */
[----:B------:R-:W-:Y:S02]  /*83c0*/  F2FP.BF16.F32.PACK_AB R156, R156, R149 ;  /* 0x000000959c9c723e */ /* 0x000fe400000010ff */
[----:B------:R-:W-:-:S04]  /*83d0*/  FMNMX.FTZ R97, R115, R2, !PT ;  /* 0x0000000273617209 */ /* 0x000fc80007810000 */
[----:B------:R-:W-:Y:S01]  /*83e0*/  FMNMX.FTZ R2, R118, R97, !PT ;  /* 0x0000006176027209 */ /* 0x000fe20007810000 */
[----:B------:R-:W-:Y:S01]  /*83f0*/  FFMA.FTZ R97, R101, R14, -R153 ;  /* 0x0000000e65617223 */ /* 0x000fe20000010899 */
[----:B------:R-:W-:Y:S02]  /*8400*/  MUFU.EX2 R150, R150 ;  /* 0x0000009600967308 */ /* 0x000fe40000000800 */
[----:B------:R-:W-:-:S04]  /*8410*/  FMNMX.FTZ R101, R119, R2, !PT ;  /* 0x0000000277657209 */ /* 0x000fc80007810000 */
[----:B------:R-:W-:Y:S02]  /*8420*/  FMNMX.FTZ R2, R122, R101, !PT ;  /* 0x000000657a027209 */ /* 0x000fe40007810000 */
[----:B------:R-:W-:Y:S02]  /*8430*/  MUFU.EX2 R97, R97 ;  /* 0x0000006100617308 */ /* 0x000fe40000000800 */
        /* <DEDUP_REMOVED lines=9> */
[-CC-:B------:R-:W-:Y:S01]  /*84d0*/  FFMA.FTZ R105, R109, R14.reuse, -R153.reuse ;  /* 0x0000000e6d697223 */ /* 0x180fe20000010899 */
[-CC-:B------:R-:W-:Y:S01]  /*84e0*/  FFMA.FTZ R109, R113, R14.reuse, -R153.reuse ;  /* 0x0000000e716d7223 */ /* 0x180fe20000010899 */
[--C-:B------:R-:W-:Y:S01]  /*84f0*/  FFMA.FTZ R113, R117, R14, -R153.reuse ;  /* 0x0000000e75717223 */ /* 0x100fe20000010899 */
[----:B------:R-:W-:Y:S01]  /*8500*/  FMNMX.FTZ R2, R135, R2, !PT ;  /* 0x0000000287027209 */ /* 0x000fe20007810000 */
[-CC-:B------:R-:W-:Y:S01]  /*8510*/  FFMA.FTZ R117, R121, R14.reuse, -R153.reuse ;  /* 0x0000000e79757223 */ /* 0x180fe20000010899 */
[-CC-:B------:R-:W-:Y:S01]  /*8520*/  FFMA.FTZ R121, R125, R14.reuse, -R153.reuse ;  /* 0x0000000e7d797223 */ /* 0x180fe20000010899 */
[----:B------:R-:W-:Y:S01]  /*8530*/  FFMA.FTZ R125, R129, R14, -R153 ;  /* 0x0000000e817d7223 */ /* 0x000fe20000010899 */
[----:B------:R-:W-:Y:S08]  /*8540*/  MUFU.EX2 R105, R105 ;  /* 0x0000006900697308 */ /* 0x000ff00000000800 */
[----:B------:R-:W-:Y:S08]  /*8550*/  MUFU.EX2 R109, R109 ;  /* 0x0000006d006d7308 */ /* 0x000ff00000000800 */
[----:B------:R-:W-:Y:S08]  /*8560*/  MUFU.EX2 R113, R113 ;  /* 0x0000007100717308 */ /* 0x000ff00000000800 */
[----:B------:R-:W1:Y:S08]  /*8570*/  MUFU.EX2 R117, R117 ;  /* 0x0000007500757308 */ /* 0x000e700000000800 */
[----:B------:R-:W2:Y:S08]  /*8580*/  MUFU.EX2 R121, R121 ;  /* 0x0000007900797308 */ /* 0x000eb00000000800 */
[----:B------:R-:W-:Y:S01]  /*8590*/  MUFU.EX2 R125, R125 ;  /* 0x0000007d007d7308 */ /* 0x000fe20000000800 */
[----:B------:R-:W-:-:S02]  /*85a0*/  WARPGROUP.DEPBAR.LE gsb0, 0x0 ;  /* 0x00008000000079c5 */ /* 0x000fc40000010000 */
[----:B------:R-:W-:Y:S01]  /*85b0*/  WARPGROUP.ARRIVE ;  /* 0x00000000000079c5 */ /* 0x000fe20000000000 */
[----:B------:R-:W3:Y:S01]  /*85c0*/  SHFL.BFLY PT, R145, R2, 0x2, 0x1f ;  /* 0x0c401f0002917f89 */ /* 0x000ee200000e0000 */
[-CC-:B------:R-:W-:Y:S01]  /*85d0*/  FFMA.FTZ R144, R112, R14.reuse, -R153.reuse ;  /* 0x0000000e70907223 */ /* 0x180fe20000010899 */
[----:B------:R-:W-:-:S03]  /*85e0*/  FFMA.FTZ R146, R116, R14, -R153 ;  /* 0x0000000e74927223 */ /* 0x000fc60000010899 */
[----:B------:R-:W-:Y:S02]  /*85f0*/  HGMMA.64x128x16.F32.BF16 R24, R140, gdesc[UR12].tnspB, R24, gsb0 ;  /* 0x41e0000c8c187df0 */ /* 0x000fe40008001818 */
[----:B------:R-:W-:Y:S08]  /*8600*/  MUFU.EX2 R144, R144 ;  /* 0x0000009000907308 */ /* 0x000ff00000000800 */
[----:B------:R-:W-:Y:S01]  /*8610*/  MUFU.EX2 R146, R146 ;  /* 0x0000009200927308 */ /* 0x000fe20000000800 */
[----:B---3--:R-:W-:-:S05]  /*8620*/  FMNMX.FTZ R145, R2, R145, !PT ;  /* 0x0000009102917209 */ /* 0x008fca0007810000 */
[----:B------:R-:W3:Y:S02]  /*8630*/  SHFL.BFLY PT, R12, R145, 0x1, 0x1f ;  /* 0x0c201f00910c7f89 */ /* 0x000ee400000e0000 */
[----:B---3--:R-:W-:-:S05]  /*8640*/  FMNMX.FTZ R12, R145, R12, !PT ;  /* 0x0000000c910c7209 */ /* 0x008fca0007810000 */
[----:B------:R-:W-:Y:S02]  /*8650*/  FADD.FTZ R129, -R12, R21 ;  /* 0x000000150c817221 */ /* 0x000fe40000010100 */
[----:B------:R-:W-:Y:S02]  /*8660*/  MUFU.EX2 R21, R133 ;  /* 0x0000008500157308 */ /* 0x000fe40000000800 */
[----:B------:R-:W-:-:S06]  /*8670*/  FMUL.FTZ R129, R129, R14 ;  /* 0x0000000e81817220 */ /* 0x000fcc0000410000 */
[----:B------:R-:W-:Y:S01]  /*8680*/  MUFU.EX2 R2, R129 ;  /* 0x0000008100027308 */ /* 0x000fe20000000800 */
[----:B------:R-:W-:Y:S02]  /*8690*/  WARPGROUP.DEPBAR.LE gsb0, 0x0 ;  /* 0x00008000000079c5 */ /* 0x000fe40000010000 */
[----:B------:R-:W-:Y:S01]  /*86a0*/  WARPGROUP.ARRIVE ;  /* 0x00000000000079c5 */ /* 0x000fe20000000000 */
[----:B------:R-:W-:Y:S01]  /*86b0*/  FMUL.FTZ R141, R12, R14 ;  /* 0x0000000e0c8d7220 */ /* 0x000fe20000410000 */
[----:B-1----:R-:W-:Y:S02]  /*86c0*/  F2FP.BF16.F32.PACK_AB R140, R117, R88 ;  /* 0x00000058758c723e */ /* 0x002fe400000010ff */
[----:B--2---:R-:W-:Y:S01]  /*86d0*/  F2FP.BF16.F32.PACK_AB R142, R121, R92 ;  /* 0x0000005c798e723e */ /* 0x004fe200000010ff */
[-CC-:B------:R-:W-:Y:S01]  /*86e0*/  FFMA.FTZ R90, R90, R14.reuse, -R141.reuse ;  /* 0x0000000e5a5a7223 */ /* 0x180fe2000001088d */
[----:B------:R-:W-:Y:S01]  /*86f0*/  HGMMA.64x128x16.F32.BF16 R24, R136, gdesc[UR4].tnspB, R24, gsb0 ;  /* 0x41e0000488187df0 */ /* 0x000fe20008001818 */
[-CC-:B------:R-:W-:Y:S01]  /*8700*/  FFMA.FTZ R91, R91, R14.reuse, -R141.reuse ;  /* 0x0000000e5b5b7223 */ /* 0x180fe2000001088d */
[-CC-:B------:R-:W-:Y:S01]  /*8710*/  FFMA.FTZ R94, R94, R14.reuse, -R141.reuse ;  /* 0x0000000e5e5e7223 */ /* 0x180fe2000001088d */
[----:B------:R1:W2:Y:S01]  /*8720*/  MUFU.EX2 R157, R90 ;  /* 0x0000005a009d7308 */ /* 0x0002a20000000800 */
[-CC-:B------:R-:W-:Y:S01]  /*8730*/  FFMA.FTZ R95, R95, R14.reuse, -R141.reuse ;  /* 0x0000000e5f5f7223 */ /* 0x180fe2000001088d */
[-CC-:B------:R-:W-:Y:S01]  /*8740*/  FFMA.FTZ R98, R98, R14.reuse, -R141.reuse ;  /* 0x0000000e62627223 */ /* 0x180fe2000001088d */
[-CC-:B------:R-:W-:Y:S01]  /*8750*/  FFMA.FTZ R99, R99, R14.reuse, -R141.reuse ;  /* 0x0000000e63637223 */ /* 0x180fe2000001088d */
[-CC-:B------:R-:W-:Y:S01]  /*8760*/  FFMA.FTZ R102, R102, R14.reuse, -R141.reuse ;  /* 0x0000000e66667223 */ /* 0x180fe2000001088d */
[-CC-:B------:R-:W-:Y:S01]  /*8770*/  FFMA.FTZ R103, R103, R14.reuse, -R141.reuse ;  /* 0x0000000e67677223 */ /* 0x180fe2000001088d */
[-CC-:B------:R-:W-:Y:S01]  /*8780*/  FFMA.FTZ R106, R106, R14.reuse, -R141.reuse ;  /* 0x0000000e6a6a7223 */ /* 0x180fe2000001088d */
[----:B------:R-:W-:Y:S01]  /*8790*/  FFMA.FTZ R107, R107, R14, -R141 ;  /* 0x0000000e6b6b7223 */ /* 0x000fe2000001088d */
[----:B------:R-:W3:Y:S01]  /*87a0*/  MUFU.EX2 R91, R91 ;  /* 0x0000005b005b7308 */ /* 0x000ee20000000800 */
[----:B-1----:R-:W-:-:S02]  /*87b0*/  IMAD.U32 R90, RZ, RZ, UR36 ;  /* 0x00000024ff5a7e24 */ /* 0x002fc4000f8e00ff */
[-CC-:B------:R-:W-:Y:S01]  /*87c0*/  FFMA.FTZ R110, R110, R14.reuse, -R141.reuse ;  /* 0x0000000e6e6e7223 */ /* 0x180fe2000001088d */
[-CC-:B------:R-:W-:Y:S01]  /*87d0*/  FFMA.FTZ R111, R111, R14.reuse, -R141.reuse ;  /* 0x0000000e6f6f7223 */ /* 0x180fe2000001088d */
[-CC-:B------:R-:W-:Y:S01]  /*87e0*/  FFMA.FTZ R114, R114, R14.reuse, -R141.reuse ;  /* 0x0000000e72727223 */ /* 0x180fe2000001088d */
[-CC-:B------:R-:W-:Y:S01]  /*87f0*/  FFMA.FTZ R115, R115, R14.reuse, -R141.reuse ;  /* 0x0000000e73737223 */ /* 0x180fe2000001088d */
[----:B------:R-:W-:Y:S01]  /*8800*/  @!P1 LEA R90, R90, UR37, 0x3 ;  /* 0x000000255a5a9c11 */ /* 0x000fe2000f8e18ff */
[----:B------:R-:W-:Y:S01]  /*8810*/  FFMA.FTZ R118, R118, R14, -R141 ;  /* 0x0000000e76767223 */ /* 0x000fe2000001088d */
[----:B------:R1:W4:Y:S01]  /*8820*/  MUFU.EX2 R159, R94 ;  /* 0x0000005e009f7308 */ /* 0x0003220000000800 */
[----:B--2---:R-:W-:Y:S01]  /*8830*/  FFMA.FTZ R10, R2, R10, R157 ;  /* 0x0000000a020a7223 */ /* 0x004fe2000001009d */
[-CC-:B------:R-:W-:Y:S01]  /*8840*/  FFMA.FTZ R119, R119, R14.reuse, -R141.reuse ;  /* 0x0000000e77777223 */ /* 0x180fe2000001088d */
[----:B------:R-:W-:Y:S02]  /*8850*/  @!P1 VIADD R90, R90, 0x2a840 ;  /* 0x0002a8405a5a9836 */ /* 0x000fe40000000000 */
[-CC-:B------:R-:W-:Y:S01]  /*8860*/  FFMA.FTZ R122, R122, R14.reuse, -R141.reuse ;  /* 0x0000000e7a7a7223 */ /* 0x180fe2000001088d */
[-CC-:B------:R-:W-:Y:S01]  /*8870*/  FFMA.FTZ R123, R123, R14.reuse, -R141.reuse ;  /* 0x0000000e7b7b7223 */ /* 0x180fe2000001088d */
[-CC-:B------:R-:W-:Y:S01]  /*8880*/  FFMA.FTZ R126, R126, R14.reuse, -R141.reuse ;  /* 0x0000000e7e7e7223 */ /* 0x180fe2000001088d */
[-CC-:B------:R-:W-:Y:S01]  /*8890*/  FFMA.FTZ R127, R127, R14.reuse, -R141.reuse ;  /* 0x0000000e7f7f7223 */ /* 0x180fe2000001088d */
[----:B------:R-:W-:Y:S01]  /*88a0*/  @!P1 PRMT R90, RZ, 0x654, R90 ;  /* 0x00000654ff5a9816 */ /* 0x000fe2000000005a */
[----:B-1----:R-:W-:Y:S01]  /*88b0*/  IMAD.U32 R94, RZ, RZ, UR11 ;  /* 0x0000000bff5e7e24 */ /* 0x002fe2000f8e00ff */
[----:B------:R-:W1:Y:S01]  /*88c0*/  MUFU.EX2 R95, R95 ;  /* 0x0000005f005f7308 */ /* 0x000e620000000800 */
[----:B---3--:R-:W-:Y:S01]  /*88d0*/  FADD.FTZ R10, R91, R10 ;  /* 0x0000000a5b0a7221 */ /* 0x008fe20000010000 */
[-CC-:B------:R-:W-:Y:S01]  /*88e0*/  FFMA.FTZ R130, R130, R14.reuse, -R141.reuse ;  /* 0x0000000e82827223 */ /* 0x180fe2000001088d */
[-CC-:B------:R-:W-:Y:S01]  /*88f0*/  FFMA.FTZ R131, R131, R14.reuse, -R141.reuse ;  /* 0x0000000e83837223 */ /* 0x180fe2000001088d */
[-CC-:B------:R-:W-:Y:S01]  /*8900*/  FFMA.FTZ R134, R134, R14.reuse, -R141.reuse ;  /* 0x0000000e86867223 */ /* 0x180fe2000001088d */
[----:B------:R-:W-:Y:S01]  /*8910*/  FFMA.FTZ R135, R135, R14, -R141 ;  /* 0x0000000e87877223 */ /* 0x000fe2000001088d */
[----:B------:R-:W-:Y:S01]  /*8920*/  UMOV UR7, UR36 ;  /* 0x0000002400077c82 */ /* 0x000fe20008000000 */
[----:B----4-:R-:W-:Y:S01]  /*8930*/  FADD.FTZ R10, R159, R10 ;  /* 0x0000000a9f0a7221 */ /* 0x010fe20000010000 */
[----:B------:R-:W2:Y:S01]  /*8940*/  MUFU.EX2 R153, R98 ;  /* 0x0000006200997308 */ /* 0x000ea20000000800 */
[----:B------:R-:W-:-:S07]  /*8950*/  F2FP.BF16.F32.PACK_AB R157, R91, R157 ;  /* 0x0000009d5b9d723e */ /* 0x000fce00000010ff */
[----:B------:R-:W3:Y:S01]  /*8960*/  MUFU.EX2 R99, R99 ;  /* 0x0000006300637308 */ /* 0x000ee20000000800 */
[C---:B-1----:R-:W-:Y:S01]  /*8970*/  FADD.FTZ R10, R95.reuse, R10 ;  /* 0x0000000a5f0a7221 */ /* 0x042fe20000010000 */
[----:B------:R-:W-:-:S06]  /*8980*/  F2FP.BF16.F32.PACK_AB R159, R95, R159 ;  /* 0x0000009f5f9f723e */ /* 0x000fcc00000010ff */
[----:B------:R-:W1:Y:S01]  /*8990*/  MUFU.EX2 R155, R102 ;  /* 0x00000066009b7308 */ /* 0x000e620000000800 */
[----:B--2---:R-:W-:-:S07]  /*89a0*/  FADD.FTZ R10, R153, R10 ;  /* 0x0000000a990a7221 */ /* 0x004fce0000010000 */
[----:B------:R-:W2:Y:S01]  /*89b0*/  MUFU.EX2 R103, R103 ;  /* 0x0000006700677308 */ /* 0x000ea20000000800 */
[C---:B---3--:R-:W-:Y:S01]  /*89c0*/  FADD.FTZ R10, R99.reuse, R10 ;  /* 0x0000000a630a7221 */ /* 0x048fe20000010000 */
[----:B------:R-:W-:-:S06]  /*89d0*/  F2FP.BF16.F32.PACK_AB R153, R99, R153 ;  /* 0x000000996399723e */ /* 0x000fcc00000010ff */
[----:B------:R-:W3:Y:S01]  /*89e0*/  MUFU.EX2 R129, R106 ;  /* 0x0000006a00817308 */ /* 0x000ee20000000800 */
[----:B-1----:R-:W-:-:S07]  /*89f0*/  FADD.FTZ R10, R155, R10 ;  /* 0x0000000a9b0a7221 */ /* 0x002fce0000010000 */
[----:B------:R-:W1:Y:S01]  /*8a00*/  MUFU.EX2 R107, R107 ;  /* 0x0000006b006b7308 */ /* 0x000e620000000800 */
[C---:B--2---:R-:W-:Y:S01]  /*8a10*/  FADD.FTZ R10, R103.reuse, R10 ;  /* 0x0000000a670a7221 */ /* 0x044fe20000010000 */
[----:B------:R-:W-:-:S06]  /*8a20*/  F2FP.BF16.F32.PACK_AB R155, R103, R155 ;  /* 0x0000009b679b723e */ /* 0x000fcc00000010ff */
[----:B------:R-:W2:Y:S01]  /*8a30*/  MUFU.EX2 R151, R110 ;  /* 0x0000006e00977308 */ /* 0x000ea20000000800 */
[----:B---3--:R-:W-:-:S07]  /*8a40*/  FADD.FTZ R10, R129, R10 ;  /* 0x0000000a810a7221 */ /* 0x008fce0000010000 */
        /* <DEDUP_REMOVED lines=16> */
[----:B------:R-:W-:Y:S02]  /*8b50*/  WARPGROUP.DEPBAR.LE gsb0, 0x0 ;  /* 0x00008000000079c5 */ /* 0x000fe40000010000 */
[----:B------:R4:W-:Y:S01]  /*8b60*/  @!P1 SYNCS.ARRIVE.TRANS64.RED.A1T0 RZ, [R90+URZ], RZ ;  /* 0x000000ff5aff99a7 */ /* 0x0009e2000810043f */
[----:B-1----:R-:W-:Y:S01]  /*8b70*/  FADD.FTZ R10, R119, R10 ;  /* 0x0000000a770a7221 */ /* 0x002fe20000010000 */
[----:B------:R-:W-:Y:S02]  /*8b80*/  F2FP.BF16.F32.PACK_AB R138, R21, R100 ;  /* 0x00000064158a723e */ /* 0x000fe400000010ff */
[----:B------:R-:W-:Y:S01]  /*8b90*/  F2FP.BF16.F32.PACK_AB R147, R119, R147 ;  /* 0x000000937793723e */ /* 0x000fe200000010ff */
[----:B------:R-:W1:Y:S01]  /*8ba0*/  MUFU.EX2 R143, R126 ;  /* 0x0000007e008f7308 */ /* 0x000e620000000800 */
[----:B--2---:R-:W-:Y:S01]  /*8bb0*/  FADD.FTZ R10, R133, R10 ;  /* 0x0000000a850a7221 */ /* 0x004fe20000010000 */
[----:B------:R-:W-:Y:S01]  /*8bc0*/  F2FP.BF16.F32.PACK_AB R136, R125, R96 ;  /* 0x000000607d88723e */ /* 0x000fe200000010ff */
[----:B----4-:R-:W-:-:S05]  /*8bd0*/  @!P1 VIADD R90, R94, 0x2a860 ;  /* 0x0002a8605e5a9836 */ /* 0x010fca0000000000 */
[----:B------:R-:W-:Y:S01]  /*8be0*/  @!P1 PRMT R90, RZ, 0x654, R90 ;  /* 0x00000654ff5a9816 */ /* 0x000fe2000000005a */
[----:B------:R-:W2:Y:S01]  /*8bf0*/  MUFU.EX2 R127, R127 ;  /* 0x0000007f007f7308 */ /* 0x000ea20000000800 */
[C---:B---3--:R-:W-:Y:S01]  /*8c00*/  FADD.FTZ R10, R123.reuse, R10 ;  /* 0x0000000a7b0a7221 */ /* 0x048fe20000010000 */
[----:B------:R-:W-:Y:S01]  /*8c10*/  F2FP.BF16.F32.PACK_AB R141, R123, R133 ;  /* 0x000000857b8d723e */ /* 0x000fe200000010ff */
[----:B------:R3:W-:Y:S01]  /*8c20*/  @!P1 SYNCS.ARRIVE.TRANS64.RED.A1T0 RZ, [R90+URZ], RZ ;  /* 0x000000ff5aff99a7 */ /* 0x0007e2000810043f */
[C---:B------:R-:W-:Y:S01]  /*8c30*/  ISETP.GT.AND P1, PT, R20.reuse, R15, PT ;  /* 0x0000000f1400720c */ /* 0x040fe20003f24270 */
[----:B------:R-:W-:-:S03]  /*8c40*/  VIADD R20, R20, 0xffffffff ;  /* 0xffffffff14147836 */ /* 0x000fc60000000000 */
[----:B------:R-:W4:Y:S01]  /*8c50*/  MUFU.EX2 R137, R130 ;  /* 0x0000008200897308 */ /* 0x000f220000000800 */
[----:B-1----:R-:W-:Y:S01]  /*8c60*/  FADD.FTZ R10, R143, R10 ;  /* 0x0000000a8f0a7221 */ /* 0x002fe20000010000 */
[----:B---3--:R-:W-:Y:S01]  /*8c70*/  FADD.FTZ R90, R158, R11 ;  /* 0x0000000b9e5a7221 */ /* 0x008fe20000010000 */
[----:B------:R-:W-:-:S03]  /*8c80*/  F2FP.BF16.F32.PACK_AB R158, R89, R158 ;  /* 0x0000009e599e723e */ /* 0x000fc600000010ff */
[----:B------:R-:W-:Y:S02]  /*8c90*/  FADD.FTZ R11, R89, R90 ;  /* 0x0000005a590b7221 */ /* 0x000fe40000010000 */
[----:B------:R-:W1:Y:S01]  /*8ca0*/  MUFU.EX2 R131, R131 ;  /* 0x0000008300837308 */ /* 0x000e620000000800 */
[C---:B--2---:R-:W-:Y:S01]  /*8cb0*/  FADD.FTZ R10, R127.reuse, R10 ;  /* 0x0000000a7f0a7221 */ /* 0x044fe20000010000 */
[----:B------:R-:W-:Y:S01]  /*8cc0*/  F2FP.BF16.F32.PACK_AB R143, R127, R143 ;  /* 0x0000008f7f8f723e */ /* 0x000fe200000010ff */
[----:B------:R-:W-:Y:S01]  /*8cd0*/  FADD.FTZ R90, R152, R11 ;  /* 0x0000000b985a7221 */ /* 0x000fe20000010000 */
[----:B------:R-:W-:-:S03]  /*8ce0*/  F2FP.BF16.F32.PACK_AB R152, R93, R152 ;  /* 0x000000985d98723e */ /* 0x000fc600000010ff */
[----:B------:R-:W-:Y:S01]  /*8cf0*/  FADD.FTZ R11, R93, R90 ;  /* 0x0000005a5d0b7221 */ /* 0x000fe20000010000 */
[----:B------:R-:W2:Y:S01]  /*8d00*/  MUFU.EX2 R139, R134 ;  /* 0x00000086008b7308 */ /* 0x000ea20000000800 */
[----:B----4-:R-:W-:Y:S02]  /*8d10*/  FADD.FTZ R10, R137, R10 ;  /* 0x0000000a890a7221 */ /* 0x010fe40000010000 */
[----:B------:R-:W-:Y:S01]  /*8d20*/  FADD.FTZ R90, R154, R11 ;  /* 0x0000000b9a5a7221 */ /* 0x000fe20000010000 */
[----:B------:R-:W-:-:S03]  /*8d30*/  F2FP.BF16.F32.PACK_AB R154, R97, R154 ;  /* 0x0000009a619a723e */ /* 0x000fc600000010ff */
[----:B------:R-:W-:Y:S01]  /*8d40*/  FADD.FTZ R11, R97, R90 ;  /* 0x0000005a610b7221 */ /* 0x000fe20000010000 */
[----:B------:R-:W3:Y:S01]  /*8d50*/  MUFU.EX2 R135, R135 ;  /* 0x0000008700877308 */ /* 0x000ee20000000800 */
[C---:B-1----:R-:W-:Y:S01]  /*8d60*/  FADD.FTZ R10, R131.reuse, R10 ;  /* 0x0000000a830a7221 */ /* 0x042fe20000010000 */
[----:B------:R-:W-:Y:S01]  /*8d70*/  F2FP.BF16.F32.PACK_AB R137, R131, R137 ;  /* 0x000000898389723e */ /* 0x000fe200000010ff */
[----:B------:R-:W-:Y:S01]  /*8d80*/  FADD.FTZ R90, R148, R11 ;  /* 0x0000000b945a7221 */ /* 0x000fe20000010000 */
[----:B------:R-:W-:-:S03]  /*8d90*/  F2FP.BF16.F32.PACK_AB R148, R101, R148 ;  /* 0x000000946594723e */ /* 0x000fc600000010ff */
[----:B------:R-:W-:Y:S01]  /*8da0*/  FADD.FTZ R11, R101, R90 ;  /* 0x0000005a650b7221 */ /* 0x000fe20000010000 */
[----:B--2---:R-:W-:-:S03]  /*8db0*/  FADD.FTZ R10, R139, R10 ;  /* 0x0000000a8b0a7221 */ /* 0x004fc60000010000 */
[----:B------:R-:W-:Y:S01]  /*8dc0*/  FADD.FTZ R90, R150, R11 ;  /* 0x0000000b965a7221 */ /* 0x000fe20000010000 */
[----:B------:R-:W-:-:S03]  /*8dd0*/  F2FP.BF16.F32.PACK_AB R150, R105, R150 ;  /* 0x000000966996723e */ /* 0x000fc600000010ff */
[----:B------:R-:W-:Y:S01]  /*8de0*/  FADD.FTZ R11, R105, R90 ;  /* 0x0000005a690b7221 */ /* 0x000fe20000010000 */
[C---:B---3--:R-:W-:Y:S01]  /*8df0*/  FADD.FTZ R10, R135.reuse, R10 ;  /* 0x0000000a870a7221 */ /* 0x048fe20000010000 */
[----:B------:R-:W-:Y:S02]  /*8e00*/  F2FP.BF16.F32.PACK_AB R139, R135, R139 ;  /* 0x0000008b878b723e */ /* 0x000fe400000010ff */
[----:B------:R-:W-:Y:S01]  /*8e10*/  FADD.FTZ R90, R144, R11 ;  /* 0x0000000b905a7221 */ /* 0x000fe20000010000 */
[----:B------:R-:W-:-:S03]  /*8e20*/  F2FP.BF16.F32.PACK_AB R144, R109, R144 ;  /* 0x000000906d90723e */ /* 0x000fc600000010ff */
[----:B------:R-:W-:-:S04]  /*8e30*/  FADD.FTZ R11, R109, R90 ;  /* 0x0000005a6d0b7221 */ /* 0x000fc80000010000 */
[----:B------:R-:W-:Y:S01]  /*8e40*/  FADD.FTZ R90, R146, R11 ;  /* 0x0000000b925a7221 */ /* 0x000fe20000010000 */
[----:B------:R-:W-:-:S03]  /*8e50*/  F2FP.BF16.F32.PACK_AB R146, R113, R146 ;  /* 0x000000927192723e */ /* 0x000fc600000010ff */
[----:B------:R-:W-:-:S04]  /*8e60*/  FADD.FTZ R11, R113, R90 ;  /* 0x0000005a710b7221 */ /* 0x000fc80000010000 */
[----:B------:R-:W-:-:S04]  /*8e70*/  FADD.FTZ R90, R88, R11 ;  /* 0x0000000b585a7221 */ /* 0x000fc80000010000 */
[----:B------:R-:W-:-:S04]  /*8e80*/  FADD.FTZ R11, R117, R90 ;  /* 0x0000005a750b7221 */ /* 0x000fc80000010000 */
[----:B------:R-:W-:-:S04]  /*8e90*/  FADD.FTZ R90, R92, R11 ;  /* 0x0000000b5c5a7221 */ /* 0x000fc80000010000 */
[----:B------:R-:W-:-:S04]  /*8ea0*/  FADD.FTZ R11, R121, R90 ;  /* 0x0000005a790b7221 */ /* 0x000fc80000010000 */
[----:B------:R-:W-:-:S04]  /*8eb0*/  FADD.FTZ R88, R96, R11 ;  /* 0x0000000b60587221 */ /* 0x000fc80000010000 */
[----:B------:R-:W-:-:S04]  /*8ec0*/  FADD.FTZ R11, R125, R88 ;  /* 0x000000587d0b7221 */ /* 0x000fc80000010000 */
[----:B------:R-:W-:-:S04]  /*8ed0*/  FADD.FTZ R88, R100, R11 ;  /* 0x0000000b64587221 */ /* 0x000fc80000010000 */
[----:B------:R-:W-:Y:S01]  /*8ee0*/  FADD.FTZ R11, R21, R88 ;  /* 0x00000058150b7221 */ /* 0x000fe20000010000 */
[----:B------:R-:W-:Y:S01]  /*8ef0*/  IMAD.MOV.U32 R21, RZ, RZ, R12 ;  /* 0x000000ffff157224 */ /* 0x000fe200078e000c */
[----:B------:R-:W-:Y:S06]  /*8f00*/  @P1 BRA `(.L_x_920) ;  /* 0xffffffe400041947 */ /* 0x000fec000383ffff */
.L_x_911:
[----:B------:R-:W-:-:S13]  /*8f10*/  ISETP.GE.AND P1, PT, R20, R19, PT ;  /* 0x000000131400720c */ /* 0x000fda0003f26270 */
[----:B------:R-:W-:Y:S05]  /*8f20*/  @!P1 BRA `(.L_x_921) ;  /* 0x0000002c00589947 */ /* 0x000fea0003800000 */
[----:B------:R-:W-:Y:S01]  /*8f30*/  IMAD.MOV.U32 R15, RZ, RZ, R12 ;  /* 0x000000ffff0f7224 */ /* 0x000fe200078e000c */
[----:B------:R-:W-:Y:S01]  /*8f40*/  UMOV UR38, UR46 ;  /* 0x0000002e00267c82 */ /* 0x000fe20008000000 */
[----:B------:R-:W-:Y:S01]  /*8f50*/  IMAD.MOV.U32 R173, RZ, RZ, R3 ;  /* 0x000000ffffad7224 */ /* 0x000fe200078e0003 */
[----:B------:R-:W-:Y:S01]  /*8f60*/  UMOV UR7, UR36 ;  /* 0x0000002400077c82 */ /* 0x000fe20008000000 */
[----:B------:R-:W-:Y:S01]  /*8f70*/  IMAD.IADD R21, R5, 0x1, R13 ;  /* 0x0000000105157824 */ /* 0x000fe200078e020d */
[----:B------:R-:W-:Y:S01]  /*8f80*/  ULDC UR40, c[0x0][0x9e4] ;  /* 0x0002790000287ab9 */ /* 0x000fe20000000800 */
[----:B------:R-:W-:Y:S01]  /*8f90*/  ULDC UR41, c[0x0][0x9dc] ;  /* 0x0002770000297ab9 */ /* 0x000fe20000000800 */
[----:B------:R-:W-:-:S05]  /*8fa0*/  ULDC UR47, c[0x0][0x9e0] ;  /* 0x00027800002f7ab9 */ /* 0x000fca0000000800 */
.L_x_938:
[----:B------:R-:W-:-:S04]  /*8fb0*/  UIADD3 UR36, UR7, 0x1, URZ ;  /* 0x0000000107247890 */ /* 0x000fc8000fffe03f */
[----:B------:R-:W-:-:S04]  /*8fc0*/  UISETP.NE.AND UP0, UPT, UR36, 0x2, UPT ;  /* 0x000000022400788c */ /* 0x000fc8000bf05270 */
[----:B------:R-:W-:Y:S02]  /*8fd0*/  USEL UR46, URZ, 0x1, UP0 ;  /* 0x000000013f2e7887 */ /* 0x000fe40008000000 */
[----:B------:R-:W-:Y:S02]  /*8fe0*/  USEL UR36, UR36, URZ, UP0 ;  /* 0x0000003f24247287 */ /* 0x000fe40008000000 */
[----:B------:R-:W-:Y:S01]  /*8ff0*/  ULOP3.LUT UR46, UR38, UR46, URZ, 0x3c, !UPT ;  /* 0x0000002e262e7292 */ /* 0x000fe2000f8e3c3f */
[----:B------:R-:W-:Y:S11]  /*9000*/  @!P0 BRA `(.L_x_922) ;  /* 0x0000000000048947 */ /* 0x000ff60003800000 */
[----:B------:R-:W-:Y:S01]  /*9010*/  BPT.TRAP 0x1 ;  /* 0x000000040000795c */ /* 0x000fe20000300000 */
.L_x_922:
[----:B------:R-:W-:Y:S01]  /*9020*/  ULEA UR6, UR36, UR37, 0x3 ;  /* 0x0000002524067291 */ /* 0x000fe2000f8e183f */
[----:B------:R-:W-:-:S05]  /*9030*/  IMAD.U32 R3, RZ, RZ, UR46 ;  /* 0x0000002eff037e24 */ /* 0x000fca000f8e00ff */
[----:B------:R-:W-:-:S04]  /*9040*/  SHF.L.U32 R3, R3, 0x1f, RZ ;  /* 0x0000001f03037819 */ /* 0x000fc800000006ff */
[----:B------:R1:W2:Y:S01]  /*9050*/  SYNCS.PHASECHK.TRANS64.TRYWAIT P1, [UR6+0x2a830], R3 ;  /* 0x02a83003ff0075a7 */ /* 0x0002a20008020146 */
[----:B------:R-:W-:Y:S05]  /*9060*/  @!P0 BRA `(.L_x_923) ;  /* 0x0000000000048947 */ /* 0x000fea0003800000 */
[----:B------:R-:W-:Y:S01]  /*9070*/  BPT.TRAP 0x1 ;  /* 0x000000040000795c */ /* 0x000fe20000300000 */
.L_x_923:
[----:B--2---:R-:W-:Y:S05]  /*9080*/  @P1 BRA `(.L_x_924) ;  /* 0x0000000000081947 */ /* 0x004fea0003800000 */
[----:B------:R-:W2:Y:S02]  /*9090*/  SYNCS.PHASECHK.TRANS64.TRYWAIT P1, [UR6+0x2a830], R3 ;  /* 0x02a83003ff0075a7 */ /* 0x000ea40008020146 */
[----:B--2---:R-:W-:Y:S05]  /*90a0*/  @!P1 BRA `(.L_x_925) ;  /* 0x0000008000709947 */ /* 0x004fea0003800000 */
.L_x_924:
        /* <DEDUP_REMOVED lines=133> */
.L_x_926:
[----:B------:R-:W-:Y:S01]  /*9900*/  ULEA UR10, UR7, UR37, 0x3 ;  /* 0x00000025070a7291 */ /* 0x000fe2000f8e183f */
[----:B------:R-:W-:-:S05]  /*9910*/  IMAD.U32 R0, RZ, RZ, UR38 ;  /* 0x00000026ff007e24 */ /* 0x000fca000f8e00ff */
[----:B------:R-:W-:-:S04]  /*9920*/  SHF.L.U32 R0, R0, 0x1f, RZ ;  /* 0x0000001f00007819 */ /* 0x000fc800000006ff */
[----:B------:R3:W4:Y:S01]  /*9930*/  SYNCS.PHASECHK.TRANS64.TRYWAIT P1, [UR10+0x2a850], R0 ;  /* 0x02a85000ff0075a7 */ /* 0x000722000802014a */
[----:B------:R-:W-:Y:S05]  /*9940*/  @!P0 BRA `(.L_x_927) ;  /* 0x0000000000048947 */ /* 0x000fea0003800000 */
[----:B------:R-:W-:Y:S01]  /*9950*/  BPT.TRAP 0x1 ;  /* 0x000000040000795c */ /* 0x000fe20000300000 */
.L_x_927:
[----:B----4-:R-:W-:Y:S05]  /*9960*/  @P1 BRA `(.L_x_928) ;  /* 0x0000000000081947 */ /* 0x010fea0003800000 */
[----:B------:R-:W4:Y:S02]  /*9970*/  SYNCS.PHASECHK.TRANS64.TRYWAIT P1, [UR10+0x2a850], R0 ;  /* 0x02a85000ff0075a7 */ /* 0x000f24000802014a */
[----:B----4-:R-:W-:Y:S05]  /*9980*/  @!P1 BRA `(.L_x_929) ;  /* 0x0000007800509947 */ /* 0x010fea0003800000 */
.L_x_928:
[----:B------:R-:W-:Y:S01]  /*9990*/  UIADD3 UR6, UR37, 0x400, URZ ;  /* 0x0000040025067890 */ /* 0x000fe2000fffe03f */
[----:B------:R-:W-:-:S06]  /*99a0*/  WARPGROUP.ARRIVE ;  /* 0x00000000000079c5 */ /* 0x000fcc0000000000 */
[----:B------:R-:W4:Y:S01]  /*99b0*/  S2R R176, SR_TID.X ;  /* 0x0000000000b07919 */ /* 0x000f220000002100 */
[----:B-12---:R-:W1:Y:S01]  /*99c0*/  LDC R3, c[0x0][0x288] ;  /* 0x0000a200ff037b82 */ /* 0x006e620000000800 */
[----:B------:R-:W-:Y:S01]  /*99d0*/  USHF.R.U32.HI UR6, URZ, 0x4, UR6 ;  /* 0x000000043f067899 */ /* 0x000fe20008011606 */
[----:B---3--:R-:W-:Y:S01]  /*99e0*/  IMAD.U32 R0, RZ, RZ, UR36 ;  /* 0x00000024ff007e24 */ /* 0x008fe2000f8e00ff */
[----:B------:R-:W-:Y:S01]  /*99f0*/  ULDC UR14, c[0x0][0x2e0] ;  /* 0x0000b800000e7ab9 */ /* 0x000fe20000000800 */
[----:B------:R-:W-:Y:S01]  /*9a00*/  IMAD R14, R20, -0x60, RZ ;  /* 0xffffffa0140e7824 */ /* 0x000fe200078e02ff */
[----:B------:R-:W-:-:S03]  /*9a10*/  ULOP3.LUT UR6, UR6, 0x3fff, URZ, 0xc0, !UPT ;  /* 0x00003fff06067892 */ /* 0x000fc6000f8ec03f */
[----:B------:R-:W-:Y:S01]  /*9a20*/  IMAD R2, R17, UR14, R14 ;  /* 0x0000000e11027c24 */ /* 0x000fe2000f8e020e */
[----:B------:R-:W-:-:S04]  /*9a30*/  ULOP3.LUT UR6, UR6, 0x3000000, URZ, 0xfc, !UPT ;  /* 0x0300000006067892 */ /* 0x000fc8000f8efc3f */
[----:B------:R-:W-:-:S03]  /*9a40*/  UIMAD UR11, UR7, 0x600, UR6 ;  /* 0x00000600070b78a4 */ /* 0x000fc6000f8e0206 */
[----:B------:R-:W-:-:S04]  /*9a50*/  UMOV UR7, 0x40000040 ;  /* 0x4000004000077882 */ /* 0x000fc80000000000 */
[----:B------:R-:W-:Y:S02]  /*9a60*/  UMOV UR6, UR11 ;  /* 0x0000000b00067c82 */ /* 0x000fe40008000000 */
[----:B------:R-:W-:Y:S01]  /*9a70*/  HGMMA.64x128x16.F32.BF16 R24, R156, gdesc[UR4].tnspB, R24, gsb0 ;  /* 0x41e000049c187df0 */ /* 0x000fe20008001818 */
[----:B------:R-:W-:Y:S01]  /*9a80*/  UIADD3 UR6, UR11, 0x80, URZ ;  /* 0x000000800b067890 */ /* 0x000fe2000fffe03f */
[----:B-1----:R-:W-:Y:S01]  /*9a90*/  IADD3 R3, R2, 0x1, -R3 ;  /* 0x0000000102037810 */ /* 0x002fe20007ffe803 */
[----:B------:R-:W-:-:S04]  /*9aa0*/  UMOV UR7, 0x40000040 ;  /* 0x4000004000077882 */ /* 0x000fc80000000000 */
[----:B------:R-:W-:Y:S01]  /*9ab0*/  IMAD R3, R16, -0x2, R3 ;  /* 0xfffffffe10037824 */ /* 0x000fe200078e0203 */
[----:B----4-:R-:W-:-:S13]  /*9ac0*/  LOP3.LUT P1, RZ, R176, 0x7f, RZ, 0xc0, !PT ;  /* 0x0000007fb0ff7812 */ /* 0x010fda000782c0ff */
[----:B------:R-:W-:-:S05]  /*9ad0*/  @!P1 LEA R0, R0, UR37, 0x3 ;  /* 0x0000002500009c11 */ /* 0x000fca000f8e18ff */
        /* <DEDUP_REMOVED lines=23> */
[----:B------:R-:W-:Y:S01]  /*9c50*/  WARPGROUP.ARRIVE ;  /* 0x00000000000079c5 */ /* 0x000fe20000000000 */
[----:B------:R-:W-:-:S06]  /*9c60*/  IMAD R140, R16, -0x2, R14 ;  /* 0xfffffffe108c7824 */ /* 0x000fcc00078e020e */
[----:B------:R-:W-:Y:S01]  /*9c70*/  HGMMA.64x128x16.F32.BF16 R24, R136, gdesc[UR4].tnspB, R24, gsb0 ;  /* 0x41e0000488187df0 */ /* 0x000fe20008001818 */
[----:B------:R-:W-:Y:S02]  /*9c80*/  ULOP3.LUT UR6, URZ, UR41, URZ, 0x33, !UPT ;  /* 0x000000293f067292 */ /* 0x000fe4000f8e333f */
[----:B------:R-:W-:Y:S02]  /*9c90*/  WARPGROUP.DEPBAR.LE gsb0, 0x0 ;  /* 0x00008000000079c5 */ /* 0x000fe40000010000 */
[----:B------:R1:W-:Y:S01]  /*9ca0*/  @!P1 SYNCS.ARRIVE.TRANS64.RED.A1T0 RZ, [R0+URZ], RZ ;  /* 0x000000ff00ff99a7 */ /* 0x0003e2000810043f */
[----:B------:R-:W-:Y:S01]  /*9cb0*/  ISETP.GE.AND P1, PT, R172, 0x1, PT ;  /* 0x00000001ac00780c */ /* 0x000fe20003f26270 */
[C---:B------:R-:W-:Y:S02]  /*9cc0*/  VIADD R136, R3.reuse, UR47 ;  /* 0x0000002f03887c36 */ /* 0x040fe40008000000 */
[----:B------:R-:W-:Y:S02]  /*9cd0*/  VIADD R138, R3, UR6 ;  /* 0x00000006038a7c36 */ /* 0x000fe40008000000 */
[----:B-1----:R-:W-:-:S02]  /*9ce0*/  IMAD.IADD R0, R5, 0x1, R136 ;  /* 0x0000000105007824 */ /* 0x002fc400078e0288 */
[----:B------:R-:W-:-:S06]  /*9cf0*/  IMAD.IADD R2, R5, 0x1, R138 ;  /* 0x0000000105027824 */ /* 0x000fcc00078e028a */
[----:B------:R-:W-:Y:S05]  /*9d00*/  @!P1 BRA `(.L_x_930) ;  /* 0x0000000000589947 */ /* 0x000fea0003800000 */
        /* <DEDUP_REMOVED lines=11> */
.L_x_932:
[----:B------:R-:W-:-:S05]  /*9dc0*/  IMAD.U32 R137, RZ, RZ, UR40 ;  /* 0x00000028ff897e24 */ /* 0x000fca000f8e00ff */
[----:B------:R-:W-:-:S13]  /*9dd0*/  ISETP.NE.AND P1, PT, R137, 0x1, PT ;  /* 0x000000018900780c */ /* 0x000fda0003f25270 */
[----:B------:R-:W1:Y:S01]  /*9de0*/  @P1 LDC.64 R142, c[0x0][0x9e8] ;  /* 0x00027a00ff8e1b82 */ /* 0x000e620000000a00 */
[----:B------:R-:W-:-:S04]  /*9df0*/  @P1 IMAD.IADD R3, R5, 0x1, R13 ;  /* 0x0000000105031824 */ /* 0x000fc800078e020d */
[----:B-1----:R-:W-:-:S04]  /*9e00*/  @P1 IMAD.HI.U32 R142, R3, R142, RZ ;  /* 0x0000008e038e1227 */ /* 0x002fc800078e00ff */
[----:B------:R-:W-:Y:S01]  /*9e10*/  IMAD.MOV.U32 R3, RZ, RZ, R21 ;  /* 0x000000ffff037224 */ /* 0x000fe200078e0015 */
[----:B------:R-:W-:-:S07]  /*9e20*/  @P1 SHF.R.U32.HI R3, RZ, R143, R142 ;  /* 0x0000008fff031219 */ /* 0x000fce000001168e */
.L_x_933:
[----:B------:R-:W-:Y:S05]  /*9e30*/  BSYNC B0 ;  /* 0x0000000000007941 */ /* 0x000fea0003800000 */
.L_x_931:
[----:B------:R-:W-:-:S05]  /*9e40*/  IMAD R3, R3, R137, R140 ;  /* 0x0000008903037224 */ /* 0x000fca00078e028c */
[----:B------:R-:W-:Y:S02]  /*9e50*/  VIADDMNMX R0, R3, R137, R0, PT ;  /* 0x0000008903007246 */ /* 0x000fe40003800100 */
[----:B------:R-:W-:-:S07]  /*9e60*/  VIMNMX R2, R2, R3, !PT ;  /* 0x0000000302027248 */ /* 0x000fce0007fe0100 */
.L_x_930:
        /* <DEDUP_REMOVED lines=117> */
[----:B------:R-:W-:-:S13]  /*a5c0*/  ISETP.GE.AND P6, PT, R172, 0x1, PT ;  /* 0x00000001ac00780c */ /* 0x000fda0003fc6270 */
[----:B------:R-:W-:Y:S05]  /*a5d0*/  @!P6 BRA `(.L_x_934) ;  /* 0x000000000054e947 */ /* 0x000fea0003800000 */
[----:B------:R-:W-:Y:S01]  /*a5e0*/  IMAD.IADD R3, R4, 0x1, R13 ;  /* 0x0000000104037824 */ /* 0x000fe200078e020d */
[----:B------:R-:W-:Y:S04]  /*a5f0*/  BSSY B0, `(.L_x_935) ;  /* 0x0000010000007945 */ /* 0x000fe80003800000 */
[----:B------:R-:W-:-:S13]  /*a600*/  ISETP.GT.AND P6, PT, R3, -0x1, PT ;  /* 0xffffffff0300780c */ /* 0x000fda0003fc4270 */
        /* <DEDUP_REMOVED lines=9> */
.L_x_936:
[----:B------:R-:W-:-:S05]  /*a6a0*/  IMAD.U32 R12, RZ, RZ, UR40 ;  /* 0x00000028ff0c7e24 */ /* 0x000fca000f8e00ff */
[----:B------:R-:W-:-:S13]  /*a6b0*/  ISETP.NE.AND P6, PT, R12, 0x1, PT ;  /* 0x000000010c00780c */ /* 0x000fda0003fc5270 */
[----:B------:R-:W1:Y:S02]  /*a6c0*/  @P6 LDC.64 R148, c[0x0][0x9e8] ;  /* 0x00027a00ff946b82 */ /* 0x000e640000000a00 */
[----:B-1----:R-:W-:-:S05]  /*a6d0*/  @P6 IMAD.HI.U32 R148, R3, R148, RZ ;  /* 0x0000009403946227 */ /* 0x002fca00078e00ff */
[----:B------:R-:W-:-:S07]  /*a6e0*/  @P6 SHF.R.U32.HI R3, RZ, R149, R148 ;  /* 0x00000095ff036219 */ /* 0x000fce0000011694 */
.L_x_937:
[----:B------:R-:W-:Y:S05]  /*a6f0*/  BSYNC B0 ;  /* 0x0000000000007941 */ /* 0x000fea0003800000 */
.L_x_935:
[----:B------:R-:W-:-:S05]  /*a700*/  IMAD R3, R3, R12, R140 ;  /* 0x0000000c03037224 */ /* 0x000fca00078e028c */
[----:B------:R-:W-:Y:S02]  /*a710*/  VIADDMNMX R0, R3, R12, R0, PT ;  /* 0x0000000c03007246 */ /* 0x000fe40003800100 */
[----:B------:R-:W-:-:S07]  /*a720*/  VIMNMX R2, R2, R3, !PT ;  /* 0x0000000302027248 */ /* 0x000fce0007fe0100 */
.L_x_934:
[C---:B------:R-:W-:Y:S01]  /*a730*/  ISETP.GT.AND P1, PT, R2.reuse, 0x1, !P1 ;  /* 0x000000010200780c */ /* 0x040fe20004f24270 */
[----:B------:R-:W1:Y:S01]  /*a740*/  LDC R14, c[0x0][0x988] ;  /* 0x00026200ff0e7b82 */ /* 0x000e620000000800 */
[----:B------:R-:W-:Y:S01]  /*a750*/  ISETP.GT.AND P2, PT, R2, 0x8, !P2 ;  /* 0x000000080200780c */ /* 0x000fe20005744270 */
[----:B------:R-:W-:Y:S01]  /*a760*/  UMOV UR38, UR46 ;  /* 0x0000002e00267c82 */ /* 0x000fe20008000000 */
[C---:B------:R-:W-:Y:S01]  /*a770*/  ISETP.LT.OR P1, PT, R0.reuse, 0x2, P1 ;  /* 0x000000020000780c */ /* 0x040fe20000f21670 */
[----:B------:R-:W-:Y:S01]  /*a780*/  UMOV UR7, UR36 ;  /* 0x0000002400077c82 */ /* 0x000fe20008000000 */
        /* <DEDUP_REMOVED lines=57> */
[----:B------:R-:W-:Y:S02]  /*ab20*/  FMNMX.FTZ R12, R105, R12, !PT ;  /* 0x0000000c690c7209 */ /* 0x000fe40007810000 */
[----:B------:R-:W-:Y:S02]  /*ab30*/  ISETP.LT.OR P1, PT, R0, 0x2a, P1 ;  /* 0x0000002a0000780c */ /* 0x000fe40000f21670 */
[----:B------:R-:W-:Y:S02]  /*ab40*/  FMNMX.FTZ R12, R129, R12, !PT ;  /* 0x0000000c810c7209 */ /* 0x000fe40007810000 */
[----:B------:R-:W-:Y:S02]  /*ab50*/  FSEL R111, R111, -INF , !P1 ;  /* 0xff8000006f6f7808 */ /* 0x000fe40004800000 */
[----:B------:R-:W-:Y:S02]  /*ab60*/  ISETP.NE.AND P1, PT, R154, RZ, PT ;  /* 0x000000ff9a00720c */ /* 0x000fe40003f25270 */
[----:B------:R-:W-:-:S02]  /*ab70*/  ISETP.NE.AND P2, PT, R174, RZ, PT ;  /* 0x000000ffae00720c */ /* 0x000fc40003f45270 */
[----:B------:R-:W-:Y:S02]  /*ab80*/  ISETP.GT.AND P1, PT, R2, 0x30, !P1 ;  /* 0x000000300200780c */ /* 0x000fe40004f24270 */
[----:B------:R-:W-:Y:S02]  /*ab90*/  FMNMX.FTZ R12, R101, R12, !PT ;  /* 0x0000000c650c7209 */ /* 0x000fe40007810000 */
[----:B------:R-:W-:Y:S02]  /*aba0*/  ISETP.LT.OR P1, PT, R0, 0x31, P1 ;  /* 0x000000310000780c */ /* 0x000fe40000f21670 */
[----:B------:R-:W-:Y:S02]  /*abb0*/  FMNMX.FTZ R12, R133, R12, !PT ;  /* 0x0000000c850c7209 */ /* 0x000fe40007810000 */
[----:B------:R-:W-:Y:S02]  /*abc0*/  FSEL R91, R114, -INF , !P1 ;  /* 0xff800000725b7808 */ /* 0x000fe40004800000 */
[----:B------:R-:W-:Y:S01]  /*abd0*/  ISETP.NE.AND P1, PT, R112, RZ, PT ;  /* 0x000000ff7000720c */ /* 0x000fe20003f25270 */
[----:B------:R-:W2:Y:S01]  /*abe0*/  SHFL.BFLY PT, R3, R12, 0x2, 0x1f ;  /* 0x0c401f000c037f89 */ /* 0x000ea200000e0000 */
[----:B------:R-:W-:-:S02]  /*abf0*/  ISETP.NE.AND P6, PT, R124, RZ, PT ;  /* 0x000000ff7c00720c */ /* 0x000fc40003fc5270 */
[C---:B------:R-:W-:Y:S02]  /*ac00*/  ISETP.GT.AND P1, PT, R2.reuse, 0x31, !P1 ;  /* 0x000000310200780c */ /* 0x040fe40004f24270 */
[----:B------:R-:W-:Y:S02]  /*ac10*/  ISETP.GT.AND P3, PT, R2, 0x50, !P3 ;  /* 0x000000500200780c */ /* 0x000fe40005f64270 */
[C---:B------:R-:W-:Y:S02]  /*ac20*/  ISETP.LT.OR P1, PT, R0.reuse, 0x32, P1 ;  /* 0x000000320000780c */ /* 0x040fe40000f21670 */
[----:B------:R-:W-:Y:S02]  /*ac30*/  ISETP.LT.OR P3, PT, R0, 0x51, P3 ;  /* 0x000000510000780c */ /* 0x000fe40001f61670 */
[----:B------:R-:W-:Y:S02]  /*ac40*/  FSEL R115, R115, -INF , !P1 ;  /* 0xff80000073737808 */ /* 0x000fe40004800000 */
[----:B------:R-:W-:-:S02]  /*ac50*/  ISETP.NE.AND P1, PT, R156, RZ, PT ;  /* 0x000000ff9c00720c */ /* 0x000fc40003f25270 */
[C---:B------:R-:W-:Y:S02]  /*ac60*/  ISETP.GT.AND P4, PT, R2.reuse, 0x51, !P4 ;  /* 0x000000510200780c */ /* 0x040fe40006784270 */
[----:B------:R-:W-:Y:S02]  /*ac70*/  ISETP.GT.AND P1, PT, R2, 0x38, !P1 ;  /* 0x000000380200780c */ /* 0x000fe40004f24270 */
[----:B------:R-:W-:Y:S02]  /*ac80*/  FSEL R183, R130, -INF , !P3 ;  /* 0xff80000082b77808 */ /* 0x000fe40005800000 */
[----:B------:R-:W-:Y:S02]  /*ac90*/  ISETP.LT.OR P1, PT, R0, 0x39, P1 ;  /* 0x000000390000780c */ /* 0x000fe40000f21670 */
[----:B------:R-:W-:Y:S02]  /*aca0*/  ISETP.GT.AND P5, PT, R2, 0x58, !P5 ;  /* 0x000000580200780c */ /* 0x000fe40006fa4270 */
[----:B------:R-:W-:-:S02]  /*acb0*/  FSEL R175, R118, -INF , !P1 ;  /* 0xff80000076af7808 */ /* 0x000fc40004800000 */
[----:B------:R-:W-:Y:S02]  /*acc0*/  ISETP.NE.AND P1, PT, R116, RZ, PT ;  /* 0x000000ff7400720c */ /* 0x000fe40003f25270 */
[----:B------:R-:W-:Y:S02]  /*acd0*/  ISETP.LT.OR P4, PT, R0, 0x52, P4 ;  /* 0x000000520000780c */ /* 0x000fe40002781670 */
[----:B------:R-:W-:Y:S02]  /*ace0*/  ISETP.GT.AND P1, PT, R2, 0x39, !P1 ;  /* 0x000000390200780c */ /* 0x000fe40004f24270 */
[C---:B------:R-:W-:Y:S02]  /*acf0*/  ISETP.LT.OR P5, PT, R0.reuse, 0x59, P5 ;  /* 0x000000590000780c */ /* 0x040fe40002fa1670 */
        /* <DEDUP_REMOVED lines=15> */
[----:B------:R-:W-:Y:S02]  /*adf0*/  ISETP.LT.OR P1, PT, R0, 0x4a, P1 ;  /* 0x0000004a0000780c */ /* 0x000fe40000f21670 */
[----:B--2---:R-:W-:Y:S02]  /*ae00*/  FMNMX.FTZ R92, R12, R3, !PT ;  /* 0x000000030c5c7209 */ /* 0x004fe40007810000 */
[----:B------:R-:W-:-:S02]  /*ae10*/  FSEL R127, R127, -INF , !P1 ;  /* 0xff8000007f7f7808 */ /* 0x000fc40004800000 */
[----:B------:R-:W-:Y:S01]  /*ae20*/  ISETP.GT.AND P1, PT, R2, RZ, !P6 ;  /* 0x000000ff0200720c */ /* 0x000fe20007724270 */
[----:B------:R-:W2:Y:S01]  /*ae30*/  SHFL.BFLY PT, R3, R92, 0x1, 0x1f ;  /* 0x0c201f005c037f89 */ /* 0x000ea200000e0000 */
[----:B------:R-:W-:Y:S02]  /*ae40*/  ISETP.NE.AND P6, PT, R128, RZ, PT ;  /* 0x000000ff8000720c */ /* 0x000fe40003fc5270 */
[----:B------:R-:W-:Y:S02]  /*ae50*/  ISETP.LT.OR P1, PT, R0, 0x1, P1 ;  /* 0x000000010000780c */ /* 0x000fe40000f21670 */
[----:B------:R-:W-:Y:S02]  /*ae60*/  ISETP.GT.AND P2, PT, R2, 0x59, !P6 ;  /* 0x000000590200780c */ /* 0x000fe40007744270 */
[----:B------:R-:W-:Y:S02]  /*ae70*/  FSEL R90, R90, -INF , !P1 ;  /* 0xff8000005a5a7808 */ /* 0x000fe40004800000 */
[----:B------:R-:W-:-:S02]  /*ae80*/  ISETP.LT.OR P2, PT, R0, 0x5a, P2 ;  /* 0x0000005a0000780c */ /* 0x000fc40001741670 */
[----:B------:R-:W-:Y:S02]  /*ae90*/  FMNMX.FTZ R12, R90, R15, !PT ;  /* 0x0000000f5a0c7209 */ /* 0x000fe40007810000 */
[----:B------:R-:W-:Y:S02]  /*aea0*/  LOP3.LUT P6, RZ, R176, 0x7f, RZ, 0xc0, !PT ;  /* 0x0000007fb0ff7812 */ /* 0x000fe400078cc0ff */
[----:B------:R-:W-:-:S04]  /*aeb0*/  FMNMX.FTZ R12, R159, R12, !PT ;  /* 0x0000000c9f0c7209 */ /* 0x000fc80007810000 */
[----:B------:R-:W-:-:S04]  /*aec0*/  FMNMX.FTZ R12, R149, R12, !PT ;  /* 0x0000000c950c7209 */ /* 0x000fc80007810000 */
[----:B------:R-:W-:Y:S02]  /*aed0*/  FMNMX.FTZ R12, R157, R12, !PT ;  /* 0x0000000c9d0c7209 */ /* 0x000fe40007810000 */
[----:B--2---:R-:W-:Y:S02]  /*aee0*/  FMNMX.FTZ R3, R92, R3, !PT ;  /* 0x000000035c037209 */ /* 0x004fe40007810000 */
[----:B------:R-:W-:Y:S02]  /*aef0*/  FMNMX.FTZ R12, R151, R12, !PT ;  /* 0x0000000c970c7209 */ /* 0x000fe40007810000 */
[C---:B------:R-:W-:Y:S01]  /*af00*/  FSETP.NEU.FTZ.AND P1, PT, R3.reuse, -INF , PT ;  /* 0xff8000000300780b */ /* 0x040fe20003f3d000 */
[----:B-1----:R-:W-:Y:S01]  /*af10*/  FMUL.FTZ R94, R3, R14 ;  /* 0x0000000e035e7220 */ /* 0x002fe20000410000 */
[----:B------:R-:W-:Y:S02]  /*af20*/  FMNMX.FTZ R12, R155, R12, !PT ;  /* 0x0000000c9b0c7209 */ /* 0x000fe40007810000 */
[----:B------:R-:W-:-:S02]  /*af30*/  FSEL R0, R3, RZ, P1 ;  /* 0x000000ff03007208 */ /* 0x000fc40000800000 */
[----:B------:R-:W-:Y:S02]  /*af40*/  FMNMX.FTZ R12, R95, R12, !PT ;  /* 0x0000000c5f0c7209 */ /* 0x000fe40007810000 */
        /* <DEDUP_REMOVED lines=8> */
[-CC-:B------:R-:W-:Y:S01]  /*afd0*/  FFMA.FTZ R144, R97, R14.reuse, -R94.reuse ;  /* 0x0000000e61907223 */ /* 0x180fe2000001085e */
[----:B------:R-:W-:Y:S01]  /*afe0*/  FSEL R143, R134, -INF , !P5 ;  /* 0xff800000868f7808 */ /* 0x000fe20006800000 */
[--C-:B------:R-:W-:Y:S01]  /*aff0*/  FFMA.FTZ R97, R113, R14, -R94.reuse ;  /* 0x0000000e71617223 */ /* 0x100fe2000001085e */
[----:B------:R-:W-:Y:S01]  /*b000*/  FMNMX.FTZ R12, R103, R12, !PT ;  /* 0x0000000c670c7209 */ /* 0x000fe20007810000 */
[----:B------:R-:W-:Y:S01]  /*b010*/  FADD.FTZ R113, -R0, R173 ;  /* 0x000000ad00717221 */ /* 0x000fe20000010100 */
[----:B------:R-:W-:Y:S01]  /*b020*/  FSEL R139, R135, -INF , !P2 ;  /* 0xff800000878b7808 */ /* 0x000fe20005000000 */
[--C-:B------:R-:W-:Y:S01]  /*b030*/  FFMA.FTZ R135, R137, R14, -R94.reuse ;  /* 0x0000000e89877223 */ /* 0x100fe2000001085e */
[----:B------:R-:W-:Y:S01]  /*b040*/  FMNMX.FTZ R12, R111, R12, !PT ;  /* 0x0000000c6f0c7209 */ /* 0x000fe20007810000 */
[-CC-:B------:R-:W-:Y:S01]  /*b050*/  FFMA.FTZ R193, R88, R14.reuse, -R94.reuse ;  /* 0x0000000e58c17223 */ /* 0x180fe2000001085e */
[----:B------:R-:W-:Y:S01]  /*b060*/  FMUL.FTZ R0, R113, R14 ;  /* 0x0000000e71007220 */ /* 0x000fe20000410000 */
        /* <DEDUP_REMOVED lines=20> */
[--C-:B------:R-:W-:Y:S01]  /*b1b0*/  FFMA.FTZ R138, R101, R14, -R94.reuse ;  /* 0x0000000e658a7223 */ /* 0x100fe2000001085e */
[----:B------:R-:W-:Y:S01]  /*b1c0*/  FMNMX.FTZ R12, R123, R12, !PT ;  /* 0x0000000c7b0c7209 */ /* 0x000fe20007810000 */
[-CC-:B------:R-:W-:Y:S01]  /*b1d0*/  FFMA.FTZ R93, R121, R14.reuse, -R94.reuse ;  /* 0x0000000e795d7223 */ /* 0x180fe2000001085e */
[--C-:B------:R-:W-:Y:S01]  /*b1e0*/  FFMA.FTZ R89, R125, R14, -R94.reuse ;  /* 0x0000000e7d597223 */ /* 0x100fe2000001085e */
[----:B------:R-:W2:Y:S01]  /*b1f0*/  MUFU.EX2 R156, R156 ;  /* 0x0000009c009c7308 */ /* 0x000ea20000000800 */
[----:B------:R-:W-:Y:S01]  /*b200*/  FMNMX.FTZ R12, R181, R12, !PT ;  /* 0x0000000cb50c7209 */ /* 0x000fe20007810000 */
[-CC-:B------:R-:W-:Y:S01]  /*b210*/  FFMA.FTZ R105, R129, R14.reuse, -R94.reuse ;  /* 0x0000000e81697223 */ /* 0x180fe2000001085e */
[----:B------:R-:W-:Y:S01]  /*b220*/  FFMA.FTZ R101, R133, R14, -R94 ;  /* 0x0000000e85657223 */ /* 0x000fe2000001085e */
[----:B------:R-:W-:Y:S01]  /*b230*/  IMAD.MOV.U32 R173, RZ, RZ, R3 ;  /* 0x000000ffffad7224 */ /* 0x000fe200078e0003 */
[----:B------:R-:W-:-:S03]  /*b240*/  FMNMX.FTZ R12, R127, R12, !PT ;  /* 0x0000000c7f0c7209 */ /* 0x000fc60007810000 */
[----:B------:R-:W3:Y:S01]  /*b250*/  MUFU.EX2 R158, R158 ;  /* 0x0000009e009e7308 */ /* 0x000ee20000000800 */
[----:B------:R-:W-:Y:S01]  /*b260*/  FMNMX.FTZ R12, R183, R12, !PT ;  /* 0x0000000cb70c7209 */ /* 0x000fe20007810000 */
[----:B-1----:R-:W-:-:S03]  /*b270*/  FFMA.FTZ R11, R0, R11, R193 ;  /* 0x0000000b000b7223 */ /* 0x002fc600000100c1 */
[----:B------:R-:W-:-:S03]  /*b280*/  FMNMX.FTZ R12, R141, R12, !PT ;  /* 0x0000000c8d0c7209 */ /* 0x000fc60007810000 */
[----:B------:R-:W1:Y:S01]  /*b290*/  MUFU.EX2 R187, R187 ;  /* 0x000000bb00bb7308 */ /* 0x000e620000000800 */
[----:B------:R-:W-:Y:S01]  /*b2a0*/  FMNMX.FTZ R12, R143, R12, !PT ;  /* 0x0000000c8f0c7209 */ /* 0x000fe20007810000 */
[C---:B--2---:R-:W-:Y:S01]  /*b2b0*/  FADD.FTZ R11, R156.reuse, R11 ;  /* 0x0000000b9c0b7221 */ /* 0x044fe20000010000 */
[----:B------:R-:W-:Y:S02]  /*b2c0*/  F2FP.BF16.F32.PACK_AB R156, R156, R193 ;  /* 0x000000c19c9c723e */ /* 0x000fe400000010ff */
[----:B------:R-:W-:-:S03]  /*b2d0*/  FMNMX.FTZ R12, R139, R12, !PT ;  /* 0x0000000c8b0c7209 */ /* 0x000fc60007810000 */
[----:B------:R-:W2:Y:S01]  /*b2e0*/  MUFU.EX2 R152, R152 ;  /* 0x0000009800987308 */ /* 0x000ea20000000800 */
[----:B---3--:R-:W-:Y:S01]  /*b2f0*/  FADD.FTZ R102, R158, R11 ;  /* 0x0000000b9e667221 */ /* 0x008fe20000010000 */
[----:B------:R-:W3:Y:S06]  /*b300*/  SHFL.BFLY PT, R137, R12, 0x2, 0x1f ;  /* 0x0c401f000c897f89 */ /* 0x000eec00000e0000 */
[----:B------:R-:W4:Y:S01]  /*b310*/  MUFU.EX2 R177, R177 ;  /* 0x000000b100b17308 */ /* 0x000f220000000800 */
[C---:B-1----:R-:W-:Y:S01]  /*b320*/  FADD.FTZ R11, R187.reuse, R102 ;  /* 0x00000066bb0b7221 */ /* 0x042fe20000010000 */
[----:B------:R-:W-:-:S06]  /*b330*/  F2FP.BF16.F32.PACK_AB R158, R187, R158 ;  /* 0x0000009ebb9e723e */ /* 0x000fcc00000010ff */
[----:B------:R-:W1:Y:S01]  /*b340*/  MUFU.EX2 R154, R154 ;  /* 0x0000009a009a7308 */ /* 0x000e620000000800 */
[----:B--2---:R-:W-:-:S07]  /*b350*/  FADD.FTZ R102, R152, R11 ;  /* 0x0000000b98667221 */ /* 0x004fce0000010000 */
[----:B------:R-:W-:Y:S01]  /*b360*/  MUFU.EX2 R145, R145 ;  /* 0x0000009100917308 */ /* 0x000fe20000000800 */
[----:B----4-:R-:W-:Y:S02]  /*b370*/  F2FP.BF16.F32.PACK_AB R152, R177, R152 ;  /* 0x00000098b198723e */ /* 0x010fe400000010ff */
[----:B---3--:R-:W-:-:S05]  /*b380*/  FMNMX.FTZ R137, R12, R137, !PT ;  /* 0x000000890c897209 */ /* 0x008fca0007810000 */
[----:B------:R-:W2:Y:S01]  /*b390*/  SHFL.BFLY PT, R12, R137, 0x1, 0x1f ;  /* 0x0c201f00890c7f89 */ /* 0x000ea200000e0000 */
[----:B------:R-:W-:Y:S08]  /*b3a0*/  MUFU.EX2 R148, R148 ;  /* 0x0000009400947308 */ /* 0x000ff00000000800 */
[----:B------:R-:W-:Y:S08]  /*b3b0*/  MUFU.EX2 R150, R150 ;  /* 0x0000009600967308 */ /* 0x000ff00000000800 */
[----:B------:R-:W-:Y:S01]  /*b3c0*/  MUFU.EX2 R135, R135 ;  /* 0x0000008700877308 */ /* 0x000fe20000000800 */
[----:B--2---:R-:W-:-:S07]  /*b3d0*/  FMNMX.FTZ R12, R137, R12, !PT ;  /* 0x0000000c890c7209 */ /* 0x004fce0007810000 */
[----:B------:R-:W-:Y:S01]  /*b3e0*/  MUFU.EX2 R144, R144 ;  /* 0x0000009000907308 */ /* 0x000fe20000000800 */
[C---:B------:R-:W-:Y:S01]  /*b3f0*/  FSETP.NEU.FTZ.AND P1, PT, R12.reuse, -INF , PT ;  /* 0xff8000000c00780b */ /* 0x040fe20003f3d000 */
[----:B------:R-:W-:-:S06]  /*b400*/  FMUL.FTZ R2, R12, R14 ;  /* 0x0000000e0c027220 */ /* 0x000fcc0000410000 */
[----:B------:R-:W-:Y:S01]  /*b410*/  MUFU.EX2 R97, R97 ;  /* 0x0000006100617308 */ /* 0x000fe20000000800 */
[----:B------:R-:W-:Y:S02]  /*b420*/  FSEL R100, R2, RZ, P1 ;  /* 0x000000ff02647208 */ /* 0x000fe40000800000 */
[----:B------:R-:W-:Y:S02]  /*b430*/  FSEL R2, R12, RZ, P1 ;  /* 0x000000ff0c027208 */ /* 0x000fe40000800000 */
[----:B------:R-:W-:Y:S01]  /*b440*/  ISETP.GT.AND P1, PT, R20, R19, PT ;  /* 0x000000131400720c */ /* 0x000fe20003f24270 */
[-CC-:B------:R-:W-:Y:S01]  /*b450*/  FFMA.FTZ R113, R90, R14.reuse, -R100.reuse ;  /* 0x0000000e5a717223 */ /* 0x180fe20000010864 */
[-CC-:B------:R-:W-:Y:S01]  /*b460*/  FFMA.FTZ R88, R159, R14.reuse, -R100.reuse ;  /* 0x0000000e9f587223 */ /* 0x180fe20000010864 */
[----:B------:R-:W-:Y:S01]  /*b470*/  FADD.FTZ R15, -R2, R15 ;  /* 0x0000000f020f7221 */ /* 0x000fe20000010100 */
[-CC-:B------:R-:W-:Y:S01]  /*b480*/  FFMA.FTZ R159, R149, R14.reuse, -R100.reuse ;  /* 0x0000000e959f7223 */ /* 0x180fe20000010864 */
[-CC-:B------:R-:W-:Y:S01]  /*b490*/  FFMA.FTZ R90, R157, R14.reuse, -R100.reuse ;  /* 0x0000000e9d5a7223 */ /* 0x180fe20000010864 */
[-CC-:B------:R-:W-:Y:S01]  /*b4a0*/  FFMA.FTZ R92, R151, R14.reuse, -R100.reuse ;  /* 0x0000000e975c7223 */ /* 0x180fe20000010864 */
[-C--:B------:R-:W-:Y:S01]  /*b4b0*/  FMUL.FTZ R15, R15, R14.reuse ;  /* 0x0000000e0f0f7220 */ /* 0x080fe20000410000 */
        /* <DEDUP_REMOVED lines=8> */
[----:B------:R2:W3:Y:S01]  /*b540*/  MUFU.EX2 R2, R15 ;  /* 0x0000000f00027308 */ /* 0x0004e20000000800 */
[-CC-:B------:R-:W-:Y:S01]  /*b550*/  FFMA.FTZ R91, R91, R14.reuse, -R100.reuse ;  /* 0x0000000e5b5b7223 */ /* 0x180fe20000010864 */
[-CC-:B------:R-:W-:Y:S01]  /*b560*/  FFMA.FTZ R115, R115, R14.reuse, -R100.reuse ;  /* 0x0000000e73737223 */ /* 0x180fe20000010864 */
[-CC-:B------:R-:W-:Y:S01]  /*b570*/  FFMA.FTZ R175, R175, R14.reuse, -R100.reuse ;  /* 0x0000000eafaf7223 */ /* 0x180fe20000010864 */
[-CC-:B------:R-:W-:Y:S01]  /*b580*/  FFMA.FTZ R119, R119, R14.reuse, -R100.reuse ;  /* 0x0000000e77777223 */ /* 0x180fe20000010864 */
[-CC-:B------:R-:W-:Y:S01]  /*b590*/  FFMA.FTZ R179, R179, R14.reuse, -R100.reuse ;  /* 0x0000000eb3b37223 */ /* 0x180fe20000010864 */
[-CC-:B------:R-:W-:Y:S01]  /*b5a0*/  FFMA.FTZ R123, R123, R14.reuse, -R100.reuse ;  /* 0x0000000e7b7b7223 */ /* 0x180fe20000010864 */
[-C--:B------:R-:W-:Y:S01]  /*b5b0*/  FFMA.FTZ R181, R181, R14.reuse, -R100 ;  /* 0x0000000eb5b57223 */ /* 0x080fe20000010864 */
[----:B------:R-:W4:Y:S01]  /*b5c0*/  MUFU.EX2 R88, R88 ;  /* 0x0000005800587308 */ /* 0x000f220000000800 */
[----:B--2---:R-:W-:Y:S01]  /*b5d0*/  FADD.FTZ R15, R177, R102 ;  /* 0x00000066b10f7221 */ /* 0x004fe20000010000 */
[-CC-:B------:R-:W-:Y:S01]  /*b5e0*/  FFMA.FTZ R127, R127, R14.reuse, -R100.reuse ;  /* 0x0000000e7f7f7223 */ /* 0x180fe20000010864 */
[-CC-:B------:R-:W-:Y:S01]  /*b5f0*/  FFMA.FTZ R183, R183, R14.reuse, -R100.reuse ;  /* 0x0000000eb7b77223 */ /* 0x180fe20000010864 */
[-CC-:B------:R-:W-:Y:S01]  /*b600*/  FFMA.FTZ R141, R141, R14.reuse, -R100.reuse ;  /* 0x0000000e8d8d7223 */ /* 0x180fe20000010864 */
[----:B-1----:R-:W-:Y:S01]  /*b610*/  FADD.FTZ R102, R154, R15 ;  /* 0x0000000f9a667221 */ /* 0x002fe20000010000 */
[-CC-:B------:R-:W-:Y:S01]  /*b620*/  FFMA.FTZ R143, R143, R14.reuse, -R100.reuse ;  /* 0x0000000e8f8f7223 */ /* 0x180fe20000010864 */
[----:B------:R-:W-:Y:S01]  /*b630*/  FFMA.FTZ R100, R139, R14, -R100 ;  /* 0x0000000e8b647223 */ /* 0x000fe20000010864 */
[----:B------:R-:W1:Y:S01]  /*b640*/  MUFU.EX2 R159, R159 ;  /* 0x0000009f009f7308 */ /* 0x000e620000000800 */
[----:B---3--:R-:W-:Y:S01]  /*b650*/  FFMA.FTZ R11, R2, R10, R113 ;  /* 0x0000000a020b7223 */ /* 0x008fe20000010071 */
[C---:B------:R-:W-:Y:S01]  /*b660*/  FADD.FTZ R15, R145.reuse, R102 ;  /* 0x00000066910f7221 */ /* 0x040fe20000010000 */
[----:B------:R-:W-:Y:S01]  /*b670*/  F2FP.BF16.F32.PACK_AB R154, R145, R154 ;  /* 0x0000009a919a723e */ /* 0x000fe200000010ff */
[----:B------:R-:W-:-:S02]  /*b680*/  VIADD R20, R20, 0xffffffff ;  /* 0xffffffff14147836 */ /* 0x000fc40000000000 */
[----:B------:R-:W-:Y:S01]  /*b690*/  FADD.FTZ R102, R148, R15 ;  /* 0x0000000f94667221 */ /* 0x000fe20000010000 */
[----:B------:R-:W-:Y:S01]  /*b6a0*/  IMAD.U32 R15, RZ, RZ, UR10 ;  /* 0x0000000aff0f7e24 */ /* 0x000fe2000f8e00ff */
[----:B------:R-:W2:Y:S01]  /*b6b0*/  MUFU.EX2 R90, R90 ;  /* 0x0000005a005a7308 */ /* 0x000ea20000000800 */
[C---:B----4-:R-:W-:Y:S01]  /*b6c0*/  FADD.FTZ R10, R88.reuse, R11 ;  /* 0x0000000b580a7221 */ /* 0x050fe20000010000 */
[----:B------:R-:W-:Y:S01]  /*b6d0*/  F2FP.BF16.F32.PACK_AB R148, R131, R148 ;  /* 0x000000948394723e */ /* 0x000fe200000010ff */
[----:B------:R-:W-:Y:S01]  /*b6e0*/  @!P6 VIADD R15, R15, 0x2a860 ;  /* 0x0002a8600f0fe836 */ /* 0x000fe20000000000 */
[----:B------:R-:W-:-:S04]  /*b6f0*/  F2FP.BF16.F32.PACK_AB R157, R88, R113 ;  /* 0x00000071589d723e */ /* 0x000fc800000010ff */
[----:B------:R-:W3:Y:S01]  /*b700*/  MUFU.EX2 R92, R92 ;  /* 0x0000005c005c7308 */ /* 0x000ee20000000800 */
[----:B-1----:R-:W-:-:S07]  /*b710*/  FADD.FTZ R11, R159, R10 ;  /* 0x0000000a9f0b7221 */ /* 0x002fce0000010000 */
[----:B------:R-:W1:Y:S01]  /*b720*/  MUFU.EX2 R117, R117 ;  /* 0x0000007500757308 */ /* 0x000e620000000800 */
[C---:B--2---:R-:W-:Y:S01]  /*b730*/  FADD.FTZ R11, R90.reuse, R11 ;  /* 0x0000000b5a0b7221 */ /* 0x044fe20000010000 */
[----:B------:R-:W-:-:S06]  /*b740*/  F2FP.BF16.F32.PACK_AB R159, R90, R159 ;  /* 0x0000009f5a9f723e */ /* 0x000fcc00000010ff */
[----:B------:R-:W2:Y:S01]  /*b750*/  MUFU.EX2 R155, R155 ;  /* 0x0000009b009b7308 */ /* 0x000ea20000000800 */
[----:B---3--:R-:W-:Y:S01]  /*b760*/  FADD.FTZ R10, R92, R11 ;  /* 0x0000000b5c0a7221 */ /* 0x008fe20000010000 */
[----:B------:R-:W-:-:S04]  /*b770*/  FADD.FTZ R11, R131, R102 ;  /* 0x00000066830b7221 */ /* 0x000fc80000010000 */
[----:B------:R-:W-:Y:S01]  /*b780*/  FADD.FTZ R102, R150, R11 ;  /* 0x0000000b96667221 */ /* 0x000fe20000010000 */
[----:B------:R-:W-:Y:S01]  /*b790*/  F2FP.BF16.F32.PACK_AB R150, R135, R150 ;  /* 0x000000968796723e */ /* 0x000fe200000010ff */
        /* <DEDUP_REMOVED lines=10> */
[----:B------:R-:W-:Y:S01]  /*b840*/  MUFU.EX2 R146, R146 ;  /* 0x0000009200927308 */ /* 0x000fe20000000800 */
[C---:B--2---:R-:W-:Y:S01]  /*b850*/  FADD.FTZ R10, R96.reuse, R11 ;  /* 0x0000000b600a7221 */ /* 0x044fe20000010000 */
[----:B------:R-:W-:-:S06]  /*b860*/  F2FP.BF16.F32.PACK_AB R149, R96, R149 ;  /* 0x000000956095723e */ /* 0x000fcc00000010ff */
[----:B------:R-:W1:Y:S01]  /*b870*/  MUFU.EX2 R98, R98 ;  /* 0x0000006200627308 */ /* 0x000e620000000800 */
[----:B---3--:R-:W-:-:S07]  /*b880*/  FADD.FTZ R11, R151, R10 ;  /* 0x0000000a970b7221 */ /* 0x008fce0000010000 */
[----:B------:R2:W3:Y:S08]  /*b890*/  MUFU.EX2 R104, R91 ;  /* 0x0000005b00687308 */ /* 0x0004f00000000800 */
[----:B------:R-:W4:Y:S01]  /*b8a0*/  MUFU.EX2 R109, R109 ;  /* 0x0000006d006d7308 */ /* 0x000f220000000800 */
[----:B--2---:R-:W-:Y:S01]  /*b8b0*/  @!P6 PRMT R91, RZ, 0x654, R15 ;  /* 0x00000654ff5be816 */ /* 0x004fe2000000000f */
[----:B------:R-:W-:Y:S01]  /*b8c0*/  FADD.FTZ R15, R135, R102 ;  /* 0x00000066870f7221 */ /* 0x000fe20000010000 */
[C---:B-1----:R-:W-:Y:S01]  /*b8d0*/  FADD.FTZ R11, R98.reuse, R11 ;  /* 0x0000000b620b7221 */ /* 0x042fe20000010000 */
[----:B------:R-:W-:Y:S01]  /*b8e0*/  F2FP.BF16.F32.PACK_AB R151, R98, R151 ;  /* 0x000000976297723e */ /* 0x000fe200000010ff */
[----:B------:R1:W-:Y:S01]  /*b8f0*/  @!P6 SYNCS.ARRIVE.TRANS64.RED.A1T0 RZ, [R91+URZ], RZ ;  /* 0x000000ff5bffe9a7 */ /* 0x0003e2000810043f */
[----:B------:R-:W-:Y:S01]  /*b900*/  FADD.FTZ R102, R144, R15 ;  /* 0x0000000f90667221 */ /* 0x000fe20000010000 */
[C---:B------:R-:W-:Y:S01]  /*b910*/  F2FP.BF16.F32.PACK_AB R144, R97.reuse, R144 ;  /* 0x000000906190723e */ /* 0x040fe200000010ff */
[----:B------:R-:W2:Y:S01]  /*b920*/  MUFU.EX2 R140, R140 ;  /* 0x0000008c008c7308 */ /* 0x000ea20000000800 */
[----:B---3--:R-:W-:Y:S01]  /*b930*/  FADD.FTZ R11, R104, R11 ;  /* 0x0000000b680b7221 */ /* 0x008fe20000010000 */
[----:B------:R-:W-:-:S04]  /*b940*/  FADD.FTZ R15, R97, R102 ;  /* 0x00000066610f7221 */ /* 0x000fc80000010000 */
[----:B------:R-:W-:Y:S02]  /*b950*/  FADD.FTZ R102, R146, R15 ;  /* 0x0000000f92667221 */ /* 0x000fe40000010000 */
[----:B------:R-:W3:Y:S01]  /*b960*/  MUFU.EX2 R115, R115 ;  /* 0x0000007300737308 */ /* 0x000ee20000000800 */
[C---:B----4-:R-:W-:Y:S01]  /*b970*/  F2FP.BF16.F32.PACK_AB R146, R109.reuse, R146 ;  /* 0x000000926d92723e */ /* 0x050fe200000010ff */
[----:B------:R-:W-:-:S06]  /*b980*/  FADD.FTZ R15, R109, R102 ;  /* 0x000000666d0f7221 */ /* 0x000fcc0000010000 */
[----:B------:R-:W4:Y:S01]  /*b990*/  MUFU.EX2 R93, R93 ;  /* 0x0000005d005d7308 */ /* 0x000f220000000800 */
[----:B--2---:R-:W-:-:S07]  /*b9a0*/  FADD.FTZ R10, R140, R15 ;  /* 0x0000000f8c0a7221 */ /* 0x004fce0000010000 */
[----:B------:R-:W2:Y:S01]  /*b9b0*/  MUFU.EX2 R106, R175 ;  /* 0x000000af006a7308 */ /* 0x000ea20000000800 */
[C---:B---3--:R-:W-:Y:S01]  /*b9c0*/  FADD.FTZ R11, R115.reuse, R11 ;  /* 0x0000000b730b7221 */ /* 0x048fe20000010000 */
[----:B------:R-:W-:-:S06]  /*b9d0*/  F2FP.BF16.F32.PACK_AB R145, R115, R104 ;  /* 0x000000687391723e */ /* 0x000fcc00000010ff */
[----:B------:R-:W3:Y:S01]  /*b9e0*/  MUFU.EX2 R142, R142 ;  /* 0x0000008e008e7308 */ /* 0x000ee20000000800 */
[C---:B----4-:R-:W-:Y:S01]  /*b9f0*/  FADD.FTZ R15, R93.reuse, R10 ;  /* 0x0000000a5d0f7221 */ /* 0x050fe20000010000 */
[----:B------:R-:W-:-:S06]  /*ba00*/  F2FP.BF16.F32.PACK_AB R140, R93, R140 ;  /* 0x0000008c5d8c723e */ /* 0x000fcc00000010ff */
[----:B------:R-:W4:Y:S01]  /*ba10*/  MUFU.EX2 R119, R119 ;  /* 0x0000007700777308 */ /* 0x000f220000000800 */
[----:B--2---:R-:W-:-:S07]  /*ba20*/  FADD.FTZ R11, R106, R11 ;  /* 0x0000000b6a0b7221 */ /* 0x004fce0000010000 */
[----:B------:R-:W2:Y:S01]  /*ba30*/  MUFU.EX2 R89, R89 ;  /* 0x0000005900597308 */ /* 0x000ea20000000800 */
[----:B---3--:R-:W-:-:S07]  /*ba40*/  FADD.FTZ R10, R142, R15 ;  /* 0x0000000f8e0a7221 */ /* 0x008fce0000010000 */
[----:B------:R-:W3:Y:S01]  /*ba50*/  MUFU.EX2 R108, R179 ;  /* 0x000000b3006c7308 */ /* 0x000ee20000000800 */
[C---:B----4-:R-:W-:Y:S01]  /*ba60*/  FADD.FTZ R11, R119.reuse, R11 ;  /* 0x0000000b770b7221 */ /* 0x050fe20000010000 */
[----:B------:R-:W-:-:S06]  /*ba70*/  F2FP.BF16.F32.PACK_AB R147, R119, R106 ;  /* 0x0000006a7793723e */ /* 0x000fcc00000010ff */
[----:B------:R-:W4:Y:S01]  /*ba80*/  MUFU.EX2 R136, R136 ;  /* 0x0000008800887308 */ /* 0x000f220000000800 */
[C---:B--2---:R-:W-:Y:S01]  /*ba90*/  FADD.FTZ R15, R89.reuse, R10 ;  /* 0x0000000a590f7221 */ /* 0x044fe20000010000 */
[----:B------:R-:W-:-:S06]  /*baa0*/  F2FP.BF16.F32.PACK_AB R142, R89, R142 ;  /* 0x0000008e598e723e */ /* 0x000fcc00000010ff */
[----:B------:R-:W2:Y:S01]  /*bab0*/  MUFU.EX2 R123, R123 ;  /* 0x0000007b007b7308 */ /* 0x000ea20000000800 */
[----:B---3--:R-:W-:-:S07]  /*bac0*/  FADD.FTZ R11, R108, R11 ;  /* 0x0000000b6c0b7221 */ /* 0x008fce0000010000 */
[----:B------:R-:W3:Y:S01]  /*bad0*/  MUFU.EX2 R105, R105 ;  /* 0x0000006900697308 */ /* 0x000ee20000000800 */
[----:B----4-:R-:W-:-:S07]  /*bae0*/  FADD.FTZ R10, R136, R15 ;  /* 0x0000000f880a7221 */ /* 0x010fce0000010000 */
[----:B------:R-:W4:Y:S01]  /*baf0*/  MUFU.EX2 R110, R181 ;  /* 0x000000b5006e7308 */ /* 0x000f220000000800 */
[----:B--2---:R-:W-:-:S07]  /*bb00*/  FADD.FTZ R11, R123, R11 ;  /* 0x0000000b7b0b7221 */ /* 0x004fce0000010000 */
[----:B------:R-:W2:Y:S01]  /*bb10*/  MUFU.EX2 R127, R127 ;  /* 0x0000007f007f7308 */ /* 0x000ea20000000800 */
[C---:B---3--:R-:W-:Y:S01]  /*bb20*/  FADD.FTZ R15, R105.reuse, R10 ;  /* 0x0000000a690f7221 */ /* 0x048fe20000010000 */
[----:B------:R-:W-:-:S06]  /*bb30*/  F2FP.BF16.F32.PACK_AB R136, R105, R136 ;  /* 0x000000886988723e */ /* 0x000fcc00000010ff */
[----:B------:R-:W3:Y:S01]  /*bb40*/  MUFU.EX2 R137, R183 ;  /* 0x000000b700897308 */ /* 0x000ee20000000800 */
[----:B----4-:R-:W-:-:S07]  /*bb50*/  FADD.FTZ R10, R110, R11 ;  /* 0x0000000b6e0a7221 */ /* 0x010fce0000010000 */
[----:B-1----:R1:W4:Y:S01]  /*bb60*/  MUFU.EX2 R91, R141 ;  /* 0x0000008d005b7308 */ /* 0x0023220000000800 */
[----:B--2---:R-:W-:-:S07]  /*bb70*/  FADD.FTZ R10, R127, R10 ;  /* 0x0000000a7f0a7221 */ /* 0x004fce0000010000 */
[----:B------:R-:W2:Y:S01]  /*bb80*/  MUFU.EX2 R138, R138 ;  /* 0x0000008a008a7308 */ /* 0x000ea20000000800 */
[----:B---3--:R-:W-:Y:S01]  /*bb90*/  FADD.FTZ R10, R137, R10 ;  /* 0x0000000a890a7221 */ /* 0x008fe20000010000 */
[----:B-1----:R-:W-:-:S06]  /*bba0*/  F2FP.BF16.F32.PACK_AB R141, R123, R108 ;  /* 0x0000006c7b8d723e */ /* 0x002fcc00000010ff */
[----:B------:R1:W3:Y:S01]  /*bbb0*/  MUFU.EX2 R139, R143 ;  /* 0x0000008f008b7308 */ /* 0x0002e20000000800 */
[C---:B----4-:R-:W-:Y:S01]  /*bbc0*/  FADD.FTZ R10, R91.reuse, R10 ;  /* 0x0000000a5b0a7221 */ /* 0x050fe20000010000 */
[----:B------:R-:W-:-:S06]  /*bbd0*/  F2FP.BF16.F32.PACK_AB R137, R91, R137 ;  /* 0x000000895b89723e */ /* 0x000fcc00000010ff */
[----:B------:R-:W4:Y:S01]  /*bbe0*/  MUFU.EX2 R101, R101 ;  /* 0x0000006500657308 */ /* 0x000f220000000800 */
[----:B--2---:R-:W-:Y:S01]  /*bbf0*/  FADD.FTZ R102, R138, R15 ;  /* 0x0000000f8a667221 */ /* 0x004fe20000010000 */
[----:B-1----:R-:W-:Y:S01]  /*bc00*/  F2FP.BF16.F32.PACK_AB R143, R127, R110 ;  /* 0x0000006e7f8f723e */ /* 0x002fe200000010ff */
[----:B------:R-:W-:-:S05]  /*bc10*/  IMAD.MOV.U32 R15, RZ, RZ, R12 ;  /* 0x000000ffff0f7224 */ /* 0x000fca00078e000c */
[----:B------:R-:W1:Y:S01]  /*bc20*/  MUFU.EX2 R100, R100 ;  /* 0x0000006400647308 */ /* 0x000e620000000800 */
[----:B---3--:R-:W-:Y:S01]  /*bc30*/  FADD.FTZ R10, R139, R10 ;  /* 0x0000000a8b0a7221 */ /* 0x008fe20000010000 */
[C---:B----4-:R-:W-:Y:S01]  /*bc40*/  FADD.FTZ R11, R101.reuse, R102 ;  /* 0x00000066650b7221 */ /* 0x050fe20000010000 */
[----:B------:R-:W-:Y:S02]  /*bc50*/  F2FP.BF16.F32.PACK_AB R138, R101, R138 ;  /* 0x0000008a658a723e */ /* 0x000fe400000010ff */
[C---:B-1----:R-:W-:Y:S01]  /*bc60*/  FADD.FTZ R10, R100.reuse, R10 ;  /* 0x0000000a640a7221 */ /* 0x042fe20000010000 */
[----:B------:R-:W-:Y:S01]  /*bc70*/  F2FP.BF16.F32.PACK_AB R139, R100, R139 ;  /* 0x0000008b648b723e */ /* 0x000fe200000010ff */
[----:B------:R-:W-:Y:S06]  /*bc80*/  @P1 BRA `(.L_x_938) ;  /* 0xffffffd000c81947 */ /* 0x000fec000383ffff */
.L_x_921:
        /* <DEDUP_REMOVED lines=67> */
.L_x_939:
[----:B------:R-:W-:Y:S01]  /*c0c0*/  ULEA UR5, UR36, UR37, 0x3 ;  /* 0x0000002524057291 */ /* 0x000fe2000f8e183f */
[----:B------:R-:W-:-:S05]  /*c0d0*/  IMAD.U32 R0, RZ, RZ, UR46 ;  /* 0x0000002eff007e24 */ /* 0x000fca000f8e00ff */
[----:B------:R-:W-:-:S04]  /*c0e0*/  SHF.L.U32 R0, R0, 0x1f, RZ ;  /* 0x0000001f00007819 */ /* 0x000fc800000006ff */
[----:B------:R1:W2:Y:S01]  /*c0f0*/  SYNCS.PHASECHK.TRANS64.TRYWAIT P1, [UR5+0x2a850], R0 ;  /* 0x02a85000ff0075a7 */ /* 0x0002a20008020145 */
[----:B------:R-:W-:Y:S05]  /*c100*/  @!P0 BRA `(.L_x_940) ;  /* 0x0000000000048947 */ /* 0x000fea0003800000 */
[----:B------:R-:W-:Y:S01]  /*c110*/  BPT.TRAP 0x1 ;  /* 0x000000040000795c */ /* 0x000fe20000300000 */
.L_x_940:
[----:B--2---:R-:W-:Y:S05]  /*c120*/  @P1 BRA `(.L_x_941) ;  /* 0x0000000000081947 */ /* 0x004fea0003800000 */
[----:B------:R-:W2:Y:S02]  /*c130*/  SYNCS.PHASECHK.TRANS64.TRYWAIT P0, [UR5+0x2a850], R0 ;  /* 0x02a85000ff0075a7 */ /* 0x000ea40008000145 */
[----:B--2---:R-:W-:Y:S05]  /*c140*/  @!P0 BRA `(.L_x_942) ;  /* 0x0000005000788947 */ /* 0x004fea0003800000 */
.L_x_941:
[----:B------:R-:W-:Y:S01]  /*c150*/  UIADD3 UR37, UR37, 0x400, URZ ;  /* 0x0000040025257890 */ /* 0x000fe2000fffe03f */
[----:B------:R-:W-:Y:S01]  /*c160*/  WARPGROUP.ARRIVE ;  /* 0x00000000000079c5 */ /* 0x000fe20000000000 */
[----:B------:R-:W-:Y:S01]  /*c170*/  UMOV UR7, 0x40000040 ;  /* 0x4000004000077882 */ /* 0x000fe20000000000 */
[----:B-12---:R-:W1:Y:S01]  /*c180*/  SHFL.BFLY PT, R0, R11, 0x2, 0x1f ;  /* 0x0c401f000b007f89 */ /* 0x006e6200000e0000 */
[----:B------:R-:W-:Y:S01]  /*c190*/  USHF.R.U32.HI UR37, URZ, 0x4, UR37 ;  /* 0x000000043f257899 */ /* 0x000fe20008011625 */
[----:B------:R-:W-:Y:S02]  /*c1a0*/  IMAD.MOV.U32 R4, RZ, RZ, RZ ;  /* 0x000000ffff047224 */ /* 0x000fe400078e00ff */
[----:B------:R-:W2:Y:S01]  /*c1b0*/  SHFL.BFLY PT, R5, R10, 0x2, 0x1f ;  /* 0x0c401f000a057f89 */ /* 0x000ea200000e0000 */
[----:B------:R-:W-:Y:S01]  /*c1c0*/  ULOP3.LUT UR37, UR37, 0x3fff, URZ, 0xc0, !UPT ;  /* 0x00003fff25257892 */ /* 0x000fe2000f8ec03f */
[----:B------:R-:W-:Y:S01]  /*c1d0*/  VIADD R164, R164, 0x1 ;  /* 0x00000001a4a47836 */ /* 0x000fe20000000000 */
[----:B------:R-:W3:Y:S02]  /*c1e0*/  S2R R13, SR_TID.X ;  /* 0x00000000000d7919 */ /* 0x000ee40000002100 */
[----:B------:R-:W-:-:S04]  /*c1f0*/  ULOP3.LUT UR4, UR37, 0x3000000, URZ, 0xfc, !UPT ;  /* 0x0300000025047892 */ /* 0x000fc8000f8efc3f */
[----:B------:R-:W-:Y:S02]  /*c200*/  UIMAD UR4, UR36, 0x600, UR4 ;  /* 0x00000600240478a4 */ /* 0x000fe4000f8e0204 */
[----:B------:R-:W-:-:S04]  /*c210*/  UIADD3 UR36, UR36, 0x1, URZ ;  /* 0x0000000124247890 */ /* 0x000fc8000fffe03f */
[----:B------:R-:W-:Y:S01]  /*c220*/  UISETP.NE.AND UP0, UPT, UR36, 0x2, UPT ;  /* 0x000000022400788c */ /* 0x000fe2000bf05270 */
[----:B------:R-:W-:Y:S02]  /*c230*/  UMOV UR6, UR4 ;  /* 0x0000000400067c82 */ /* 0x000fe40008000000 */
[----:B------:R-:W-:Y:S01]  /*c240*/  HGMMA.64x128x16.F32.BF16 R24, R156, gdesc[UR4].tnspB, R24, gsb0 ;  /* 0x41e000049c187df0 */ /* 0x000fe20008001818 */
[----:B------:R-:W-:Y:S01]  /*c250*/  UIADD3 UR6, UR4, 0x80, URZ ;  /* 0x0000008004067890 */ /* 0x000fe2000fffe03f */
[----:B-1----:R-:W-:Y:S01]  /*c260*/  FADD.FTZ R0, R0, R11 ;  /* 0x0000000b00007221 */ /* 0x002fe20000010000 */
[----:B------:R-:W-:Y:S01]  /*c270*/  UMOV UR7, 0x40000040 ;  /* 0x4000004000077882 */ /* 0x000fe20000000000 */
[----:B------:R-:W-:Y:S02]  /*c280*/  IMAD.MOV.U32 R11, RZ, RZ, RZ ;  /* 0x000000ffff0b7224 */ /* 0x000fe400078e00ff */
[----:B--2---:R-:W-:Y:S01]  /*c290*/  FADD.FTZ R2, R5, R10 ;  /* 0x0000000a05027221 */ /* 0x004fe20000010000 */
[----:B------:R-:W-:Y:S01]  /*c2a0*/  IMAD.U32 R10, RZ, RZ, UR5 ;  /* 0x00000005ff0a7e24 */ /* 0x000fe2000f8e00ff */
[----:B------:R-:W1:Y:S01]  /*c2b0*/  SHFL.BFLY PT, R5, R0, 0x1, 0x1f ;  /* 0x0c201f0000057f89 */ /* 0x000e6200000e0000 */
[----:B------:R-:W-:-:S03]  /*c2c0*/  USEL UR36, UR36, URZ, UP0 ;  /* 0x0000003f24247287 */ /* 0x000fc60008000000 */
[----:B------:R-:W2:Y:S01]  /*c2d0*/  SHFL.BFLY PT, R7, R2, 0x1, 0x1f ;  /* 0x0c201f0002077f89 */ /* 0x000ea200000e0000 */
[----:B---3--:R-:W-:Y:S01]  /*c2e0*/  LOP3.LUT P2, RZ, R13, 0x7f, RZ, 0xc0, !PT ;  /* 0x0000007f0dff7812 */ /* 0x008fe2000784c0ff */
[----:B-1----:R-:W-:Y:S01]  /*c2f0*/  FADD.FTZ R8, R0, R5 ;  /* 0x0000000500087221 */ /* 0x002fe20000010000 */
[----:B------:R-:W-:Y:S02]  /*c300*/  IMAD.MOV.U32 R0, RZ, RZ, -0x800000 ;  /* 0xff800000ff007424 */ /* 0x000fe400078e00ff */
[----:B--2---:R-:W-:Y:S02]  /*c310*/  FADD.FTZ R9, R2, R7 ;  /* 0x0000000702097221 */ /* 0x004fe40000010000 */
[----:B------:R-:W-:Y:S01]  /*c320*/  FSETP.NE.FTZ.AND P0, PT, R8, RZ, PT ;  /* 0x000000ff0800720b */ /* 0x000fe20003f15000 */
[----:B------:R-:W-:Y:S02]  /*c330*/  IMAD.MOV.U32 R2, RZ, RZ, -0x800000 ;  /* 0xff800000ff027424 */ /* 0x000fe400078e00ff */
[----:B------:R-:W-:-:S10]  /*c340*/  FSETP.NE.FTZ.AND P1, PT, R9, RZ, PT ;  /* 0x000000ff0900720b */ /* 0x000fd40003f35000 */
[----:B------:R-:W1:Y:S01]  /*c350*/  @P0 MUFU.LG2 R5, R8 ;  /* 0x0000000800050308 */ /* 0x000e620000000c00 */
[C---:B------:R-:W-:Y:S02]  /*c360*/  @P0 FMUL.FTZ R6, R14.reuse, 0.69314718246459960938 ;  /* 0x3f3172180e060820 */ /* 0x040fe40000410000 */
[----:B------:R-:W-:-:S05]  /*c370*/  @P1 FMUL.FTZ R14, R14, 0.69314718246459960938 ;  /* 0x3f3172180e0e1820 */ /* 0x000fca0000410000 */
[----:B------:R-:W2:Y:S08]  /*c380*/  @P1 MUFU.LG2 R7, R9 ;  /* 0x0000000900071308 */ /* 0x000eb00000000c00 */
[----:B------:R3:W4:Y:S01]  /*c390*/  @P0 MUFU.RCP R4, R8 ;  /* 0x0000000800040308 */ /* 0x0007220000001000 */
[----:B-1----:R-:W-:-:S04]  /*c3a0*/  @P0 FMUL.FTZ R5, R5, 0.69314718246459960938 ;  /* 0x3f31721805050820 */ /* 0x002fc80000410000 */
[----:B------:R-:W-:Y:S01]  /*c3b0*/  @P0 FFMA.FTZ R2, R6, R3, R5 ;  /* 0x0000000306020223 */ /* 0x000fe20000010005 */
[----:B------:R-:W-:Y:S02]  /*c3c0*/  PLOP3.LUT P0, PT, PT, PT, PT, 0x8, 0x0 ;  /* 0x000000000000781c */ /* 0x000fe40003f0e170 */
[----:B------:R-:W1:Y:S01]  /*c3d0*/  @P1 MUFU.RCP R11, R9 ;  /* 0x00000009000b1308 */ /* 0x000e620000001000 */
[----:B---3--:R-:W-:Y:S02]  /*c3e0*/  @!P2 VIADD R8, R10, 0x2a860 ;  /* 0x0002a8600a08a836 */ /* 0x008fe40000000000 */
[----:B--2---:R-:W-:-:S03]  /*c3f0*/  @P1 FMUL.FTZ R7, R7, 0.69314718246459960938 ;  /* 0x3f31721807071820 */ /* 0x004fc60000410000 */
[----:B------:R-:W-:Y:S01]  /*c400*/  @!P2 PRMT R8, RZ, 0x654, R8 ;  /* 0x00000654ff08a816 */ /* 0x000fe20000000008 */
        /* <DEDUP_REMOVED lines=22> */
[----:B------:R-:W-:-:S04]  /*c570*/  USEL UR4, URZ, 0x1, UP0 ;  /* 0x000000013f047887 */ /* 0x000fc80008000000 */
[----:B------:R-:W-:Y:S01]  /*c580*/  ULOP3.LUT UR46, UR46, UR4, URZ, 0x3c, !UPT ;  /* 0x000000042e2e7292 */ /* 0x000fe2000f8e3c3f */
[----:B------:R-:W-:Y:S02]  /*c590*/  WARPGROUP.DEPBAR.LE gsb0, 0x0 ;  /* 0x00008000000079c5 */ /* 0x000fe40000010000 */
[----:B------:R-:W-:-:S06]  /*c5a0*/  WARPGROUP.ARRIVE ;  /* 0x00000000000079c5 */ /* 0x000fcc0000000000 */
[----:B------:R-:W-:Y:S03]  /*c5b0*/  HGMMA.64x128x16.F32.BF16 R24, R136, gdesc[UR4].tnspB, R24, gsb0 ;  /* 0x41e0000488187df0 */ /* 0x000fe60008001818 */
[----:B------:R-:W-:Y:S02]  /*c5c0*/  WARPGROUP.DEPBAR.LE gsb0, 0x0 ;  /* 0x00008000000079c5 */ /* 0x000fe40000010000 */
[-C--:B----4-:R-:W-:Y:S01]  /*c5d0*/  FMUL.FTZ R3, R28, R4.reuse ;  /* 0x000000041c037220 */ /* 0x090fe20000410000 */
        /* <DEDUP_REMOVED lines=33> */
[-C--:B--2---:R-:W-:Y:S01]  /*c7f0*/  FMUL.FTZ R8, R27, R11.reuse ;  /* 0x0000000b1b087220 */ /* 0x084fe20000410000 */
        /* <DEDUP_REMOVED lines=30> */
.L_x_872:
[----:B------:R-:W1:Y:S08]  /*c9e0*/  S2UR UR4, SR_CgaCtaId ;  /* 0x00000000000479c3 */ /* 0x000e700000008800 */
[----:B------:R-:W-:Y:S06]  /*c9f0*/  BAR.SYNC.DEFER_BLOCKING 0x5, 0x120 ;  /* 0x0144800000007b1d */ /* 0x000fec0000010000 */
[----:B------:R-:W-:-:S02]  /*ca00*/  UMOV UR37, 0x400 ;  /* 0x0000040000257882 */ /* 0x000fc40000000000 */
[----:B-1----:R-:W-:-:S09]  /*ca10*/  ULEA UR37, UR4, UR37, 0x18 ;  /* 0x0000002504257291 */ /* 0x002fd2000f8ec03f */
[----:B------:R-:W1:Y:S02]  /*ca20*/  LDS R4, [UR37+0x2a8d0] ;  /* 0x02a8d025ff047984 */ /* 0x000e640008000800 */
[----:B-1----:R-:W-:Y:S01]  /*ca30*/  R2UR UR4, R4 ;  /* 0x00000000040472ca */ /* 0x002fe200000e0000 */
[----:B------:R-:W-:Y:S06]  /*ca40*/  BAR.ARV 0x4, 0x120 ;  /* 0x0104800000007b1d */ /* 0x000fec0000002000 */
[----:B------:R-:W-:Y:S08]  /*ca50*/  @P0 BRA `(.L_x_943) ;  /* 0x0000000800500947 */ /* 0x000ff00003800000 */
[----:B------:R-:W-:Y:S01]  /*ca60*/  VIADD R31, R167, UR42 ;  /* 0x0000002aa71f7c36 */ /* 0x000fe20008000000 */
[C---:B------:R-:W-:Y:S01]  /*ca70*/  LOP3.LUT R5, R22.reuse, 0x380, RZ, 0xc0, !PT ;  /* 0x0000038016057812 */ /* 0x040fe200078ec0ff */
[----:B------:R-:W-:Y:S01]  /*ca80*/  BAR.SYNC.DEFER_BLOCKING 0x1, 0x100 ;  /* 0x0044000000007b1d */ /* 0x000fe20000010000 */
[C---:B------:R-:W-:Y:S01]  /*ca90*/  IADD3 R27, P2, R22.reuse, 0x20, RZ ;  /* 0x00000020161b7810 */ /* 0x040fe20007f5e0ff */
[----:B------:R-:W-:Y:S01]  /*caa0*/  VIADD R4, R31, 0x8 ;  /* 0x000000081f047836 */ /* 0x000fe20000000000 */
[C---:B------:R-:W-:Y:S01]  /*cab0*/  IADD3 R11, P6, R22.reuse, 0x40, RZ ;  /* 0x00000040160b7810 */ /* 0x040fe20007fde0ff */
[----:B------:R-:W-:Y:S01]  /*cac0*/  USHF.R.S32.HI UR5, URZ, 0x1f, UR43 ;  /* 0x0000001f3f057899 */ /* 0x000fe2000801142b */
[----:B------:R-:W-:Y:S01]  /*cad0*/  IADD3 R15, P4, R22, 0x4000, RZ ;  /* 0x00004000160f7810 */ /* 0x000fe20007f9e0ff */
[----:B------:R-:W-:Y:S01]  /*cae0*/  ULDC UR10, c[0x0][0xa88] ;  /* 0x0002a200000a7ab9 */ /* 0x000fe20000000800 */
[----:B------:R-:W-:Y:S01]  /*caf0*/  LOP3.LUT P0, RZ, R166, 0x3, RZ, 0xc0, !PT ;  /* 0x00000003a6ff7812 */ /* 0x000fe2000780c0ff */
[----:B------:R-:W1:Y:S01]  /*cb00*/  LDC.64 R72, c[0x0][0xb78] ;  /* 0x0002de00ff487b82 */ /* 0x000e620000000a00 */
[----:B------:R-:W-:Y:S01]  /*cb10*/  SHF.R.U64 R5, R5, 0x3, RZ ;  /* 0x0000000305057819 */ /* 0x000fe200000012ff */
[----:B------:R-:W-:Y:S01]  /*cb20*/  ULDC.64 UR8, c[0x0][0xb70] ;  /* 0x0002dc0000087ab9 */ /* 0x000fe20000000a00 */
[----:B------:R-:W-:Y:S01]  /*cb30*/  LOP3.LUT R26, R27, 0x380, RZ, 0xc0, !PT ;  /* 0x000003801b1a7812 */ /* 0x000fe200078ec0ff */
[----:B------:R-:W-:Y:S01]  /*cb40*/  UIMAD UR5, UR5, UR8, URZ ;  /* 0x00000008050572a4 */ /* 0x000fe2000f8e023f */
[----:B------:R-:W-:Y:S01]  /*cb50*/  LOP3.LUT R24, R11, 0x380, RZ, 0xc0, !PT ;  /* 0x000003800b187812 */ /* 0x000fe200078ec0ff */
[----:B------:R-:W-:Y:S01]  /*cb60*/  UIMAD.WIDE.U32 UR6, UR43, UR8, URZ ;  /* 0x000000082b0672a5 */ /* 0x000fe2000f8e003f */
[----:B------:R-:W-:Y:S01]  /*cb70*/  LOP3.LUT R14, R15, 0x380, RZ, 0xc0, !PT ;  /* 0x000003800f0e7812 */ /* 0x000fe200078ec0ff */
[----:B------:R-:W-:Y:S01]  /*cb80*/  UIMAD UR5, UR43, UR9, UR5 ;  /* 0x000000092b0572a4 */ /* 0x000fe2000f8e0205 */
[----:B------:R-:W-:Y:S01]  /*cb90*/  ISETP.GE.OR P1, PT, R4, UR10, P0 ;  /* 0x0000000a04007c0c */ /* 0x000fe20008726670 */
[----:B------:R-:W-:Y:S01]  /*cba0*/  USHF.R.S32.HI UR8, URZ, 0x1f, UR44 ;  /* 0x0000001f3f087899 */ /* 0x000fe2000801142c */
[----:B------:R-:W-:Y:S01]  /*cbb0*/  IADD3 R21, P5, R22, 0x60, RZ ;  /* 0x0000006016157810 */ /* 0x000fe20007fbe0ff */
[----:B------:R-:W-:Y:S01]  /*cbc0*/  UIADD3 UR5, UR7, UR5, URZ ;  /* 0x0000000507057290 */ /* 0x000fe2000fffe03f */
[----:B------:R-:W-:Y:S01]  /*cbd0*/  LOP3.LUT R4, R5, R22, RZ, 0x3c, !PT ;  /* 0x0000001605047212 */ /* 0x000fe200078e3cff */
[----:B------:R-:W-:Y:S01]  /*cbe0*/  IMAD.MOV.U32 R5, RZ, RZ, R23 ;  /* 0x000000ffff057224 */ /* 0x000fe200078e0017 */
[----:B------:R-:W-:-:S02]  /*cbf0*/  SHF.R.U64 R26, R26, 0x3, RZ ;  /* 0x000000031a1a7819 */ /* 0x000fc400000012ff */
[----:B------:R-:W-:Y:S02]  /*cc00*/  SHF.R.U64 R24, R24, 0x3, RZ ;  /* 0x0000000318187819 */ /* 0x000fe400000012ff */
[----:B------:R-:W-:Y:S02]  /*cc10*/  SHF.R.U64 R14, R14, 0x3, RZ ;  /* 0x000000030e0e7819 */ /* 0x000fe400000012ff */
[----:B------:R-:W-:Y:S02]  /*cc20*/  LOP3.LUT R20, R21, 0x380, RZ, 0xc0, !PT ;  /* 0x0000038015147812 */ /* 0x000fe400078ec0ff */
[----:B------:R-:W-:Y:S01]  /*cc30*/  LOP3.LUT R26, R26, R27, RZ, 0x3c, !PT ;  /* 0x0000001b1a1a7212 */ /* 0x000fe200078e3cff */
[----:B------:R-:W-:Y:S01]  /*cc40*/  IMAD.X R27, RZ, RZ, R23, P2 ;  /* 0x000000ffff1b7224 */ /* 0x000fe200010e0617 */
[----:B------:R-:W-:Y:S02]  /*cc50*/  LOP3.LUT R24, R24, R11, RZ, 0x3c, !PT ;  /* 0x0000000b18187212 */ /* 0x000fe400078e3cff */
[----:B------:R-:W-:-:S02]  /*cc60*/  LOP3.LUT R14, R14, R15, RZ, 0x3c, !PT ;  /* 0x0000000f0e0e7212 */ /* 0x000fc400078e3cff */
[----:B------:R-:W-:Y:S02]  /*cc70*/  MOV R11, R4 ;  /* 0x00000004000b7202 */ /* 0x000fe40000000f00 */
[----:B------:R-:W-:Y:S02]  /*cc80*/  IADD3 R15, P2, R22, 0x4040, RZ ;  /* 0x00004040160f7810 */ /* 0x000fe40007f5e0ff */
[----:B------:R-:W-:Y:S02]  /*cc90*/  SHF.R.U64 R20, R20, 0x3, RZ ;  /* 0x0000000314147819 */ /* 0x000fe400000012ff */
[----:B------:R-:W-:Y:S01]  /*cca0*/  F2FP.BF16.F32.PACK_AB R4, R25, R10 ;  /* 0x0000000a1904723e */ /* 0x000fe200000010ff */
[----:B------:R-:W-:Y:S01]  /*ccb0*/  IMAD.X R25, RZ, RZ, R23, P6 ;  /* 0x000000ffff197224 */ /* 0x000fe200030e0617 */
[----:B------:R-:W-:Y:S02]  /*ccc0*/  IADD3 R17, P6, R22, 0x4060, RZ ;  /* 0x0000406016117810 */ /* 0x000fe40007fde0ff */
[----:B------:R-:W-:-:S02]  /*ccd0*/  LOP3.LUT R10, R15, 0x380, RZ, 0xc0, !PT ;  /* 0x000003800f0a7812 */ /* 0x000fc400078ec0ff */
[----:B------:R-:W-:Y:S01]  /*cce0*/  LOP3.LUT R20, R20, R21, RZ, 0x3c, !PT ;  /* 0x0000001514147212 */ /* 0x000fe200078e3cff */
[--C-:B------:R-:W-:Y:S01]  /*ccf0*/  IMAD.X R21, RZ, RZ, R23.reuse, P5 ;  /* 0x000000ffff157224 */ /* 0x100fe200028e0617 */
[----:B------:R-:W-:Y:S02]  /*cd00*/  IADD3 R13, P3, R22, 0x4020, RZ ;  /* 0x00004020160d7810 */ /* 0x000fe40007f7e0ff */
[----:B------:R-:W-:Y:S01]  /*cd10*/  F2FP.BF16.F32.PACK_AB R5, R8, R9 ;  /* 0x000000090805723e */ /* 0x000fe200000010ff */
[----:B------:R-:W-:Y:S01]  /*cd20*/  IMAD.X R9, RZ, RZ, R23, P6 ;  /* 0x000000ffff097224 */ /* 0x000fe200030e0617 */
[----:B------:R-:W-:Y:S02]  /*cd30*/  F2FP.BF16.F32.PACK_AB R6, R6, R3 ;  /* 0x000000030606723e */ /* 0x000fe400000010ff */
[----:B------:R-:W-:Y:S02]  /*cd40*/  F2FP.BF16.F32.PACK_AB R7, R7, R30 ;  /* 0x0000001e0707723e */ /* 0x000fe400000010ff */
[----:B------:R-:W-:-:S02]  /*cd50*/  LOP3.LUT R8, R17, 0x380, RZ, 0xc0, !PT ;  /* 0x0000038011087812 */ /* 0x000fc400078ec0ff */
[----:B------:R-:W-:Y:S01]  /*cd60*/  SHF.R.U64 R10, R10, 0x3, RZ ;  /* 0x000000030a0a7819 */ /* 0x000fe200000012ff */
[----:B------:R2:W-:Y:S01]  /*cd70*/  STSM.16.M88.4 [R11], R4 ;  /* 0x000000040b007844 */ /* 0x0005e20000000200 */
[----:B------:R-:W-:Y:S02]  /*cd80*/  LOP3.LUT R12, R13, 0x380, RZ, 0xc0, !PT ;  /* 0x000003800d0c7812 */ /* 0x000fe400078ec0ff */
[----:B------:R-:W-:Y:S02]  /*cd90*/  MOV R27, R26 ;  /* 0x0000001a001b7202 */ /* 0x000fe40000000f00 */
[----:B------:R-:W-:Y:S02]  /*cda0*/  MOV R26, R24 ;  /* 0x00000018001a7202 */ /* 0x000fe40000000f00 */
[----:B------:R-:W-:Y:S02]  /*cdb0*/  SHF.R.U64 R8, R8, 0x3, RZ ;  /* 0x0000000308087819 */ /* 0x000fe400000012ff */
[----:B------:R-:W-:Y:S01]  /*cdc0*/  MOV R25, R20 ;  /* 0x0000001400197202 */ /* 0x000fe20000000f00 */
[----:B------:R-:W-:Y:S01]  /*cdd0*/  IMAD.U32 R21, RZ, RZ, UR7 ;  /* 0x00000007ff157e24 */ /* 0x000fe2000f8e00ff */
[----:B------:R-:W-:Y:S01]  /*cde0*/  LOP3.LUT R10, R10, R15, RZ, 0x3c, !PT ;  /* 0x0000000f0a0a7212 */ /* 0x000fe200078e3cff */
[----:B------:R-:W-:Y:S01]  /*cdf0*/  IMAD.U32 R20, RZ, RZ, UR6 ;  /* 0x00000006ff147e24 */ /* 0x000fe2000f8e00ff */
[----:B------:R-:W-:Y:S01]  /*ce00*/  SHF.R.U64 R12, R12, 0x3, RZ ;  /* 0x000000030c0c7819 */ /* 0x000fe200000012ff */
[----:B------:R-:W-:Y:S01]  /*ce10*/  IMAD.U32 R21, RZ, RZ, UR5 ;  /* 0x00000005ff157e24 */ /* 0x000fe2000f8e00ff */
[----:B------:R-:W-:Y:S01]  /*ce20*/  LOP3.LUT R8, R8, R17, RZ, 0x3c, !PT ;  /* 0x0000001108087212 */ /* 0x000fe200078e3cff */
[----:B--2---:R-:W-:Y:S01]  /*ce30*/  IMAD.X R11, RZ, RZ, R23, P2 ;  /* 0x000000ffff0b7224 */ /* 0x004fe200010e0617 */
[----:B------:R-:W-:Y:S01]  /*ce40*/  F2FP.BF16.F32.PACK_AB R4, R33, R32 ;  /* 0x000000202104723e */ /* 0x000fe200000010ff */
[C---:B-1----:R-:W-:Y:S01]  /*ce50*/  IMAD.WIDE.U32 R20, R72.reuse, UR44, R20 ;  /* 0x0000002c48147c25 */ /* 0x042fe2000f8e0014 */
[----:B------:R-:W-:Y:S01]  /*ce60*/  F2FP.BF16.F32.PACK_AB R5, R35, R34 ;  /* 0x000000222305723e */ /* 0x000fe200000010ff */
[----:B------:R-:W-:Y:S01]  /*ce70*/  ULDC.64 UR6, c[0x0][0xb40] ;  /* 0x0002d00000067ab9 */ /* 0x000fe20000000a00 */
[----:B------:R-:W-:Y:S01]  /*ce80*/  MOV R17, R10 ;  /* 0x0000000a00117202 */ /* 0x000fe20000000f00 */
[----:B------:R-:W-:Y:S01]  /*ce90*/  IMAD R10, R72, UR8, RZ ;  /* 0x00000008480a7c24 */ /* 0x000fe2000f8e02ff */
[----:B------:R-:W-:Y:S01]  /*cea0*/  F2FP.BF16.F32.PACK_AB R6, R37, R36 ;  /* 0x000000242506723e */ /* 0x000fe200000010ff */
[--C-:B------:R-:W-:Y:S01]  /*ceb0*/  IMAD.X R15, RZ, RZ, R23.reuse, P4 ;  /* 0x000000ffff0f7224 */ /* 0x100fe200020e0617 */
[----:B------:R-:W-:Y:S01]  /*cec0*/  F2FP.BF16.F32.PACK_AB R7, R39, R38 ;  /* 0x000000262707723e */ /* 0x000fe200000010ff */
[----:B------:R-:W-:Y:S01]  /*ced0*/  IMAD R30, R73, UR44, R10 ;  /* 0x0000002c491e7c24 */ /* 0x000fe2000f8e020a */
[----:B------:R-:W-:Y:S01]  /*cee0*/  LOP3.LUT R12, R12, R13, RZ, 0x3c, !PT ;  /* 0x0000000d0c0c7212 */ /* 0x000fe200078e3cff */
[----:B------:R-:W-:Y:S01]  /*cef0*/  IMAD.X R13, RZ, RZ, R23, P3 ;  /* 0x000000ffff0d7224 */ /* 0x000fe200018e0617 */
[----:B------:R-:W-:Y:S01]  /*cf00*/  MOV R3, R8 ;  /* 0x0000000800037202 */ /* 0x000fe20000000f00 */
[----:B------:R1:W-:Y:S01]  /*cf10*/  STSM.16.M88.4 [R27], R4 ;  /* 0x000000041b007844 */ /* 0x0003e20000000200 */
[----:B------:R-:W-:-:S02]  /*cf20*/  IADD3 R20, P2, R31, R20, RZ ;  /* 0x000000141f147210 */ /* 0x000fc40007f5e0ff */
[----:B------:R-:W-:Y:S02]  /*cf30*/  MOV R24, R14 ;  /* 0x0000000e00187202 */ /* 0x000fe40000000f00 */
[----:B------:R-:W-:Y:S02]  /*cf40*/  MOV R19, R12 ;  /* 0x0000000c00137202 */ /* 0x000fe40000000f00 */
[----:B------:R-:W-:Y:S02]  /*cf50*/  F2FP.BF16.F32.PACK_AB R8, R41, R40 ;  /* 0x000000282908723e */ /* 0x000fe400000010ff */
[----:B------:R-:W-:Y:S02]  /*cf60*/  F2FP.BF16.F32.PACK_AB R9, R43, R42 ;  /* 0x0000002a2b09723e */ /* 0x000fe400000010ff */
[----:B------:R-:W-:Y:S02]  /*cf70*/  F2FP.BF16.F32.PACK_AB R10, R45, R44 ;  /* 0x0000002c2d0a723e */ /* 0x000fe400000010ff */
[----:B------:R-:W-:-:S02]  /*cf80*/  F2FP.BF16.F32.PACK_AB R11, R47, R46 ;  /* 0x0000002e2f0b723e */ /* 0x000fc400000010ff */
[----:B------:R-:W-:Y:S02]  /*cf90*/  F2FP.BF16.F32.PACK_AB R12, R49, R48 ;  /* 0x00000030310c723e */ /* 0x000fe400000010ff */
[----:B-1----:R-:W-:Y:S01]  /*cfa0*/  SHF.R.S32.HI R27, RZ, 0x1f, R31 ;  /* 0x0000001fff1b7819 */ /* 0x002fe2000001141f */
[----:B------:R-:W-:Y:S01]  /*cfb0*/  STSM.16.M88.4 [R26], R8 ;  /* 0x000000081a007844 */ /* 0x000fe20000000200 */
[----:B------:R-:W-:Y:S02]  /*cfc0*/  F2FP.BF16.F32.PACK_AB R13, R51, R50 ;  /* 0x00000032330d723e */ /* 0x000fe400000010ff */
[----:B------:R-:W-:Y:S02]  /*cfd0*/  F2FP.BF16.F32.PACK_AB R14, R53, R52 ;  /* 0x00000034350e723e */ /* 0x000fe400000010ff */
[----:B------:R-:W-:Y:S02]  /*cfe0*/  F2FP.BF16.F32.PACK_AB R15, R55, R54 ;  /* 0x00000036370f723e */ /* 0x000fe400000010ff */
[----:B------:R-:W-:-:S02]  /*cff0*/  F2FP.BF16.F32.PACK_AB R64, R65, R64 ;  /* 0x000000404140723e */ /* 0x000fc400000010ff */
[----:B------:R-:W-:Y:S01]  /*d000*/  F2FP.BF16.F32.PACK_AB R4, R57, R56 ;  /* 0x000000383904723e */ /* 0x000fe200000010ff */
[----:B------:R-:W-:Y:S01]  /*d010*/  STSM.16.M88.4 [R25], R12 ;  /* 0x0000000c19007844 */ /* 0x000fe20000000200 */
[----:B------:R-:W-:Y:S02]  /*d020*/  F2FP.BF16.F32.PACK_AB R5, R59, R58 ;  /* 0x0000003a3b05723e */ /* 0x000fe400000010ff */
[----:B------:R-:W-:Y:S02]  /*d030*/  F2FP.BF16.F32.PACK_AB R6, R61, R60 ;  /* 0x0000003c3d06723e */ /* 0x000fe400000010ff */
[----:B------:R-:W-:Y:S02]  /*d040*/  F2FP.BF16.F32.PACK_AB R7, R63, R62 ;  /* 0x0000003e3f07723e */ /* 0x000fe400000010ff */
[----:B------:R-:W-:Y:S02]  /*d050*/  F2FP.BF16.F32.PACK_AB R65, R67, R66 ;  /* 0x000000424341723e */ /* 0x000fe400000010ff */
[----:B------:R-:W-:Y:S01]  /*d060*/  ISETP.GE.OR P0, PT, R31, UR10, P0 ;  /* 0x0000000a1f007c0c */ /* 0x000fe20008706670 */
[----:B------:R1:W-:Y:S01]  /*d070*/  STSM.16.M88.4 [R24], R4 ;  /* 0x0000000418007844 */ /* 0x0003e20000000200 */
[----:B------:R-:W-:-:S02]  /*d080*/  IADD3.X R27, R27, R21, R30, P2, !PT ;  /* 0x000000151b1b7210 */ /* 0x000fc400017fe41e */
[----:B------:R-:W-:Y:S01]  /*d090*/  F2FP.BF16.F32.PACK_AB R66, R69, R68 ;  /* 0x000000444542723e */ /* 0x000fe200000010ff */
[----:B------:R-:W2:Y:S01]  /*d0a0*/  SHFL.IDX PT, R6, R169, RZ, 0x1f ;  /* 0x00001fffa9067589 */ /* 0x000ea200000e0000 */
[----:B------:R-:W-:Y:S02]  /*d0b0*/  F2FP.BF16.F32.PACK_AB R67, R71, R70 ;  /* 0x000000464743723e */ /* 0x000fe400000010ff */
[----:B------:R-:W-:Y:S02]  /*d0c0*/  F2FP.BF16.F32.PACK_AB R28, R28, R29 ;  /* 0x0000001d1c1c723e */ /* 0x000fe400000010ff */
[----:B------:R-:W-:Y:S01]  /*d0d0*/  F2FP.BF16.F32.PACK_AB R80, R81, R80 ;  /* 0x000000505150723e */ /* 0x000fe200000010ff */
[----:B------:R3:W-:Y:S01]  /*d0e0*/  STSM.16.M88.4 [R19], R64 ;  /* 0x0000004013007844 */ /* 0x0007e20000000200 */
[----:B------:R-:W-:Y:S02]  /*d0f0*/  F2FP.BF16.F32.PACK_AB R29, R75, R74 ;  /* 0x0000004a4b1d723e */ /* 0x000fe400000010ff */
[----:B------:R-:W-:-:S02]  /*d100*/  F2FP.BF16.F32.PACK_AB R30, R77, R76 ;  /* 0x0000004c4d1e723e */ /* 0x000fc400000010ff */
[----:B------:R-:W-:Y:S02]  /*d110*/  F2FP.BF16.F32.PACK_AB R31, R79, R78 ;  /* 0x0000004e4f1f723e */ /* 0x000fe400000010ff */
[----:B------:R-:W-:Y:S02]  /*d120*/  F2FP.BF16.F32.PACK_AB R81, R83, R82 ;  /* 0x000000525351723e */ /* 0x000fe400000010ff */
[----:B------:R-:W-:Y:S01]  /*d130*/  F2FP.BF16.F32.PACK_AB R82, R85, R84 ;  /* 0x000000545552723e */ /* 0x000fe200000010ff */
[----:B------:R3:W-:Y:S01]  /*d140*/  STSM.16.M88.4 [R17], R28 ;  /* 0x0000001c11007844 */ /* 0x0007e20000000200 */
[----:B------:R-:W-:Y:S02]  /*d150*/  F2FP.BF16.F32.PACK_AB R83, R87, R86 ;  /* 0x000000565753723e */ /* 0x000fe400000010ff */
[----:B-1----:R-:W-:-:S03]  /*d160*/  LEA R4, P2, R20, UR6, 0x2 ;  /* 0x0000000614047c11 */ /* 0x002fc6000f8410ff */
[----:B------:R3:W-:Y:S01]  /*d170*/  STSM.16.M88.4 [R3], R80 ;  /* 0x0000005003007844 */ /* 0x0007e20000000200 */
[----:B------:R-:W-:Y:S01]  /*d180*/  LEA.HI.X R5, R20, UR7, R27, 0x2, P2 ;  /* 0x0000000714057c11 */ /* 0x000fe200090f141b */
[----:B------:R-:W-:Y:S01]  /*d190*/  @!PT LDS RZ, [RZ] ;  /* 0x00000000fffff984 */ /* 0x000fe20000000800 */
[----:B------:R-:W-:Y:S01]  /*d1a0*/  @!PT LDS RZ, [RZ] ;  /* 0x00000000fffff984 */ /* 0x000fe20000000800 */
[----:B------:R-:W-:Y:S01]  /*d1b0*/  @!PT LDS RZ, [RZ] ;  /* 0x00000000fffff984 */ /* 0x000fe20000000800 */
[----:B------:R1:W-:Y:S06]  /*d1c0*/  MEMBAR.ALL.CTA ;  /* 0x0000000000007992 */ /* 0x0003ec0000008000 */
[----:B-1----:R-:W1:Y:S02]  /*d1d0*/  FENCE.VIEW.ASYNC.S ;  /* 0x00000000000073c6 */ /* 0x002e640000000000 */
[----:B-1----:R-:W-:Y:S06]  /*d1e0*/  BAR.ARV 0x1, 0x120 ;  /* 0x0044800000007b1d */ /* 0x002fec0000002000 */
[----:B------:R3:W-:Y:S04]  /*d1f0*/  @!P1 STG.E desc[UR60][R4.64+0x20], R0 ;  /* 0x0000200004009986 */ /* 0x0007e8000c10193c */
[----:B------:R3:W-:Y:S01]  /*d200*/  @!P0 STG.E desc[UR60][R4.64], R2 ;  /* 0x0000000204008986 */ /* 0x0007e2000c10193c */
[----:B--2---:R-:W-:-:S13]  /*d210*/  ISETP.NE.AND P0, PT, R6, 0x7, PT ;  /* 0x000000070600780c */ /* 0x004fda0003f05270 */
[----:B---3--:R-:W-:Y:S05]  /*d220*/  @P0 BRA `(.L_x_944) ;  /* 0x0000000800740947 */ /* 0x008fea0003800000 */
[----:B------:R-:W-:Y:S01]  /*d230*/  BAR.SYNC.DEFER_BLOCKING 0x1, 0x120 ;  /* 0x0044800000007b1d */ /* 0x000fe20000010000 */
[----:B------:R-:W-:-:S05]  /*d240*/  ELECT P0, URZ, PT ;  /* 0x00000000003f782f */ /* 0x000fca0003800000 */
[----:B------:R-:W-:Y:S08]  /*d250*/  BSSY B0, `(.L_x_945) ;  /* 0x0000013000007945 */ /* 0x000ff00003800000 */
[----:B------:R-:W-:Y:S05]  /*d260*/  @!P0 BRA `(.L_x_946) ;  /* 0x0000000000448947 */ /* 0x000fea0003800000 */
[----:B------:R-:W-:Y:S01]  /*d270*/  ULDC.64 UR8, c[0x0][0x198] ;  /* 0x0000660000087ab9 */ /* 0x000fe20000000a00 */
[----:B------:R-:W-:Y:S02]  /*d280*/  UIADD3 UR5, UR37, 0x4000, URZ ;  /* 0x0000400025057890 */ /* 0x000fe4000fffe03f */
[----:B------:R-:W-:Y:S01]  /*d290*/  UIADD3 UR6, UP0, UR8, 0x9f0, URZ ;  /* 0x000009f008067890 */ /* 0x000fe2000ff1e03f */
[----:B------:R-:W-:Y:S01]  /*d2a0*/  UMOV UR41, URZ ;  /* 0x0000003f00297c82 */ /* 0x000fe20008000000 */
[----:B------:R-:W-:Y:S02]  /*d2b0*/  UMOV UR45, URZ ;  /* 0x0000003f002d7c82 */ /* 0x000fe40008000000 */
[----:B------:R-:W-:Y:S01]  /*d2c0*/  UIADD3.X UR7, URZ, UR9, URZ, UP0, !UPT ;  /* 0x000000093f077290 */ /* 0x000fe200087fe43f */
[----:B------:R-:W-:Y:S01]  /*d2d0*/  UMOV UR40, UR37 ;  /* 0x0000002500287c82 */ /* 0x000fe20008000000 */
[----:B------:R-:W-:-:S07]  /*d2e0*/  UMOV UR8, 0x40 ;  /* 0x0000004000087882 */ /* 0x000fce0000000000 */
[----:B------:R1:W-:Y:S02]  /*d2f0*/  UTMASTG.5D [UR40], [UR6] ;  /* 0x00000028060073b5 */ /* 0x0003e40008020000 */
[----:B-1----:R-:W-:Y:S01]  /*d300*/  UMOV UR40, UR5 ;  /* 0x0000000500287c82 */ /* 0x002fe20008000000 */
[----:B------:R-:W-:Y:S01]  /*d310*/  UMOV UR41, UR8 ;  /* 0x0000000800297c82 */ /* 0x000fe20008000000 */
[----:B------:R-:W-:Y:S01]  /*d320*/  UIADD3 UR5, UR37, 0x2a820, URZ ;  /* 0x0002a82025057890 */ /* 0x000fe2000fffe03f */
[----:B------:R1:W-:Y:S03]  /*d330*/  UTMASTG.5D [UR40], [UR6] ;  /* 0x00000028060073b5 */ /* 0x0003e60008020000 */
[----:B------:R-:W-:Y:S01]  /*d340*/  UPRMT UR5, URZ, 0x654, UR5 ;  /* 0x000006543f057896 */ /* 0x000fe20008000005 */
[----:B------:R0:W-:Y:S01]  /*d350*/  UTMACMDFLUSH ;  /* 0x00000000000079b7 */ /* 0x0001e20000000000 */
[----:B------:R-:W-:-:S07]  /*d360*/  DEPBAR.LE SB0, 0x0 ;  /* 0x000080000000791a */ /* 0x000fce0000000000 */
[----:B-1----:R-:W-:Y:S03]  /*d370*/  SYNCS.ARRIVE.TRANS64.RED.A1T0 RZ, [UR5], RZ ;  /* 0x000000ffffff79a7 */ /* 0x002fe60008100405 */
.L_x_946:
[----:B------:R-:W-:Y:S05]  /*d380*/  BSYNC B0 ;  /* 0x0000000000007941 */ /* 0x000fea0003800000 */
.L_x_945:
[----:B------:R-:W-:Y:S05]  /*d390*/  BRA `(.L_x_944) ;  /* 0x0000000800187947 */ /* 0x000fea0003800000 */
.L_x_943:
[----:B------:R-:W1:Y:S01]  /*d3a0*/  LDC R12, c[0x0][0xdac] ;  /* 0x00036b00ff0c7b82 */ /* 0x000e620000000800 */
[----:B------:R-:W-:Y:S01]  /*d3b0*/  ISETP.GT.AND P0, PT, R171, 0x7f, PT ;  /* 0x0000007fab00780c */ /* 0x000fe20003f04270 */
[----:B------:R-:W-:Y:S01]  /*d3c0*/  USHF.R.S32.HI UR6, URZ, 0x1f, UR43 ;  /* 0x0000001f3f067899 */ /* 0x000fe2000801142b */
[----:B------:R-:W-:Y:S01]  /*d3d0*/  BSSY B0, `(.L_x_947) ;  /* 0x000001b000007945 */ /* 0x000fe20003800000 */
[----:B------:R-:W-:Y:S01]  /*d3e0*/  USHF.R.S32.HI UR7, URZ, 0x1f, UR44 ;  /* 0x0000001f3f077899 */ /* 0x000fe2000801142c */
[----:B------:R-:W-:-:S03]  /*d3f0*/  SHF.R.S32.HI R161, RZ, 0x1f, R160 ;  /* 0x0000001fffa17819 */ /* 0x000fc600000114a0 */
[----:B------:R-:W2:Y:S08]  /*d400*/  LDC.64 R6, c[0x0][0xae0] ;  /* 0x0002b800ff067b82 */ /* 0x000eb00000000a00 */
[----:B------:R-:W3:Y:S01]  /*d410*/  LDC.64 R8, c[0x0][0xae8] ;  /* 0x0002ba00ff087b82 */ /* 0x000ee20000000a00 */
[----:B------:R-:W-:Y:S05]  /*d420*/  @P0 BRA `(.L_x_948) ;  /* 0x0000000000540947 */ /* 0x000fea0003800000 */
[----:B------:R-:W4:Y:S01]  /*d430*/  S2R R0, SR_TID.X ;  /* 0x0000000000007919 */ /* 0x000f220000002100 */
[----:B------:R-:W-:Y:S01]  /*d440*/  ULDC UR5, c[0x0][0xa88] ;  /* 0x0002a20000057ab9 */ /* 0x000fe20000000800 */
[----:B----4-:R-:W-:-:S04]  /*d450*/  IADD3 R2, R165, -0x80, R0 ;  /* 0xffffff80a5027810 */ /* 0x010fc80007ffe000 */
[----:B------:R-:W-:-:S13]  /*d460*/  ISETP.GE.AND P0, PT, R2, UR5, PT ;  /* 0x0000000502007c0c */ /* 0x000fda000bf06270 */
[----:B------:R-:W-:Y:S05]  /*d470*/  @P0 BRA `(.L_x_948) ;  /* 0x0000000000400947 */ /* 0x000fea0003800000 */
[----:B------:R-:W4:Y:S01]  /*d480*/  LDC.64 R4, c[0x0][0xb70] ;  /* 0x0002dc00ff047b82 */ /* 0x000f220000000a00 */
[----:B------:R-:W-:Y:S01]  /*d490*/  SHF.R.S32.HI R3, RZ, 0x1f, R2 ;  /* 0x0000001fff037819 */ /* 0x000fe20000011402 */
[----:B------:R-:W-:-:S06]  /*d4a0*/  ULDC.64 UR8, c[0x0][0xb40] ;  /* 0x0002d00000087ab9 */ /* 0x000fcc0000000a00 */
[----:B------:R-:W5:Y:S01]  /*d4b0*/  LDC.64 R10, c[0x0][0xb78] ;  /* 0x0002de00ff0a7b82 */ /* 0x000f620000000a00 */
[C---:B----4-:R-:W-:Y:S02]  /*d4c0*/  IMAD R0, R4.reuse, UR6, RZ ;  /* 0x0000000604007c24 */ /* 0x050fe4000f8e02ff */
[----:B------:R-:W-:-:S04]  /*d4d0*/  IMAD.WIDE.U32 R2, R4, UR43, R2 ;  /* 0x0000002b04027c25 */ /* 0x000fc8000f8e0002 */
[----:B------:R-:W-:Y:S02]  /*d4e0*/  IMAD R5, R5, UR43, R0 ;  /* 0x0000002b05057c24 */ /* 0x000fe4000f8e0200 */
[C---:B-----5:R-:W-:Y:S02]  /*d4f0*/  IMAD R0, R10.reuse, UR7, RZ ;  /* 0x000000070a007c24 */ /* 0x060fe4000f8e02ff */
[----:B------:R-:W-:Y:S02]  /*d500*/  IMAD.IADD R3, R3, 0x1, R5 ;  /* 0x0000000103037824 */ /* 0x000fe400078e0205 */
[----:B------:R-:W-:Y:S02]  /*d510*/  IMAD R5, R11, UR44, R0 ;  /* 0x0000002c0b057c24 */ /* 0x000fe4000f8e0200 */
[----:B------:R-:W-:-:S04]  /*d520*/  IMAD.WIDE.U32 R2, R10, UR44, R2 ;  /* 0x0000002c0a027c25 */ /* 0x000fc8000f8e0002 */
[----:B------:R-:W-:Y:S01]  /*d530*/  IMAD.IADD R3, R3, 0x1, R5 ;  /* 0x0000000103037824 */ /* 0x000fe200078e0205 */
[----:B------:R-:W-:-:S04]  /*d540*/  LEA R4, P0, R2, UR8, 0x2 ;  /* 0x0000000802047c11 */ /* 0x000fc8000f8010ff */
[----:B------:R-:W-:Y:S01]  /*d550*/  LEA.HI.X R5, R2, UR9, R3, 0x2, P0 ;  /* 0x0000000902057c11 */ /* 0x000fe200080f1403 */
[----:B------:R-:W-:-:S05]  /*d560*/  IMAD.MOV.U32 R3, RZ, RZ, -0x800000 ;  /* 0xff800000ff037424 */ /* 0x000fca00078e00ff */
[----:B------:R4:W-:Y:S03]  /*d570*/  STG.E desc[UR60][R4.64], R3 ;  /* 0x0000000304007986 */ /* 0x0009e6000c10193c */
.L_x_948:
[----:B------:R-:W-:Y:S05]  /*d580*/  BSYNC B0 ;  /* 0x0000000000007941 */ /* 0x000fea0003800000 */
.L_x_947:
[----:B------:R-:W-:Y:S01]  /*d590*/  ULDC UR5, c[0x0][0xa88] ;  /* 0x0002a20000057ab9 */ /* 0x000fe20000000800 */
[C---:B--2---:R-:W-:Y:S01]  /*d5a0*/  IMAD R0, R6.reuse, UR6, RZ ;  /* 0x0000000606007c24 */ /* 0x044fe2000f8e02ff */
[----:B------:R-:W-:Y:S01]  /*d5b0*/  UIADD3 UR42, -UR42, UR5, URZ ;  /* 0x000000052a2a7290 */ /* 0x000fe2000fffe13f */
[----:B----4-:R-:W-:Y:S01]  /*d5c0*/  IMAD.WIDE.U32 R2, R6, UR43, R160 ;  /* 0x0000002b06027c25 */ /* 0x010fe2000f8e00a0 */
[----:B------:R-:W-:Y:S01]  /*d5d0*/  ULOP3.LUT UR45, URZ, UR45, URZ, 0x33, !UPT ;  /* 0x0000002d3f2d7292 */ /* 0x000fe2000f8e333f */
[----:B------:R-:W-:Y:S01]  /*d5e0*/  SHF.R.S32.HI R163, RZ, 0x1f, R162 ;  /* 0x0000001fffa37819 */ /* 0x000fe200000114a2 */
[----:B------:R-:W-:Y:S01]  /*d5f0*/  BSSY B0, `(.L_x_949) ;  /* 0x0000021000007945 */ /* 0x000fe20003800000 */
[----:B------:R-:W-:Y:S01]  /*d600*/  IMAD R5, R7, UR43, R0 ;  /* 0x0000002b07057c24 */ /* 0x000fe2000f8e0200 */
[C---:B------:R-:W-:Y:S01]  /*d610*/  ISETP.GE.AND P2, PT, R162.reuse, UR42, PT ;  /* 0x0000002aa2007c0c */ /* 0x040fe2000bf46270 */
[C---:B------:R-:W-:Y:S02]  /*d620*/  VIADD R0, R162.reuse, 0x40 ;  /* 0x00000040a2007836 */ /* 0x040fe40000000000 */
[----:B------:R-:W-:-:S02]  /*d630*/  VIADD R4, R162, 0x20 ;  /* 0x00000020a2047836 */ /* 0x000fc40000000000 */
[----:B------:R-:W-:Y:S01]  /*d640*/  IMAD.IADD R3, R3, 0x1, R5 ;  /* 0x0000000103037824 */ /* 0x000fe200078e0205 */
[----:B------:R-:W-:Y:S01]  /*d650*/  ISETP.GE.AND P0, PT, R0, UR42, PT ;  /* 0x0000002a00007c0c */ /* 0x000fe2000bf06270 */
[----:B---3--:R-:W-:Y:S01]  /*d660*/  IMAD R0, R8, UR7, RZ ;  /* 0x0000000708007c24 */ /* 0x008fe2000f8e02ff */
[----:B------:R-:W-:Y:S01]  /*d670*/  ISETP.GE.AND P4, PT, R4, UR42, PT ;  /* 0x0000002a04007c0c */ /* 0x000fe2000bf86270 */
[----:B------:R-:W-:Y:S02]  /*d680*/  VIADD R4, R162, 0x60 ;  /* 0x00000060a2047836 */ /* 0x000fe40000000000 */
[----:B------:R-:W-:Y:S02]  /*d690*/  IMAD R9, R9, UR44, R0 ;  /* 0x0000002c09097c24 */ /* 0x000fe4000f8e0200 */
[----:B-1----:R-:W-:Y:S01]  /*d6a0*/  VIADD R5, R12, UR45 ;  /* 0x0000002d0c057c36 */ /* 0x002fe20008000000 */
[----:B------:R-:W-:Y:S01]  /*d6b0*/  ISETP.GE.AND P1, PT, R4, UR42, PT ;  /* 0x0000002a04007c0c */ /* 0x000fe2000bf26270 */
[----:B------:R-:W-:-:S04]  /*d6c0*/  IMAD.WIDE.U32 R6, R8, UR44, R2 ;  /* 0x0000002c08067c25 */ /* 0x000fc8000f8e0002 */
[----:B------:R-:W-:-:S04]  /*d6d0*/  IMAD.WIDE R4, R5, 0x80, R162 ;  /* 0x0000008005047825 */ /* 0x000fc800078e02a2 */
[----:B------:R-:W-:Y:S01]  /*d6e0*/  IMAD.IADD R11, R7, 0x1, R9 ;  /* 0x00000001070b7824 */ /* 0x000fe200078e0209 */
[----:B------:R-:W-:Y:S06]  /*d6f0*/  @P2 BRA `(.L_x_950) ;  /* 0x0000000000402947 */ /* 0x000fec0003800000 */
[----:B------:R-:W-:Y:S01]  /*d700*/  ULDC.64 UR6, c[0x0][0xad8] ;  /* 0x0002b60000067ab9 */ /* 0x000fe20000000a00 */
[C---:B------:R-:W-:Y:S01]  /*d710*/  VIADD R0, R160.reuse, 0x40 ;  /* 0x00000040a0007836 */ /* 0x040fe20000000000 */
[----:B------:R-:W-:Y:S01]  /*d720*/  ULDC UR5, c[0x0][0xa8c] ;  /* 0x0002a30000057ab9 */ /* 0x000fe20000000800 */
[----:B------:R-:W-:Y:S01]  /*d730*/  IMAD R9, R5, UR6, RZ ;  /* 0x0000000605097c24 */ /* 0x000fe2000f8e02ff */
[----:B------:R-:W-:Y:S01]  /*d740*/  ISETP.GE.AND P2, PT, R160, UR5, PT ;  /* 0x00000005a0007c0c */ /* 0x000fe2000bf46270 */
[----:B------:R-:W-:Y:S01]  /*d750*/  IMAD.MOV.U32 R2, RZ, RZ, R6 ;  /* 0x000000ffff027224 */ /* 0x000fe200078e0006 */
[----:B------:R-:W-:Y:S01]  /*d760*/  ISETP.GE.AND P3, PT, R0, UR5, PT ;  /* 0x0000000500007c0c */ /* 0x000fe2000bf66270 */
[----:B------:R-:W-:Y:S02]  /*d770*/  IMAD.MOV.U32 R3, RZ, RZ, R11 ;  /* 0x000000ffff037224 */ /* 0x000fe400078e000b */
        /* <DEDUP_REMOVED lines=8> */
.L_x_950:
[----:B------:R-:W-:Y:S05]  /*d800*/  BSYNC B0 ;  /* 0x0000000000007941 */ /* 0x000fea0003800000 */
.L_x_949:
[----:B------:R-:W-:Y:S04]  /*d810*/  BSSY B0, `(.L_x_951) ;  /* 0x0000014000007945 */ /* 0x000fe80003800000 */
[----:B------:R-:W-:Y:S05]  /*d820*/  @P4 BRA `(.L_x_952) ;  /* 0x0000000000484947 */ /* 0x000fea0003800000 */
[----:B-1----:R-:W-:Y:S01]  /*d830*/  IADD3 R9, P2, R4, 0x20, RZ ;  /* 0x0000002004097810 */ /* 0x002fe20007f5e0ff */
[----:B------:R-:W-:Y:S01]  /*d840*/  ULDC.64 UR6, c[0x0][0xad8] ;  /* 0x0002b60000067ab9 */ /* 0x000fe20000000a00 */
[----:B------:R-:W-:Y:S01]  /*d850*/  IMAD.MOV.U32 R2, RZ, RZ, R6 ;  /* 0x000000ffff027224 */ /* 0x000fe200078e0006 */
[----:B------:R-:W-:Y:S01]  /*d860*/  ULDC UR5, c[0x0][0xa8c] ;  /* 0x0002a30000057ab9 */ /* 0x000fe20000000800 */
[----:B------:R-:W-:Y:S01]  /*d870*/  IMAD.MOV.U32 R3, RZ, RZ, R11 ;  /* 0x000000ffff037224 */ /* 0x000fe200078e000b */
[C---:B------:R-:W-:Y:S01]  /*d880*/  ISETP.GE.AND P3, PT, R160.reuse, UR5, PT ;  /* 0x00000005a0007c0c */ /* 0x040fe2000bf66270 */
[----:B------:R-:W-:Y:S02]  /*d890*/  IMAD.X R0, RZ, RZ, R5, P2 ;  /* 0x000000ffff007224 */ /* 0x000fe400010e0605 */
        /* <DEDUP_REMOVED lines=11> */
.L_x_952:
[----:B------:R-:W-:Y:S05]  /*d950*/  BSYNC B0 ;  /* 0x0000000000007941 */ /* 0x000fea0003800000 */
.L_x_951:
[----:B------:R-:W-:Y:S04]  /*d960*/  BSSY B0, `(.L_x_953) ;  /* 0x0000014000007945 */ /* 0x000fe80003800000 */
[----:B------:R-:W-:Y:S05]  /*d970*/  @P0 BRA `(.L_x_954) ;  /* 0x0000000000480947 */ /* 0x000fea0003800000 */
[----:B-12---:R-:W-:Y:S01]  /*d980*/  IADD3 R9, P0, R4, 0x40, RZ ;  /* 0x0000004004097810 */ /* 0x006fe20007f1e0ff */
        /* <DEDUP_REMOVED lines=17> */
.L_x_954:
[----:B------:R-:W-:Y:S05]  /*daa0*/  BSYNC B0 ;  /* 0x0000000000007941 */ /* 0x000fea0003800000 */
.L_x_953:
        /* <DEDUP_REMOVED lines=20> */
.L_x_955:
[----:B------:R-:W-:Y:S05]  /*dbf0*/  BSYNC B0 ;  /* 0x0000000000007941 */ /* 0x000fea0003800000 */
.L_x_944:
[----:B------:R-:W5:Y:S02]  /*dc00*/  LDC R0, c[0x0][0xda8] ;  /* 0x00036a00ff007b82 */ /* 0x000f640000000800 */
[----:B-----5:R-:W-:-:S13]  /*dc10*/  ISETP.LE.AND P0, PT, R0, UR4, PT ;  /* 0x0000000400007c0c */ /* 0x020fda000bf03270 */
[----:B------:R-:W-:Y:S05]  /*dc20*/  @!P0 BRA `(.L_x_956) ;  /* 0xffffff30006c8947 */ /* 0x000fea000383ffff */
[----:B------:R-:W-:Y:S05]  /*dc30*/  EXIT ;  /* 0x000000000000794d */ /* 0x000fea0003800000 */
.L_x_862:
[----:B------:R-:W-:-:S08]  /*dc40*/  NOP ;  /* 0x0000000000007918 */ /* 0x000fd00000000000 */
[----:B-1----:R-:W1:-:S00]  /*dc50*/  USETMAXREG.DEALLOC.CTAPOOL 0x18 ;  /* 0x00000018000079c8 */ /* 0x002e4000080e0500 */
[----:B-1----:R-:W-:-:S06]  /*dc60*/  LOP3.LUT R0, R0, 0x3, RZ, 0xc0, !PT ;  /* 0x0000000300007812 */ /* 0x002fcc00078ec0ff */
[----:B------:R-:W1:Y:S02]  /*dc70*/  SHFL.IDX PT, R0, R0, RZ, 0x1f ;  /* 0x00001fff00007589 */ /* 0x000e6400000e0000 */
[----:B-1----:R-:W-:-:S13]  /*dc80*/  ISETP.NE.AND P0, PT, R0, RZ, PT ;  /* 0x000000ff0000720c */ /* 0x002fda0003f05270 */
[----:B------:R-:W-:Y:S05]  /*dc90*/  @P0 EXIT ;  /* 0x000000000000094d */ /* 0x000fea0003800000 */
[----:B------:R-:W1:Y:S01]  /*dca0*/  S2UR UR4, SR_CTAID.X ;  /* 0x00000000000479c3 */ /* 0x000e620000002500 */
[----:B------:R-:W-:Y:S01]  /*dcb0*/  UMOV UR47, URZ ;  /* 0x0000003f002f7c82 */ /* 0x000fe20008000000 */
[----:B------:R-:W-:Y:S02]  /*dcc0*/  IMAD.MOV.U32 R16, RZ, RZ, RZ ;  /* 0x000000ffff107224 */ /* 0x000fe400078e00ff */
[----:B------:R-:W-:-:S04]  /*dcd0*/  IMAD.MOV.U32 R17, RZ, RZ, 0x1 ;  /* 0x00000001ff117424 */ /* 0x000fc800078e00ff */
[----:B------:R-:W1:Y:S02]  /*dce0*/  LDC R0, c[0x0][0xda8] ;  /* 0x00036a00ff007b82 */ /* 0x000e640000000800 */
[----:B-1----:R-:W-:-:S13]  /*dcf0*/  ISETP.LE.AND P0, PT, R0, UR4, PT ;  /* 0x0000000400007c0c */ /* 0x002fda000bf03270 */
[----:B------:R-:W-:Y:S05]  /*dd00*/  @P0 BRA `(.L_x_957) ;  /* 0x0000002c00f40947 */ /* 0x000fea0003800000 */
[----:B------:R-:W-:Y:S01]  /*dd10*/  IMAD.U32 R19, RZ, RZ, UR4 ;  /* 0x00000004ff137e24 */ /* 0x000fe2000f8e00ff */
[----:B------:R-:W-:Y:S01]  /*dd20*/  ULDC UR48, c[0x0][0xc] ;  /* 0x0000030000307ab9 */ /* 0x000fe20000000800 */
[----:B------:R-:W-:Y:S01]  /*dd30*/  IMAD.MOV.U32 R17, RZ, RZ, 0x1 ;  /* 0x00000001ff117424 */ /* 0x000fe200078e00ff */
[----:B------:R-:W-:Y:S01]  /*dd40*/  ULDC.64 UR44, c[0x0][0x198] ;  /* 0x00006600002c7ab9 */ /* 0x000fe20000000a00 */
[----:B------:R-:W-:Y:S01]  /*dd50*/  IMAD.MOV.U32 R16, RZ, RZ, RZ ;  /* 0x000000ffff107224 */ /* 0x000fe200078e00ff */
[----:B------:R-:W-:-:S06]  /*dd60*/  UMOV UR47, URZ ;  /* 0x0000003f002f7c82 */ /* 0x000fcc0008000000 */
.L_x_1011:
[----:B------:R-:W-:Y:S01]  /*dd70*/  ULDC UR7, c[0x0][0xdd0] ;  /* 0x0003740000077ab9 */ /* 0x000fe20000000800 */
[----:B-1----:R-:W1:Y:S01]  /*dd80*/  LDC R0, c[0x0][0xde8] ;  /* 0x00037a00ff007b82 */ /* 0x002e620000000800 */
[C---:B------:R-:W-:Y:S01]  /*dd90*/  R2UR UR8, R19.reuse ;  /* 0x00000000130872ca */ /* 0x040fe200000e0000 */
[----:B------:R-:W-:Y:S01]  /*dda0*/  UISETP.NE.AND UP0, UPT, UR7, 0x1, UPT ;  /* 0x000000010700788c */ /* 0x000fe2000bf05270 */
[----:B------:R-:W-:-:S10]  /*ddb0*/  R2UR UR6, R19 ;  /* 0x00000000130672ca */ /* 0x000fd400000e0000 */
[----:B------:R-:W-:Y:S01]  /*ddc0*/  @UP0 ULDC UR4, c[0x0][0xdd4] ;  /* 0x0003750000040ab9 */ /* 0x000fe20000000800 */
[----:B------:R-:W-:Y:S01]  /*ddd0*/  @UP0 ULDC UR9, c[0x0][0xdd8] ;  /* 0x0003760000090ab9 */ /* 0x000fe20000000800 */
[----:B------:R-:W-:-:S04]  /*dde0*/  UIMAD.WIDE.U32 UR4, UR8, UR4, URZ ;  /* 0x00000004080472a5 */ /* 0x000fc8000f8e003f */
[----:B------:R-:W-:-:S04]  /*ddf0*/  @UP0 USHF.R.U32.HI UR8, URZ, UR9, UR5 ;  /* 0x000000093f080299 */ /* 0x000fc80008011605 */
[----:B------:R-:W-:Y:S02]  /*de00*/  UIADD3 UR4, -UR8, URZ, URZ ;  /* 0x0000003f08047290 */ /* 0x000fe4000fffe13f */
[----:B-1----:R-:W-:Y:S02]  /*de10*/  ISETP.LE.AND P0, PT, R0, UR8, PT ;  /* 0x0000000800007c0c */ /* 0x002fe4000bf03270 */
[----:B------:R-:W-:-:S11]  /*de20*/  UIMAD UR7, UR7, UR4, UR6 ;  /* 0x00000004070772a4 */ /* 0x000fd6000f8e0206 */
[----:B------:R-:W-:Y:S05]  /*de30*/  @!P0 BRA `(.L_x_958) ;  /* 0x0000000000208947 */ /* 0x000fea0003800000 */
        /* <DEDUP_REMOVED lines=8> */
.L_x_958:
[----:B------:R-:W-:Y:S01]  /*dec0*/  ULDC UR9, c[0x0][0xdc4] ;  /* 0x0003710000097ab9 */ /* 0x000fe20000000800 */
[----:B------:R-:W-:Y:S01]  /*ded0*/  UMOV UR6, UR7 ;  /* 0x0000000700067c82 */ /* 0x000fe20008000000 */
[----:B------:R-:W-:-:S11]  /*dee0*/  UISETP.NE.AND UP0, UPT, UR9, 0x1, UPT ;  /* 0x000000010900788c */ /* 0x000fd6000bf05270 */
[----:B------:R-:W-:Y:S02]  /*def0*/  @UP0 ULDC.64 UR10, c[0x0][0xdc8] ;  /* 0x00037200000a0ab9 */ /* 0x000fe40000000a00 */
[----:B------:R-:W-:-:S04]  /*df00*/  UIMAD.WIDE.U32 UR4, UR7, UR10, URZ ;  /* 0x0000000a070472a5 */ /* 0x000fc8000f8e003f */
[----:B------:R-:W-:-:S04]  /*df10*/  @UP0 USHF.R.U32.HI UR6, URZ, UR11, UR5 ;  /* 0x0000000b3f060299 */ /* 0x000fc80008011605 */
[----:B------:R-:W-:-:S12]  /*df20*/  UIMAD UR4, UR6, UR9, URZ ;  /* 0x00000009060472a4 */ /* 0x000fd8000f8e023f */
.L_x_959:
[----:B------:R-:W-:Y:S01]  /*df30*/  ULDC.64 UR12, c[0x0][0x3f8] ;  /* 0x0000fe00000c7ab9 */ /* 0x000fe20000000a00 */
[----:B------:R-:W-:Y:S02]  /*df40*/  UIADD3 UR9, UR7, -UR4, URZ ;  /* 0x8000000407097290 */ /* 0x000fe4000fffe03f */
[----:B------:R-:W-:Y:S02]  /*df50*/  UISETP.NE.U32.AND UP0, UPT, UR12, URZ, UPT ;  /* 0x0000003f0c00728c */ /* 0x000fe4000bf05070 */
[----:B------:R-:W-:Y:S01]  /*df60*/  ULOP3.LUT UR10, URZ, UR6, URZ, 0x33, !UPT ;  /* 0x000000063f0a7292 */ /* 0x000fe2000f8e333f */
[----:B------:R-:W-:Y:S01]  /*df70*/  ULDC UR12, c[0x0][0xdb8] ;  /* 0x00036e00000c7ab9 */ /* 0x000fe20000000800 */
[----:B------:R-:W-:Y:S01]  /*df80*/  ULDC.64 UR4, c[0x0][0x9e0] ;  /* 0x0002780000047ab9 */ /* 0x000fe20000000a00 */
[----:B------:R-:W-:Y:S02]  /*df90*/  UISETP.NE.AND UP1, UPT, UR12, 0x1, UPT ;  /* 0x000000010c00788c */ /* 0x000fe4000bf25270 */
[----:B------:R-:W-:Y:S01]  /*dfa0*/  UISETP.NE.AND.EX UP0, UPT, UR13, URZ, UPT, UP0 ;  /* 0x0000003f0d00728c */ /* 0x000fe2000bf05300 */
[----:B------:R-:W-:-:S02]  /*dfb0*/  ULDC UR11, c[0x0][0xdc4] ;  /* 0x00037100000b7ab9 */ /* 0x000fc40000000800 */
[----:B------:R-:W-:Y:S01]  /*dfc0*/  ULDC UR13, c[0x0][0xdac] ;  /* 0x00036b00000d7ab9 */ /* 0x000fe20000000800 */
[----:B------:R-:W-:Y:S02]  /*dfd0*/  UISETP.GE.AND UP2, UPT, UR5, 0x1, UPT ;  /* 0x000000010500788c */ /* 0x000fe4000bf46270 */
[----:B------:R-:W-:Y:S02]  /*dfe0*/  UIMAD UR11, UR8, UR11, UR9 ;  /* 0x0000000b080b72a4 */ /* 0x000fe4000f8e0209 */
[----:B------:R-:W-:Y:S01]  /*dff0*/  UIADD3 UR10, UR10, UR13, URZ ;  /* 0x0000000d0a0a7290 */ /* 0x000fe2000fffe03f */
[----:B------:R-:W-:Y:S01]  /*e000*/  @UP1 ULDC UR8, c[0x0][0xdbc] ;  /* 0x00036f0000081ab9 */ /* 0x000fe20000000800 */
[----:B------:R-:W-:Y:S01]  /*e010*/  PLOP3.LUT P1, PT, PT, PT, UP2, 0x80, 0x0 ;  /* 0x000000000000781c */ /* 0x000fe20003f2f028 */
[----:B------:R-:W-:Y:S02]  /*e020*/  UIMAD.WIDE.U32 UR8, UR11, UR8, URZ ;  /* 0x000000080b0872a5 */ /* 0x000fe4000f8e003f */
[----:B------:R-:W-:Y:S01]  /*e030*/  USHF.L.U32 UR41, UR10, 0x7, URZ ;  /* 0x000000070a297899 */ /* 0x000fe2000800063f */
[----:B------:R-:W-:Y:S01]  /*e040*/  ULDC UR14, c[0x0][0x404] ;  /* 0x00010100000e7ab9 */ /* 0x000fe20000000800 */
[----:B------:R-:W-:Y:S01]  /*e050*/  ULDC UR7, c[0x0][0x288] ;  /* 0x0000a20000077ab9 */ /* 0x000fe20000000800 */
[----:B------:R-:W-:Y:S01]  /*e060*/  @UP1 ULDC UR13, c[0x0][0xdc0] ;  /* 0x00037000000d1ab9 */ /* 0x000fe20000000800 */
[----:B------:R-:W-:Y:S01]  /*e070*/  UMOV UR43, UR11 ;  /* 0x0000000b002b7c82 */ /* 0x000fe20008000000 */
[----:B------:R-:W-:-:S02]  /*e080*/  USEL UR14, UR14, 0x1, UP0 ;  /* 0x000000010e0e7887 */ /* 0x000fc40008000000 */
[----:B------:R-:W-:Y:S02]  /*e090*/  UIADD3 UR10, UR41, 0x80, -UR7 ;  /* 0x00000080290a7890 */ /* 0x000fe4000fffe807 */
[----:B------:R-:W-:Y:S01]  /*e0a0*/  @UP1 USHF.R.U32.HI UR43, URZ, UR13, UR9 ;  /* 0x0000000d3f2b1299 */ /* 0x000fe20008011609 */
[----:B------:R-:W-:Y:S02]  /*e0b0*/  ULDC UR6, c[0x0][0x2e0] ;  /* 0x0000b80000067ab9 */ /* 0x000fe40000000800 */
[----:B------:R-:W-:Y:S02]  /*e0c0*/  UIMAD UR8, UR14, UR6, UR10 ;  /* 0x000000060e0872a4 */ /* 0x000fe4000f8e020a */
[----:B------:R-:W-:Y:S02]  /*e0d0*/  UIADD3 UR42, -UR43, URZ, URZ ;  /* 0x0000003f2b2a7290 */ /* 0x000fe4000fffe13f */
[----:B------:R-:W-:Y:S02]  /*e0e0*/  UIADD3 UR4, UR8, UR4, URZ ;  /* 0x0000000408047290 */ /* 0x000fe4000fffe03f */
[----:B------:R-:W-:Y:S01]  /*e0f0*/  UIMAD UR42, UR12, UR42, UR11 ;  /* 0x0000002a0c2a72a4 */ /* 0x000fe2000f8e020b */
[----:B------:R-:W-:Y:S11]  /*e100*/  @!P1 BRA `(.L_x_960) ;  /* 0x0000000000449947 */ /* 0x000ff60003800000 */
[----:B------:R-:W-:Y:S01]  /*e110*/  ISETP.LT.AND P0, PT, RZ, UR8, PT ;  /* 0x00000008ff007c0c */ /* 0x000fe2000bf01270 */
[----:B------:R-:W-:-:S12]  /*e120*/  UIADD3 UR10, UR8, -0x1, URZ ;  /* 0xffffffff080a7890 */ /* 0x000fd8000fffe03f */
[----:B------:R-:W-:Y:S05]  /*e130*/  @P0 BRA `(.L_x_961) ;  /* 0x00000000001c0947 */ /* 0x000fea0003800000 */
[----:B------:R-:W-:Y:S02]  /*e140*/  UISETP.NE.AND UP0, UPT, UR5, 0x1, UPT ;  /* 0x000000010500788c */ /* 0x000fe4000bf05270 */
[----:B------:R-:W-:-:S09]  /*e150*/  UIADD3 UR10, -UR8, URZ, URZ ;  /* 0x0000003f080a7290 */ /* 0x000fd2000fffe13f */
[----:B------:R-:W-:Y:S02]  /*e160*/  @UP0 ULDC.64 UR12, c[0x0][0x9e8] ;  /* 0x00027a00000c0ab9 */ /* 0x000fe40000000a00 */
[----:B------:R-:W-:-:S04]  /*e170*/  UIMAD.WIDE.U32 UR8, UR10, UR12, URZ ;  /* 0x0000000c0a0872a5 */ /* 0x000fc8000f8e003f */
[----:B------:R-:W-:-:S04]  /*e180*/  @UP0 USHF.R.U32.HI UR10, URZ, UR13, UR9 ;  /* 0x0000000d3f0a0299 */ /* 0x000fc80008011609 */
[----:B------:R-:W-:Y:S01]  /*e190*/  ULOP3.LUT UR10, URZ, UR10, URZ, 0x33, !UPT ;  /* 0x0000000a3f0a7292 */ /* 0x000fe2000f8e333f */
[----:B------:R-:W-:Y:S11]  /*e1a0*/  BRA `(.L_x_962) ;  /* 0x0000000000107947 */ /* 0x000ff60003800000 */
.L_x_961:
[----:B------:R-:W-:-:S11]  /*e1b0*/  UISETP.NE.AND UP0, UPT, UR5, 0x1, UPT ;  /* 0x000000010500788c */ /* 0x000fd6000bf05270 */
[----:B------:R-:W-:Y:S02]  /*e1c0*/  @UP0 ULDC.64 UR12, c[0x0][0x9e8] ;  /* 0x00027a00000c0ab9 */ /* 0x000fe40000000a00 */
[----:B------:R-:W-:-:S04]  /*e1d0*/  UIMAD.WIDE.U32 UR8, UR10, UR12, URZ ;  /* 0x0000000c0a0872a5 */ /* 0x000fc8000f8e003f */
[----:B------:R-:W-:-:S12]  /*e1e0*/  @UP0 USHF.R.U32.HI UR10, URZ, UR13, UR9 ;  /* 0x0000000d3f0a0299 */ /* 0x000fd80008011609 */
.L_x_962:
[----:B------:R-:W-:-:S04]  /*e1f0*/  UIMAD UR10, UR10, UR5, UR5 ;  /* 0x000000050a0a72a4 */ /* 0x000fc8000f8e0205 */
[----:B------:R-:W-:-:S04]  /*e200*/  UISETP.LT.AND UP0, UPT, UR4, UR10, UPT ;  /* 0x0000000a0400728c */ /* 0x000fc8000bf01270 */
[----:B------:R-:W-:-:S12]  /*e210*/  USEL UR4, UR4, UR10, UP0 ;  /* 0x0000000a04047287 */ /* 0x000fd80008000000 */
.L_x_960:
[----:B------:R-:W-:Y:S02]  /*e220*/  UIMAD UR8, UR14, UR6, 0x5f ;  /* 0x0000005f0e0874a4 */ /* 0x000fe4000f8e0206 */
[----:B------:R-:W-:Y:S02]  /*e230*/  UIADD3 UR10, UR4, 0x5f, URZ ;  /* 0x0000005f040a7890 */ /* 0x000fe4000fffe03f */
[----:B------:R-:W-:Y:S02]  /*e240*/  UIMAD.WIDE UR8, UR8, 0x2aaaaaab, URZ ;  /* 0x2aaaaaab080878a5 */ /* 0x000fe4000f8e023f */
[----:B------:R-:W-:Y:S02]  /*e250*/  UIMAD.WIDE UR10, UR10, 0x2aaaaaab, URZ ;  /* 0x2aaaaaab0a0a78a5 */ /* 0x000fe4000f8e023f */
[----:B------:R-:W-:Y:S02]  /*e260*/  USHF.R.U32.HI UR8, URZ, 0x1f, UR9 ;  /* 0x0000001f3f087899 */ /* 0x000fe40008011609 */
[----:B------:R-:W-:-:S02]  /*e270*/  USHF.R.U32.HI UR4, URZ, 0x1f, UR11 ;  /* 0x0000001f3f047899 */ /* 0x000fc4000801160b */
[----:B------:R-:W-:Y:S02]  /*e280*/  UIADD3 UR7, UR41, -UR7, URZ ;  /* 0x8000000729077290 */ /* 0x000fe4000fffe03f */
[----:B------:R-:W-:Y:S02]  /*e290*/  ULEA.HI.SX32 UR9, UR9, UR8, 0x1c ;  /* 0x0000000809097291 */ /* 0x000fe4000f8fe23f */
[----:B------:R-:W-:Y:S02]  /*e2a0*/  ULEA.HI.SX32 UR4, UR11, UR4, 0x1c ;  /* 0x000000040b047291 */ /* 0x000fe4000f8fe23f */
[----:B------:R-:W-:Y:S02]  /*e2b0*/  UIMAD UR7, UR14, UR6, UR7 ;  /* 0x000000060e0772a4 */ /* 0x000fe4000f8e0207 */
[----:B------:R-:W-:Y:S01]  /*e2c0*/  UISETP.LT.AND UP0, UPT, UR9, UR4, UPT ;  /* 0x000000040900728c */ /* 0x000fe2000bf01270 */
[----:B------:R-:W-:Y:S02]  /*e2d0*/  ULDC UR8, c[0x0][0x9dc] ;  /* 0x0002770000087ab9 */ /* 0x000fe40000000800 */
[----:B------:R-:W-:-:S02]  /*e2e0*/  UIADD3 UR8, UR7, -UR8, URZ ;  /* 0x8000000807087290 */ /* 0x000fc4000fffe03f */
[----:B------:R-:W-:Y:S01]  /*e2f0*/  USEL UR46, UR9, UR4, UP0 ;  /* 0x00000004092e7287 */ /* 0x000fe20008000000 */
[----:B------:R-:W-:Y:S11]  /*e300*/  @!P1 BRA `(.L_x_963) ;  /* 0x0000000000489947 */ /* 0x000ff60003800000 */
[----:B------:R-:W-:Y:S02]  /*e310*/  UMOV UR4, UR7 ;  /* 0x0000000700047c82 */ /* 0x000fe40008000000 */
[----:B------:R-:W-:-:S06]  /*e320*/  UISETP.GT.AND UP0, UPT, UR4, -0x1, UPT ;  /* 0xffffffff0400788c */ /* 0x000fcc000bf04270 */
[----:B------:R-:W-:-:S13]  /*e330*/  PLOP3.LUT P0, PT, PT, PT, UP0, 0x80, 0x0 ;  /* 0x000000000000781c */ /* 0x000fda0003f0f008 */
[----:B------:R-:W-:Y:S05]  /*e340*/  @P0 BRA `(.L_x_964) ;  /* 0x00000000001c0947 */ /* 0x000fea0003800000 */
[----:B------:R-:W-:Y:S02]  /*e350*/  UISETP.NE.AND UP0, UPT, UR5, 0x1, UPT ;  /* 0x000000010500788c */ /* 0x000fe4000bf05270 */
[----:B------:R-:W-:-:S09]  /*e360*/  ULOP3.LUT UR4, URZ, UR4, URZ, 0x33, !UPT ;  /* 0x000000043f047292 */ /* 0x000fd2000f8e333f */
[----:B------:R-:W-:Y:S02]  /*e370*/  @UP0 ULDC.64 UR10, c[0x0][0x9e8] ;  /* 0x00027a00000a0ab9 */ /* 0x000fe40000000a00 */
[----:B------:R-:W-:-:S04]  /*e380*/  UIMAD.WIDE.U32 UR6, UR4, UR10, URZ ;  /* 0x0000000a040672a5 */ /* 0x000fc8000f8e003f */
[----:B------:R-:W-:-:S04]  /*e390*/  @UP0 USHF.R.U32.HI UR4, URZ, UR11, UR7 ;  /* 0x0000000b3f040299 */ /* 0x000fc80008011607 */
[----:B------:R-:W-:Y:S01]  /*e3a0*/  ULOP3.LUT UR4, URZ, UR4, URZ, 0x33, !UPT ;  /* 0x000000043f047292 */ /* 0x000fe2000f8e333f */
[----:B------:R-:W-:Y:S11]  /*e3b0*/  BRA `(.L_x_965) ;  /* 0x0000000000107947 */ /* 0x000ff60003800000 */
.L_x_964:
[----:B------:R-:W-:-:S11]  /*e3c0*/  UISETP.NE.AND UP0, UPT, UR5, 0x1, UPT ;  /* 0x000000010500788c */ /* 0x000fd6000bf05270 */
[----:B------:R-:W-:Y:S02]  /*e3d0*/  @UP0 ULDC.64 UR10, c[0x0][0x9e8] ;  /* 0x00027a00000a0ab9 */ /* 0x000fe40000000a00 */
[----:B------:R-:W-:-:S04]  /*e3e0*/  UIMAD.WIDE.U32 UR6, UR4, UR10, URZ ;  /* 0x0000000a040672a5 */ /* 0x000fc8000f8e003f */
[----:B------:R-:W-:-:S12]  /*e3f0*/  @UP0 USHF.R.U32.HI UR4, URZ, UR11, UR7 ;  /* 0x0000000b3f040299 */ /* 0x000fd80008011607 */
.L_x_965:
[----:B------:R-:W-:-:S04]  /*e400*/  UIMAD UR4, UR4, UR5, URZ ;  /* 0x00000005040472a4 */ /* 0x000fc8000f8e023f */
[----:B------:R-:W-:-:S04]  /*e410*/  UISETP.LT.AND UP0, UPT, UR8, UR4, UPT ;  /* 0x000000040800728c */ /* 0x000fc8000bf01270 */
[----:B------:R-:W-:-:S12]  /*e420*/  USEL UR8, UR8, UR4, !UP0 ;  /* 0x0000000408087287 */ /* 0x000fd8000c000000 */
.L_x_963:
[----:B------:R-:W-:Y:S01]  /*e430*/  UIMAD.WIDE UR4, UR8, 0x2aaaaaab, URZ ;  /* 0x2aaaaaab080478a5 */ /* 0x000fe2000f8e023f */
[----:B------:R-:W-:Y:S03]  /*e440*/  BSSY B6, `(.L_x_966) ;  /* 0x0000278000067945 */ /* 0x000fe60003800000 */
[----:B------:R-:W-:-:S04]  /*e450*/  USHF.R.U32.HI UR4, URZ, 0x1f, UR5 ;  /* 0x0000001f3f047899 */ /* 0x000fc80008011605 */
[----:B------:R-:W-:-:S04]  /*e460*/  ULEA.HI.SX32 UR4, UR5, UR4, 0x1c ;  /* 0x0000000405047291 */ /* 0x000fc8000f8fe23f */
[----:B------:R-:W-:-:S04]  /*e470*/  UISETP.LT.AND UP0, UPT, URZ, UR4, UPT ;  /* 0x000000043f00728c */ /* 0x000fc8000bf01270 */
[----:B------:R-:W-:-:S04]  /*e480*/  USEL UR39, URZ, UR4, !UP0 ;  /* 0x000000043f277287 */ /* 0x000fc8000c000000 */
[----:B------:R-:W-:-:S06]  /*e490*/  UISETP.GT.AND UP0, UPT, UR46, UR39, UPT ;  /* 0x000000272e00728c */ /* 0x000fcc000bf04270 */
[----:B------:R-:W-:-:S13]  /*e4a0*/  PLOP3.LUT P0, PT, PT, PT, UP0, 0x80, 0x0 ;  /* 0x000000000000781c */ /* 0x000fda0003f0f008 */
[----:B------:R-:W-:Y:S05]  /*e4b0*/  @P0 BRA `(.L_x_967) ;  /* 0x0000000000480947 */ /* 0x000fea0003800000 */
[----:B------:R-:W1:Y:S01]  /*e4c0*/  S2R R0, SR_TID.X ;  /* 0x0000000000007919 */ /* 0x000e620000002100 */
[----:B------:R-:W-:Y:S01]  /*e4d0*/  IMAD.MOV.U32 R13, RZ, RZ, R19 ;  /* 0x000000ffff0d7224 */ /* 0x000fe200078e0013 */
[----:B-1----:R-:W-:-:S04]  /*e4e0*/  LOP3.LUT R0, R0, 0x1f, RZ, 0xc0, !PT ;  /* 0x0000001f00007812 */ /* 0x002fc800078ec0ff */
[----:B------:R-:W-:-:S13]  /*e4f0*/  ISETP.NE.AND P0, PT, R0, RZ, PT ;  /* 0x000000ff0000720c */ /* 0x000fda0003f05270 */
[----:B------:R-:W-:Y:S05]  /*e500*/  @P0 BRA `(.L_x_968) ;  /* 0x0000002400ac0947 */ /* 0x000fea0003800000 */
[----:B------:R-:W1:Y:S01]  /*e510*/  S2R R5, SR_LANEID ;  /* 0x0000000000057919 */ /* 0x000e620000000000 */
[----:B------:R-:W-:Y:S01]  /*e520*/  VOTEU.ANY UR4, UPT, PT ;  /* 0x0000000000047886 */ /* 0x000fe200038e0100 */
[----:B------:R-:W2:Y:S01]  /*e530*/  LDC.64 R2, c[0x0][0xdf0] ;  /* 0x00037c00ff027b82 */ /* 0x000ea20000000a00 */
[----:B------:R-:W1:Y:S02]  /*e540*/  FLO.U32 R0, UR4 ;  /* 0x0000000400007d00 */ /* 0x000e6400080e0000 */
[----:B-1----:R-:W-:-:S06]  /*e550*/  ISETP.EQ.U32.AND P0, PT, R0, R5, PT ;  /* 0x000000050000720c */ /* 0x002fcc0003f02070 */
[----:B------:R-:W2:Y:S07]  /*e560*/  POPC R5, UR4 ;  /* 0x0000000400057d09 */ /* 0x000eae0008000000 */
[----:B--2---:R-:W2:Y:S01]  /*e570*/  @P0 ATOMG.E.ADD.STRONG.GPU PT, R3, desc[UR60][R2.64], R5 ;  /* 0x00000005020309a8 */ /* 0x004ea200081ee1fc */
[----:B------:R-:W1:Y:S02]  /*e580*/  S2R R4, SR_LTMASK ;  /* 0x0000000000047919 */ /* 0x000e640000003900 */
[----:B-1----:R-:W-:-:S04]  /*e590*/  LOP3.LUT R4, R4, UR4, RZ, 0xc0, !PT ;  /* 0x0000000404047c12 */ /* 0x002fc8000f8ec0ff */
[----:B------:R-:W1:Y:S01]  /*e5a0*/  POPC R13, R4 ;  /* 0x00000004000d7309 */ /* 0x000e620000000000 */
[----:B--2---:R-:W1:Y:S02]  /*e5b0*/  SHFL.IDX PT, R0, R3, R0, 0x1f ;  /* 0x00001f0003007589 */ /* 0x004e6400000e0000 */
[----:B-1----:R-:W-:Y:S01]  /*e5c0*/  IADD3 R13, R0, UR48, R13 ;  /* 0x00000030000d7c10 */ /* 0x002fe2000fffe00d */
[----:B------:R-:W-:Y:S06]  /*e5d0*/  BRA `(.L_x_968) ;  /* 0x0000002400787947 */ /* 0x000fec0003800000 */
.L_x_967:
[----:B------:R-:W1:Y:S01]  /*e5e0*/  S2UR UR4, SR_CgaCtaId ;  /* 0x00000000000479c3 */ /* 0x000e620000008800 */
[----:B------:R-:W-:Y:S02]  /*e5f0*/  UMOV UR38, 0x400 ;  /* 0x0000040000267882 */ /* 0x000fe40000000000 */
[----:B-1----:R-:W-:-:S04]  /*e600*/  ULEA UR38, UR4, UR38, 0x18 ;  /* 0x0000002604267291 */ /* 0x002fc8000f8ec03f */
[----:B------:R-:W-:-:S04]  /*e610*/  UIADD3 UR4, UR38, 0x18400, URZ ;  /* 0x0001840026047890 */ /* 0x000fc8000fffe03f */
[----:B------:R-:W-:-:S06]  /*e620*/  ULOP3.LUT UP0, URZ, UR4, 0x3ff, URZ, 0xc0, !UPT ;  /* 0x000003ff043f7892 */ /* 0x000fcc000f80c03f */
[----:B------:R-:W-:-:S13]  /*e630*/  PLOP3.LUT P0, PT, PT, PT, UP0, 0x80, 0x0 ;  /* 0x000000000000781c */ /* 0x000fda0003f0f008 */
[----:B------:R-:W-:Y:S05]  /*e640*/  @!P0 BRA `(.L_x_969) ;  /* 0x0000000000408947 */ /* 0x000fea0003800000 */
        /* <DEDUP_REMOVED lines=16> */
.L_x_969:
        /* <DEDUP_REMOVED lines=20> */
.L_x_971:
[----:B------:R1:W2:Y:S01]  /*e890*/  LDC.64 R2, c[0x4][R18] ;  /* 0x0100000012027b82 */ /* 0x0002a20000000a00 */
[----:B------:R-:W-:Y:S01]  /*e8a0*/  ULDC.64 UR6, c[0x4][0xb8] ;  /* 0x01002e0000067ab9 */ /* 0x000fe20000000a00 */
[----:B------:R-:W-:Y:S01]  /*e8b0*/  ULDC.64 UR8, c[0x4][0xc0] ;  /* 0x0100300000087ab9 */ /* 0x000fe20000000a00 */
[----:B------:R-:W-:Y:S01]  /*e8c0*/  ULDC.64 UR4, c[0x4][0x48] ;  /* 0x0100120000047ab9 */ /* 0x000fe20000000a00 */
        /* <DEDUP_REMOVED lines=11> */
.L_x_970:
[----:B------:R-:W-:Y:S01]  /*e980*/  ULDC.64 UR4, c[0x0][0x9f8] ;  /* 0x00027e0000047ab9 */ /* 0x000fe20000000a00 */
[----:B------:R-:W-:Y:S01]  /*e990*/  IMAD.U32 R5, RZ, RZ, UR43 ;  /* 0x0000002bff057e24 */ /* 0x000fe2000f8e00ff */
[----:B------:R-:W-:Y:S01]  /*e9a0*/  ISETP.NE.U32.AND P0, PT, RZ, UR4, PT ;  /* 0x00000004ff007c0c */ /* 0x000fe2000bf05070 */
[----:B------:R-:W-:Y:S01]  /*e9b0*/  IMAD.U32 R0, RZ, RZ, UR43 ;  /* 0x0000002bff007e24 */ /* 0x000fe2000f8e00ff */
[----:B------:R-:W1:Y:S01]  /*e9c0*/  LDC R4, c[0x0][0x428] ;  /* 0x00010a00ff047b82 */ /* 0x000e620000000800 */
[----:B------:R-:W2:Y:S01]  /*e9d0*/  S2R R18, SR_TID.X ;  /* 0x0000000000127919 */ /* 0x000ea20000002100 */
[----:B------:R-:W-:-:S13]  /*e9e0*/  ISETP.NE.AND.EX P0, PT, RZ, UR5, PT, P0 ;  /* 0x00000005ff007c0c */ /* 0x000fda000bf05300 */
[----:B------:R-:W3:Y:S02]  /*e9f0*/  @P0 LDC.64 R2, c[0x0][0x9f8] ;  /* 0x00027e00ff020b82 */ /* 0x000ee40000000a00 */
[----:B---3--:R-:W-:-:S05]  /*ea00*/  @P0 IMAD.WIDE R2, R5, 0x4, R2 ;  /* 0x0000000405020825 */ /* 0x008fca00078e0202 */
[----:B------:R3:W4:Y:S01]  /*ea10*/  @P0 LDG.E R0, desc[UR60][R2.64] ;  /* 0x0000003c02000981 */ /* 0x000722000c1e1900 */
[----:B-1----:R-:W-:Y:S01]  /*ea20*/  ISETP.NE.AND P0, PT, R4, 0x1, PT ;  /* 0x000000010400780c */ /* 0x002fe20003f05270 */
[----:B------:R-:W-:Y:S01]  /*ea30*/  IMAD.U32 R4, RZ, RZ, UR42 ;  /* 0x0000002aff047e24 */ /* 0x000fe2000f8e00ff */
[----:B--2---:R-:W-:Y:S01]  /*ea40*/  LOP3.LUT R18, R18, 0x1f, RZ, 0xc0, !PT ;  /* 0x0000001f12127812 */ /* 0x004fe200078ec0ff */
[----:B------:R-:W-:Y:S01]  /*ea50*/  UMOV UR40, URZ ;  /* 0x0000003f00287c82 */ /* 0x000fe20008000000 */
[----:B------:R-:W-:Y:S01]  /*ea60*/  UMOV UR8, 0x40 ;  /* 0x0000004000087882 */ /* 0x000fe20000000000 */
[----:B------:R-:W-:Y:S01]  /*ea70*/  UMOV UR9, UR41 ;  /* 0x0000002900097c82 */ /* 0x000fe20008000000 */
[----:B------:R-:W-:Y:S01]  /*ea80*/  ISETP.NE.AND P1, PT, R18, RZ, PT ;  /* 0x000000ff1200720c */ /* 0x000fe20003f25270 */
[----:B------:R-:W-:Y:S01]  /*ea90*/  UMOV UR10, UR42 ;  /* 0x0000002a000a7c82 */ /* 0x000fe20008000000 */
[----:B------:R-:W-:Y:S01]  /*eaa0*/  UMOV UR11, UR43 ;  /* 0x0000002b000b7c82 */ /* 0x000fe20008000000 */
[----:B---3--:R-:W1:Y:S01]  /*eab0*/  LDC.64 R2, c[0x0][0x3f8] ;  /* 0x0000fe00ff027b82 */ /* 0x008e620000000a00 */
[----:B------:R-:W-:Y:S01]  /*eac0*/  UMOV UR12, 0x80 ;  /* 0x00000080000c7882 */ /* 0x000fe20000000000 */
[----:B------:R-:W-:Y:S01]  /*ead0*/  UMOV UR13, UR41 ;  /* 0x00000029000d7c82 */ /* 0x000fe20008000000 */
[----:B------:R-:W-:Y:S01]  /*eae0*/  UMOV UR14, UR42 ;  /* 0x0000002a000e7c82 */ /* 0x000fe20008000000 */
[----:B------:R-:W-:Y:S01]  /*eaf0*/  UMOV UR15, UR43 ;  /* 0x0000002b000f7c82 */ /* 0x000fe20008000000 */
[----:B------:R-:W-:-:S03]  /*eb00*/  UMOV UR6, 0xffffffff ;  /* 0xffffffff00067882 */ /* 0x000fc60000000000 */
[----:B------:R-:W2:Y:S02]  /*eb10*/  @P0 LDC R5, c[0x0][0x42c] ;  /* 0x00010b00ff050b82 */ /* 0x000ea40000000800 */
[----:B------:R-:W-:-:S05]  /*eb20*/  VOTEU.ALL UP1, P1 ;  /* 0x00000000003f7886 */ /* 0x000fca0000820000 */
[----:B------:R-:W-:Y:S01]  /*eb30*/  @!UP1 UIADD3 UR4, UP0, UR44, 0x270, URZ ;  /* 0x000002702c049890 */ /* 0x000fe2000ff1e03f */
[----:B------:R-:W3:Y:S03]  /*eb40*/  @P0 LDC R6, c[0x0][0x430] ;  /* 0x00010c00ff060b82 */ /* 0x000ee60000000800 */
[----:B------:R-:W-:-:S09]  /*eb50*/  @!UP1 UIADD3.X UR5, URZ, UR45, URZ, UP0, !UPT ;  /* 0x0000002d3f059290 */ /* 0x000fd200087fe43f */
[----:B------:R1:W-:Y:S01]  /*eb60*/  @!UP1 UTMAPF.L2.4D [UR40], [UR4] ;  /* 0x00000028040095b8 */ /* 0x0003e20008018000 */
[----:B--2---:R-:W-:Y:S01]  /*eb70*/  @P0 IMAD.HI.U32 R5, R5, UR42, RZ ;  /* 0x0000002a05050c27 */ /* 0x004fe2000f8e00ff */
[----:B------:R2:W-:Y:S04]  /*eb80*/  @!UP1 UTMAPF.L2.4D [UR8], [UR4] ;  /* 0x00000008040095b8 */ /* 0x0005e80008018000 */
[----:B---3--:R-:W-:Y:S01]  /*eb90*/  @P0 SHF.R.U32.HI R4, RZ, R6, R5 ;  /* 0x00000006ff040219 */ /* 0x008fe20000011605 */
[----:B------:R-:W-:Y:S01]  /*eba0*/  IMAD.U32 R5, RZ, RZ, UR46 ;  /* 0x0000002eff057e24 */ /* 0x000fe2000f8e00ff */
[----:B-1----:R-:W-:Y:S01]  /*ebb0*/  ISETP.NE.U32.AND P0, PT, R2, RZ, PT ;  /* 0x000000ff0200720c */ /* 0x002fe20003f05070 */
[----:B------:R2:W-:Y:S02]  /*ebc0*/  @!UP1 UTMAPF.L2.4D [UR12], [UR4] ;  /* 0x0000000c040095b8 */ /* 0x0005e40008018000 */
[----:B------:R-:W-:Y:S01]  /*ebd0*/  VIADD R5, R5, 0xffffffff ;  /* 0xffffffff05057836 */ /* 0x000fe20000000000 */
[----:B------:R-:W-:-:S04]  /*ebe0*/  ISETP.NE.AND.EX P0, PT, R3, RZ, PT, P0 ;  /* 0x000000ff0300720c */ /* 0x000fc80003f05300 */
[----:B----4-:R-:W-:Y:S01]  /*ebf0*/  SEL R6, R0, RZ, !P0 ;  /* 0x000000ff00067207 */ /* 0x010fe20004000000 */
[----:B--2---:R-:W-:Y:S08]  /*ec00*/  BRA.DIV UR6, `(.L_x_972) ;  /* 0x0000002606e07947 */ /* 0x004ff0000b800000 */
.L_x_1023:
[----:B------:R-:W-:Y:S01]  /*ec10*/  UMOV UR4, 0xffffffff ;  /* 0xffffffff00047882 */ /* 0x000fe20000000000 */
[----:B------:R-:W-:Y:S02]  /*ec20*/  SHF.R.S32.HI R18, RZ, 0x1f, R0 ;  /* 0x0000001fff127819 */ /* 0x000fe40000011400 */
[----:B------:R-:W-:Y:S05]  /*ec30*/  BRA.DIV UR4, `(.L_x_973) ;  /* 0x0000002a04007947 */ /* 0x000fea000b800000 */
[----:B------:R-:W-:-:S13]  /*ec40*/  ELECT P6, URZ, PT ;  /* 0x00000000003f782f */ /* 0x000fda00038c0000 */
.L_x_1026:
[----:B------:R-:W-:Y:S05]  /*ec50*/  @!P6 BRA `(.L_x_974) ;  /* 0x0000000000f8e947 */ /* 0x000fea0003800000 */
[----:B------:R-:W-:Y:S01]  /*ec60*/  IMAD.MOV.U32 R6, RZ, RZ, R0 ;  /* 0x000000ffff067224 */ /* 0x000fe200078e0000 */
[----:B------:R-:W-:Y:S06]  /*ec70*/  @!P0 BRA `(.L_x_975) ;  /* 0x0000000000488947 */ /* 0x000fec0003800000 */
[----:B------:R-:W1:Y:S01]  /*ec80*/  LDC R11, c[0x0][0x41c] ;  /* 0x00010700ff0b7b82 */ /* 0x000e620000000800 */
[----:B------:R-:W-:Y:S01]  /*ec90*/  IMAD.MOV.U32 R10, RZ, RZ, R5 ;  /* 0x000000ffff0a7224 */ /* 0x000fe200078e0005 */
[----:B------:R-:W-:Y:S02]  /*eca0*/  ULDC.64 UR4, c[0x0][0x408] ;  /* 0x0001020000047ab9 */ /* 0x000fe40000000a00 */
[----:B------:R-:W-:-:S04]  /*ecb0*/  IMAD R9, R18, UR4, RZ ;  /* 0x0000000412097c24 */ /* 0x000fc8000f8e02ff */
[----:B------:R-:W-:Y:S01]  /*ecc0*/  IMAD R9, R0, UR5, R9 ;  /* 0x0000000500097c24 */ /* 0x000fe2000f8e0209 */
[----:B-1----:R-:W-:-:S13]  /*ecd0*/  ISETP.NE.AND P2, PT, R11, 0x1, PT ;  /* 0x000000010b00780c */ /* 0x002fda0003f45270 */
[----:B------:R-:W1:Y:S02]  /*ece0*/  @P2 LDC.64 R6, c[0x0][0x420] ;  /* 0x00010800ff062b82 */ /* 0x000e640000000a00 */
[----:B-1----:R-:W-:-:S05]  /*ecf0*/  @P2 IMAD.HI.U32 R6, R5, R6, RZ ;  /* 0x0000000605062227 */ /* 0x002fca00078e00ff */
[----:B------:R-:W-:-:S04]  /*ed00*/  @P2 SHF.R.U32.HI R10, RZ, R7, R6 ;  /* 0x00000007ff0a2219 */ /* 0x000fc80000011606 */
[--C-:B------:R-:W-:Y:S01]  /*ed10*/  SHF.R.S32.HI R7, RZ, 0x1f, R10.reuse ;  /* 0x0000001fff077819 */ /* 0x100fe2000001140a */
[----:B------:R-:W-:-:S04]  /*ed20*/  IMAD.MOV.U32 R6, RZ, RZ, R10 ;  /* 0x000000ffff067224 */ /* 0x000fc800078e000a */
[----:B------:R-:W-:-:S04]  /*ed30*/  IMAD.WIDE.U32 R6, R0, UR4, R6 ;  /* 0x0000000400067c25 */ /* 0x000fc8000f8e0006 */
[----:B------:R-:W-:Y:S01]  /*ed40*/  IMAD.IADD R7, R7, 0x1, R9 ;  /* 0x0000000107077824 */ /* 0x000fe200078e0209 */
[----:B------:R-:W-:-:S04]  /*ed50*/  LEA R8, P2, R6, R2, 0x2 ;  /* 0x0000000206087211 */ /* 0x000fc800078410ff */
[----:B------:R-:W-:-:S05]  /*ed60*/  LEA.HI.X R9, R6, R3, R7, 0x2, P2 ;  /* 0x0000000306097211 */ /* 0x000fca00010f1407 */
[----:B------:R1:W5:Y:S01]  /*ed70*/  LDG.E R6, desc[UR60][R8.64] ;  /* 0x0000003c08067981 */ /* 0x000362000c1e1900 */
[----:B------:R-:W-:-:S04]  /*ed80*/  IMAD.MOV R10, RZ, RZ, -R10 ;  /* 0x000000ffff0a7224 */ /* 0x000fc800078e0a0a */
[----:B------:R-:W-:-:S07]  /*ed90*/  IMAD R5, R11, R10, R5 ;  /* 0x0000000a0b057224 */ /* 0x000fce00078e0205 */
.L_x_975:
[----:B------:R-:W2:Y:S01]  /*eda0*/  S2R R7, SR_TID.X ;  /* 0x0000000000077919 */ /* 0x000ea20000002100 */
[----:B-1----:R-:W-:Y:S02]  /*edb0*/  LEA R8, R16, UR38, 0x3 ;  /* 0x0000002610087c11 */ /* 0x002fe4000f8e18ff */
[----:B--2---:R-:W-:Y:S02]  /*edc0*/  LOP3.LUT R9, R7, 0x7f, RZ, 0xc0, !PT ;  /* 0x0000007f07097812 */ /* 0x004fe400078ec0ff */
[----:B------:R-:W-:Y:S02]  /*edd0*/  SHF.L.U32 R7, R17, 0x1f, RZ ;  /* 0x0000001f11077819 */ /* 0x000fe400000006ff */
[----:B------:R-:W-:Y:S02]  /*ede0*/  ISETP.NE.AND P3, PT, R9, RZ, PT ;  /* 0x000000ff0900720c */ /* 0x000fe40003f65270 */
[----:B------:R-:W1:Y:S02]  /*edf0*/  SYNCS.PHASECHK.TRANS64.TRYWAIT P2, [R8+URZ+0x2a840], R7 ;  /* 0x02a84007080075a7 */ /* 0x000e64000804017f */
[----:B-1----:R-:W-:Y:S09]  /*ee00*/  @!P2 BRA `(.L_x_976) ;  /* 0x0000002400aca947 */ /* 0x002ff20003800000 */
.L_x_1027:
        /* <DEDUP_REMOVED lines=8> */
.L_x_977:
        /* <DEDUP_REMOVED lines=10> */
[----:B------:R-:W-:-:S03]  /*ef30*/  UMOV UR16, 0x40 ;  /* 0x0000004000107882 */ /* 0x000fc60000000000 */
[----:B------:R-:W-:Y:S02]  /*ef40*/  UIMAD UR8, UR8, 0x9000, UR38 ;  /* 0x00009000080878a4 */ /* 0x000fe4000f8e0226 */
[----:B------:R-:W-:Y:S02]  /*ef50*/  UIADD3 UR9, UR9, 0x2a830, URZ ;  /* 0x0002a83009097890 */ /* 0x000fe4000fffe03f */
[----:B------:R-:W-:Y:S02]  /*ef60*/  UIMAD UR11, UR11, 0x60, URZ ;  /* 0x000000600b0b78a4 */ /* 0x000fe4000f8e023f */
        /* <DEDUP_REMOVED lines=13> */
.L_x_974:
[----:B------:R-:W-:Y:S05]  /*f040*/  WARPSYNC.ALL ;  /* 0x0000000000007948 */ /* 0x000fea0003800000 */
[----:B------:R-:W-:Y:S01]  /*f050*/  BAR.SYNC.DEFER_BLOCKING 0x8, 0x120 ;  /* 0x0204800000007b1d */ /* 0x000fe20000010000 */
[----:B------:R-:W-:Y:S01]  /*f060*/  ELECT P2, URZ, PT ;  /* 0x00000000003f782f */ /* 0x000fe20003840000 */
[----:B------:R-:W-:Y:S02]  /*f070*/  UIADD3 UR47, UR47, 0x1, URZ ;  /* 0x000000012f2f7890 */ /* 0x000fe4000fffe03f */
[----:B------:R-:W-:Y:S02]  /*f080*/  UIADD3 UR4, UP0, UR44, 0x270, URZ ;  /* 0x000002702c047890 */ /* 0x000fe4000ff1e03f */
[----:B------:R-:W-:-:S02]  /*f090*/  ULEA.HI UR5, UR47, UR47, URZ, 0x1 ;  /* 0x0000002f2f057291 */ /* 0x000fc4000f8f083f */
[----:B------:R-:W-:Y:S02]  /*f0a0*/  UIADD3 UR8, UR38, 0xc400, URZ ;  /* 0x0000c40026087890 */ /* 0x000fe4000fffe03f */
[----:B------:R-:W-:Y:S02]  /*f0b0*/  ULOP3.LUT UR5, UR5, 0xfffffffe, URZ, 0xc0, !UPT ;  /* 0xfffffffe05057892 */ /* 0x000fe4000f8ec03f */
[----:B------:R-:W-:Y:S02]  /*f0c0*/  UIADD3 UR9, UR38, 0x2a800, URZ ;  /* 0x0002a80026097890 */ /* 0x000fe4000fffe03f */
[----:B-1----:R-:W-:Y:S01]  /*f0d0*/  @P2 IMAD.MOV.U32 R7, RZ, RZ, 0xc000 ;  /* 0x0000c000ff072424 */ /* 0x002fe200078e00ff */
[----:B------:R-:W-:Y:S02]  /*f0e0*/  UIADD3 UR14, UR47, -UR5, URZ ;  /* 0x800000052f0e7290 */ /* 0x000fe4000fffe03f */
[----:B------:R-:W-:Y:S02]  /*f0f0*/  UIADD3.X UR5, URZ, UR45, URZ, UP0, !UPT ;  /* 0x0000002d3f057290 */ /* 0x000fe400087fe43f */
[----:B------:R-:W-:-:S02]  /*f100*/  UIADD3 UR24, UR38, 0x10400, URZ ;  /* 0x0001040026187890 */ /* 0x000fc4000fffe03f */
[----:B------:R-:W-:Y:S01]  /*f110*/  UIADD3 UR16, UR38, 0x14400, URZ ;  /* 0x0001440026107890 */ /* 0x000fe2000fffe03f */
[----:B------:R-:W-:Y:S01]  /*f120*/  UMOV UR11, UR41 ;  /* 0x00000029000b7c82 */ /* 0x000fe20008000000 */
[----:B------:R1:W-:Y:S01]  /*f130*/  @P2 SYNCS.ARRIVE.TRANS64 RZ, [UR38+0x2a800], R7 ;  /* 0x02a80007ffff29a7 */ /* 0x0003e20008000026 */
[----:B------:R-:W-:Y:S01]  /*f140*/  UMOV UR12, UR42 ;  /* 0x0000002a000c7c82 */ /* 0x000fe20008000000 */
[----:B------:R-:W-:Y:S01]  /*f150*/  UMOV UR13, UR43 ;  /* 0x0000002b000d7c82 */ /* 0x000fe20008000000 */
[----:B------:R-:W-:Y:S01]  /*f160*/  UMOV UR6, 0x0 ;  /* 0x0000000000067882 */ /* 0x000fe20000000000 */
[----:B------:R-:W-:Y:S01]  /*f170*/  UMOV UR7, 0x12f00000 ;  /* 0x12f0000000077882 */ /* 0x000fe20000000000 */
[----:B------:R-:W-:Y:S01]  /*f180*/  UMOV UR10, URZ ;  /* 0x0000003f000a7c82 */ /* 0x000fe20008000000 */
[----:B------:R-:W-:Y:S01]  /*f190*/  UMOV UR27, UR41 ;  /* 0x00000029001b7c82 */ /* 0x000fe20008000000 */
[----:B------:R-:W-:Y:S01]  /*f1a0*/  UMOV UR28, UR42 ;  /* 0x0000002a001c7c82 */ /* 0x000fe20008000000 */
[----:B-1----:R-:W-:Y:S01]  /*f1b0*/  IMAD.U32 R7, RZ, RZ, UR14 ;  /* 0x0000000eff077e24 */ /* 0x002fe2000f8e00ff */
[----:B------:R-:W-:Y:S01]  /*f1c0*/  UMOV UR29, UR43 ;  /* 0x0000002b001d7c82 */ /* 0x000fe20008000000 */
[----:B------:R-:W-:Y:S01]  /*f1d0*/  UMOV UR26, 0x40 ;  /* 0x00000040001a7882 */ /* 0x000fe20000000000 */
[----:B------:R-:W-:Y:S01]  /*f1e0*/  UMOV UR25, UR9 ;  /* 0x0000000900197c82 */ /* 0x000fe20008000000 */
[----:B------:R-:W-:Y:S01]  /*f1f0*/  UMOV UR19, UR41 ;  /* 0x0000002900137c82 */ /* 0x000fe20008000000 */
[----:B------:R-:W-:Y:S01]  /*f200*/  SHF.L.U32 R7, R7, 0x1f, RZ ;  /* 0x0000001f07077819 */ /* 0x000fe200000006ff */
[----:B------:R-:W-:Y:S01]  /*f210*/  UMOV UR20, UR42 ;  /* 0x0000002a00147c82 */ /* 0x000fe20008000000 */
[----:B------:R-:W-:Y:S01]  /*f220*/  UMOV UR21, UR43 ;  /* 0x0000002b00157c82 */ /* 0x000fe20008000000 */
[----:B------:R-:W-:Y:S01]  /*f230*/  UMOV UR18, 0x80 ;  /* 0x0000008000127882 */ /* 0x000fe20000000000 */
[----:B------:R1:W-:Y:S01]  /*f240*/  UTMALDG.4D [UR8], [UR4], desc[UR6] ;  /* 0x00000608040075b4 */ /* 0x0003e20008019000 */
[----:B------:R-:W-:Y:S01]  /*f250*/  UMOV UR17, UR9 ;  /* 0x0000000900117c82 */ /* 0x000fe20008000000 */
[----:B------:R1:W-:Y:S01]  /*f260*/  UTMALDG.4D [UR24], [UR4], desc[UR6] ;  /* 0x00000618040075b4 */ /* 0x0003e20008019000 */
[----:B------:R1:W-:Y:S01]  /*f270*/  UTMALDG.4D [UR16], [UR4], desc[UR6] ;  /* 0x00000610040075b4 */ /* 0x0003e20008019000 */
[----:B------:R-:W2:Y:S02]  /*f280*/  SYNCS.PHASECHK.TRANS64.TRYWAIT P2, [UR38+0x2a820], R7 ;  /* 0x02a82007ff0075a7 */ /* 0x000ea40008040166 */
[----:B-12---:R-:W-:Y:S05]  /*f290*/  @!P2 BRA `(.L_x_978) ;  /* 0x00000020009ca947 */ /* 0x006fea0003800000 */
.L_x_1028:
[----:B------:R-:W-:-:S04]  /*f2a0*/  UIADD3 UR4, UR46, -0x2, URZ ;  /* 0xfffffffe2e047890 */ /* 0x000fc8000fffe03f */
[----:B------:R-:W-:-:S06]  /*f2b0*/  UISETP.GE.AND UP0, UPT, UR4, UR39, UPT ;  /* 0x000000270400728c */ /* 0x000fcc000bf06270 */
[----:B------:R-:W-:-:S13]  /*f2c0*/  PLOP3.LUT P2, PT, PT, PT, UP0, 0x80, 0x0 ;  /* 0x000000000000781c */ /* 0x000fda0003f4f008 */
[----:B------:R-:W-:Y:S05]  /*f2d0*/  @!P2 BRA `(.L_x_979) ;  /* 0x000000140048a947 */ /* 0x000fea0003800000 */
[----:B-1----:R-:W-:Y:S01]  /*f2e0*/  IMAD R8, RZ, RZ, -UR46 ;  /* 0x8000002eff087e24 */ /* 0x002fe2000f8e02ff */
[----:B------:R-:W-:Y:S01]  /*f2f0*/  LOP3.LUT R11, RZ, UR39, RZ, 0x33, !PT ;  /* 0x00000027ff0b7c12 */ /* 0x000fe2000f8e33ff */
[----:B------:R-:W-:-:S03]  /*f300*/  ULDC.64 UR36, c[0x0][0x408] ;  /* 0x0001020000247ab9 */ /* 0x000fc60000000a00 */
[----:B------:R-:W-:-:S05]  /*f310*/  VIADDMNMX R11, R8, 0x1, R11, !PT ;  /* 0x00000001080b7846 */ /* 0x000fca000780010b */
[----:B------:R-:W-:-:S05]  /*f320*/  VIADD R7, R11, UR46 ;  /* 0x0000002e0b077c36 */ /* 0x000fca0008000000 */
[----:B------:R-:W-:-:S04]  /*f330*/  LOP3.LUT R7, R7, 0x1, RZ, 0xc0, !PT ;  /* 0x0000000107077812 */ /* 0x000fc800078ec0ff */
[----:B------:R-:W-:Y:S01]  /*f340*/  ISETP.NE.U32.AND P2, PT, R7, 0x1, PT ;  /* 0x000000010700780c */ /* 0x000fe20003f45070 */
[----:B------:R-:W-:-:S12]  /*f350*/  IMAD.U32 R7, RZ, RZ, UR4 ;  /* 0x00000004ff077e24 */ /* 0x000fd8000f8e00ff */
        /* <DEDUP_REMOVED lines=27> */
.L_x_983:
[----:B-1----:R-:W1:Y:S01]  /*f510*/  S2R R2, SR_TID.X ;  /* 0x0000000000027919 */ /* 0x002e620000002100 */
[----:B------:R-:W-:Y:S02]  /*f520*/  LEA R3, R10, UR38, 0x3 ;  /* 0x000000260a037c11 */ /* 0x000fe4000f8e18ff */
[----:B-1----:R-:W-:Y:S02]  /*f530*/  LOP3.LUT R9, R2, 0x7f, RZ, 0xc0, !PT ;  /* 0x0000007f02097812 */ /* 0x002fe400078ec0ff */
[----:B------:R-:W-:Y:S02]  /*f540*/  SHF.L.U32 R2, R12, 0x1f, RZ ;  /* 0x0000001f0c027819 */ /* 0x000fe400000006ff */
[----:B------:R-:W-:Y:S02]  /*f550*/  ISETP.NE.AND P2, PT, R9, RZ, PT ;  /* 0x000000ff0900720c */ /* 0x000fe40003f45270 */
[----:B------:R-:W1:Y:S02]  /*f560*/  SYNCS.PHASECHK.TRANS64.TRYWAIT P3, [R3+URZ+0x2a840], R2 ;  /* 0x02a84002030075a7 */ /* 0x000e64000806017f */
[----:B-1----:R-:W-:Y:S09]  /*f570*/  @!P3 BRA `(.L_x_984) ;  /* 0x0000001c00fcb947 */ /* 0x002ff20003800000 */
.L_x_1029:
        /* <DEDUP_REMOVED lines=8> */
.L_x_985:
[----:B------:R-:W-:Y:S01]  /*f600*/  R2UR UR8, R10 ;  /* 0x000000000a0872ca */ /* 0x000fe200000e0000 */
[----:B------:R-:W-:Y:S01]  /*f610*/  UIADD3 UR4, UP0, UR44, 0x370, URZ ;  /* 0x000003702c047890 */ /* 0x000fe2000ff1e03f */
[----:B------:R-:W-:Y:S01]  /*f620*/  R2UR UR9, R3 ;  /* 0x00000000030972ca */ /* 0x000fe200000e0000 */
[----:B------:R-:W-:Y:S01]  /*f630*/  UIADD3 UR19, UR38, 0x2a800, URZ ;  /* 0x0002a80026137890 */ /* 0x000fe2000fffe03f */
[----:B------:R-:W-:Y:S01]  /*f640*/  R2UR UR11, R7 ;  /* 0x00000000070b72ca */ /* 0x000fe200000e0000 */
[----:B------:R-:W-:Y:S01]  /*f650*/  UIADD3.X UR5, URZ, UR45, URZ, UP0, !UPT ;  /* 0x0000002d3f057290 */ /* 0x000fe200087fe43f */
[----:B------:R-:W-:Y:S01]  /*f660*/  R2UR UR12, R4 ;  /* 0x00000000040c72ca */ /* 0x000fe200000e0000 */
[----:B------:R-:W-:Y:S01]  /*f670*/  UMOV UR10, URZ ;  /* 0x0000003f000a7c82 */ /* 0x000fe20008000000 */
[----:B-----5:R-:W-:Y:S01]  /*f680*/  R2UR UR13, R8 ;  /* 0x00000000080d72ca */ /* 0x020fe200000e0000 */
[----:B------:R-:W-:Y:S01]  /*f690*/  UMOV UR6, 0x0 ;  /* 0x0000000000067882 */ /* 0x000fe20000000000 */
[----:B------:R-:W-:Y:S01]  /*f6a0*/  UMOV UR7, 0x14f00000 ;  /* 0x14f0000000077882 */ /* 0x000fe20000000000 */
[----:B------:R-:W-:Y:S01]  /*f6b0*/  UMOV UR18, 0x40 ;  /* 0x0000004000127882 */ /* 0x000fe20000000000 */
[----:B------:R-:W-:Y:S01]  /*f6c0*/  UMOV UR17, 0x80 ;  /* 0x0000008000117882 */ /* 0x000fe20000000000 */
[----:B------:R-:W-:Y:S01]  /*f6d0*/  UIMAD UR8, UR8, 0x9000, UR38 ;  /* 0x00009000080878a4 */ /* 0x000fe2000f8e0226 */
[----:B-1----:R-:W-:Y:S01]  /*f6e0*/  SHF.L.U32 R3, R17, 0x1f, RZ ;  /* 0x0000001f11037819 */ /* 0x002fe200000006ff */
[----:B------:R-:W-:Y:S01]  /*f6f0*/  UIADD3 UR9, UR9, 0x2a830, URZ ;  /* 0x0002a83009097890 */ /* 0x000fe2000fffe03f */
[----:B------:R-:W-:Y:S01]  /*f700*/  LEA R2, R16, UR19, 0x3 ;  /* 0x0000001310027c11 */ /* 0x000fe2000f8e18ff */
[----:B------:R-:W-:-:S02]  /*f710*/  UIMAD UR11, UR11, 0x60, URZ ;  /* 0x000000600b0b78a4 */ /* 0x000fc4000f8e023f */
        /* <DEDUP_REMOVED lines=13> */
.L_x_1030:
[----:B------:R-:W-:Y:S05]  /*f7f0*/  @P2 BRA `(.L_x_987) ;  /* 0x0000000000202947 */ /* 0x000fea0003800000 */
[----:B------:R-:W2:Y:S01]  /*f800*/  S2R R9, SR_TID.X ;  /* 0x0000000000097919 */ /* 0x000ea20000002100 */
[----:B-1----:R-:W-:Y:S01]  /*f810*/  LEA R2, R16, UR38, 0x3 ;  /* 0x0000002610027c11 */ /* 0x002fe2000f8e18ff */
[----:B------:R-:W-:-:S04]  /*f820*/  IMAD.MOV.U32 R3, RZ, RZ, 0x6000 ;  /* 0x00006000ff037424 */ /* 0x000fc800078e00ff */
[----:B------:R3:W-:Y:S01]  /*f830*/  SYNCS.ARRIVE.TRANS64 RZ, [R2+URZ+0x2a850], R3 ;  /* 0x02a8500302ff79a7 */ /* 0x0007e2000800003f */
[----:B--2---:R-:W-:-:S04]  /*f840*/  LOP3.LUT R9, R9, 0x1f, RZ, 0xc0, !PT ;  /* 0x0000001f09097812 */ /* 0x004fc800078ec0ff */
[----:B------:R-:W-:-:S13]  /*f850*/  ISETP.NE.AND P2, PT, R9, RZ, PT ;  /* 0x000000ff0900720c */ /* 0x000fda0003f45270 */
[----:B---3--:R-:W-:Y:S05]  /*f860*/  @!P2 BRA `(.L_x_987) ;  /* 0x000000000004a947 */ /* 0x008fea0003800000 */
[----:B------:R-:W-:Y:S01]  /*f870*/  BPT.TRAP 0x1 ;  /* 0x000000040000795c */ /* 0x000fe20000300000 */
.L_x_987:
        /* <DEDUP_REMOVED lines=9> */
[----:B------:R-:W-:Y:S02]  /*f910*/  IMAD.MOV.U32 R6, RZ, RZ, R8 ;  /* 0x000000ffff067224 */ /* 0x000fe400078e0008 */
[----:B------:R-:W-:-:S02]  /*f920*/  IMAD.MOV.U32 R5, RZ, RZ, R7 ;  /* 0x000000ffff057224 */ /* 0x000fc400078e0007 */
[----:B------:R-:W-:Y:S02]  /*f930*/  UIMAD UR6, UR9, 0x6000, UR38 ;  /* 0x00006000090678a4 */ /* 0x000fe4000f8e0226 */
[----:B------:R-:W-:Y:S02]  /*f940*/  ULEA UR9, UR9, UR38, 0x3 ;  /* 0x0000002609097291 */ /* 0x000fe4000f8e183f */
[----:B------:R-:W-:Y:S02]  /*f950*/  UIMAD UR11, UR11, 0x60, URZ ;  /* 0x000000600b0b78a4 */ /* 0x000fe4000f8e023f */
[----:B------:R-:W-:Y:S02]  /*f960*/  UIADD3 UR8, UR6, 0x400, URZ ;  /* 0x0000040006087890 */ /* 0x000fe4000fffe03f */
        /* <DEDUP_REMOVED lines=8> */
.L_x_982:
[----:B------:R-:W-:Y:S05]  /*f9f0*/  BSYNC B0 ;  /* 0x0000000000007941 */ /* 0x000fea0003800000 */
.L_x_981:
[----:B------:R-:W-:Y:S01]  /*fa00*/  UIADD3 UR4, UR46, -0x3, URZ ;  /* 0xfffffffd2e047890 */ /* 0x000fe2000fffe03f */
[----:B------:R-:W-:Y:S02]  /*fa10*/  IMAD.MOV.U32 R16, RZ, RZ, R10 ;  /* 0x000000ffff107224 */ /* 0x000fe400078e000a */
[----:B------:R-:W-:-:S03]  /*fa20*/  IMAD.MOV.U32 R17, RZ, RZ, R12 ;  /* 0x000000ffff117224 */ /* 0x000fc600078e000c */
[----:B------:R-:W-:-:S07]  /*fa30*/  IMAD.U32 R7, RZ, RZ, UR4 ;  /* 0x00000004ff077e24 */ /* 0x000fce000f8e00ff */
.L_x_980:
[----:B------:R-:W-:Y:S01]  /*fa40*/  ULOP3.LUT UR4, URZ, UR46, URZ, 0x33, !UPT ;  /* 0x0000002e3f047292 */ /* 0x000fe2000f8e333f */
[----:B------:R-:W-:Y:S01]  /*fa50*/  VIADD R11, R11, 0xfffffffe ;  /* 0xfffffffe0b0b7836 */ /* 0x000fe20000000000 */
[----:B------:R-:W-:Y:S04]  /*fa60*/  BSSY B0, `(.L_x_979) ;  /* 0x00000d9000007945 */ /* 0x000fe80003800000 */
[----:B------:R-:W-:-:S13]  /*fa70*/  ISETP.NE.AND P2, PT, R11, UR4, PT ;  /* 0x000000040b007c0c */ /* 0x000fda000bf45270 */
[----:B------:R-:W-:Y:S05]  /*fa80*/  @!P2 BRA `(.L_x_988) ;  /* 0x0000000c0058a947 */ /* 0x000fea0003800000 */
[----:B------:R-:W-:-:S07]  /*fa90*/  IMAD.MOV.U32 R8, RZ, RZ, R6 ;  /* 0x000000ffff087224 */ /* 0x000fce00078e0006 */
.L_x_1003:
[----:B------:R-:W-:Y:S01]  /*faa0*/  VIADD R10, R16, 0x1 ;  /* 0x00000001100a7836 */ /* 0x000fe20000000000 */
[----:B------:R-:W-:Y:S05]  /*fab0*/  YIELD ;  /* 0x0000000000007946 */ /* 0x000fea0003800000 */
[----:B------:R-:W-:Y:S01]  /*fac0*/  ISETP.NE.AND P2, PT, R10, 0x2, PT ;  /* 0x000000020a00780c */ /* 0x000fe20003f45270 */
[----:B------:R-:W-:Y:S03]  /*fad0*/  BSSY B1, `(.L_x_989) ;  /* 0x0000065000017945 */ /* 0x000fe60003800000 */
[----:B-1----:R-:W-:-:S02]  /*fae0*/  SEL R2, RZ, 0x1, P2 ;  /* 0x00000001ff027807 */ /* 0x002fc40001000000 */
[----:B------:R-:W-:Y:S02]  /*faf0*/  SEL R10, R10, RZ, P2 ;  /* 0x000000ff0a0a7207 */ /* 0x000fe40001000000 */
[----:B------:R-:W-:Y:S01]  /*fb00*/  LOP3.LUT R11, R17, R2, RZ, 0x3c, !PT ;  /* 0x00000002110b7212 */ /* 0x000fe200078e3cff */
[----:B------:R-:W-:Y:S06]  /*fb10*/  @!P6 BRA `(.L_x_990) ;  /* 0x000000040080e947 */ /* 0x000fec0003800000 */
[----:B------:R-:W-:Y:S01]  /*fb20*/  IMAD.MOV.U32 R12, RZ, RZ, R7 ;  /* 0x000000ffff0c7224 */ /* 0x000fe200078e0007 */
[----:B------:R-:W-:Y:S06]  /*fb30*/  @!P0 BRA `(.L_x_991) ;  /* 0x0000000000448947 */ /* 0x000fec0003800000 */
[----:B------:R-:W1:Y:S01]  /*fb40*/  LDC R9, c[0x0][0x41c] ;  /* 0x00010700ff097b82 */ /* 0x000e620000000800 */
        /* <DEDUP_REMOVED lines=16> */
.L_x_991:
[----:B------:R-:W1:Y:S01]  /*fc50*/  S2R R2, SR_TID.X ;  /* 0x0000000000027919 */ /* 0x000e620000002100 */
[----:B------:R-:W-:Y:S02]  /*fc60*/  LEA R3, R10, UR38, 0x3 ;  /* 0x000000260a037c11 */ /* 0x000fe4000f8e18ff */
[----:B-1----:R-:W-:Y:S02]  /*fc70*/  LOP3.LUT R9, R2, 0x7f, RZ, 0xc0, !PT ;  /* 0x0000007f02097812 */ /* 0x002fe400078ec0ff */
[----:B------:R-:W-:Y:S02]  /*fc80*/  SHF.L.U32 R2, R11, 0x1f, RZ ;  /* 0x0000001f0b027819 */ /* 0x000fe400000006ff */
[----:B------:R-:W-:Y:S02]  /*fc90*/  ISETP.NE.AND P2, PT, R9, RZ, PT ;  /* 0x000000ff0900720c */ /* 0x000fe40003f45270 */
[----:B------:R-:W1:Y:S02]  /*fca0*/  SYNCS.PHASECHK.TRANS64.TRYWAIT P3, [R3+URZ+0x2a840], R2 ;  /* 0x02a84002030075a7 */ /* 0x000e64000806017f */
[----:B-1----:R-:W-:Y:S09]  /*fcb0*/  @!P3 BRA `(.L_x_992) ;  /* 0x000000180054b947 */ /* 0x002ff20003800000 */
.L_x_1031:
        /* <DEDUP_REMOVED lines=8> */
.L_x_993:
        /* <DEDUP_REMOVED lines=14> */
[----:B------:R-:W-:Y:S01]  /*fe20*/  SHF.L.U32 R17, R17, 0x1f, RZ ;  /* 0x0000001f11117819 */ /* 0x000fe200000006ff */
[----:B------:R-:W-:Y:S01]  /*fe30*/  UIADD3 UR9, UR9, 0x2a830, URZ ;  /* 0x0002a83009097890 */ /* 0x000fe2000fffe03f */
[----:B-1----:R-:W-:Y:S01]  /*fe40*/  LEA R2, R16, UR19, 0x3 ;  /* 0x0000001310027c11 */ /* 0x002fe2000f8e18ff */
        /* <DEDUP_REMOVED lines=14> */
.L_x_1032:
[----:B------:R-:W-:Y:S05]  /*ff30*/  @P2 BRA `(.L_x_995) ;  /* 0x00000000001c2947 */ /* 0x000fea0003800000 */
[----:B------:R-:W2:Y:S02]  /*ff40*/  S2R R3, SR_TID.X ;  /* 0x0000000000037919 */ /* 0x000ea40000002100 */
[----:B--2---:R-:W-:Y:S01]  /*ff50*/  LOP3.LUT R9, R3, 0x1f, RZ, 0xc0, !PT ;  /* 0x0000001f03097812 */ /* 0x004fe200078ec0ff */
[----:B------:R-:W-:-:S03]  /*ff60*/  IMAD.MOV.U32 R3, RZ, RZ, 0x6000 ;  /* 0x00006000ff037424 */ /* 0x000fc600078e00ff */
[----:B------:R-:W-:Y:S01]  /*ff70*/  ISETP.NE.AND P2, PT, R9, RZ, PT ;  /* 0x000000ff0900720c */ /* 0x000fe20003f45270 */
[----:B------:R2:W-:-:S12]  /*ff80*/  SYNCS.ARRIVE.TRANS64 RZ, [R2+URZ+0x50], R3 ;  /* 0x0000500302ff79a7 */ /* 0x0005d8000800003f */
[----:B--2---:R-:W-:Y:S05]  /*ff90*/  @!P2 BRA `(.L_x_995) ;  /* 0x000000000004a947 */ /* 0x004fea0003800000 */
[----:B------:R-:W-:Y:S01]  /*ffa0*/  BPT.TRAP 0x1 ;  /* 0x000000040000795c */ /* 0x000fe20000300000 */
.L_x_995:
        /* <DEDUP_REMOVED lines=11> */
[----:B------:R-:W-:Y:S01]  /*10060*/  IMAD.MOV.U32 R6, RZ, RZ, R8 ;  /* 0x000000ffff067224 */ /* 0x000fe200078e0008 */
[----:B------:R-:W-:Y:S02]  /*10070*/  UIMAD UR6, UR6, 0x6000, UR38 ;  /* 0x00006000060678a4 */ /* 0x000fe4000f8e0226 */
        /* <DEDUP_REMOVED lines=10> */
.L_x_990:
[----:B------:R-:W-:Y:S05]  /*10120*/  BSYNC B1 ;  /* 0x0000000000017941 */ /* 0x000fea0003800000 */
.L_x_989:
[----:B------:R-:W-:Y:S01]  /*10130*/  VIADD R16, R10, 0x1 ;  /* 0x000000010a107836 */ /* 0x000fe20000000000 */
[----:B------:R-:W-:Y:S01]  /*10140*/  BSSY B1, `(.L_x_996) ;  /* 0x0000067000017945 */ /* 0x000fe20003800000 */
[----:B------:R-:W-:-:S03]  /*10150*/  VIADD R12, R7, 0xffffffff ;  /* 0xffffffff070c7836 */ /* 0x000fc60000000000 */
[----:B------:R-:W-:-:S04]  /*10160*/  ISETP.NE.AND P2, PT, R16, 0x2, PT ;  /* 0x000000021000780c */ /* 0x000fc80003f45270 */
[----:B-1----:R-:W-:Y:S02]  /*10170*/  SEL R2, RZ, 0x1, P2 ;  /* 0x00000001ff027807 */ /* 0x002fe40001000000 */
[----:B------:R-:W-:Y:S02]  /*10180*/  SEL R16, R16, RZ, P2 ;  /* 0x000000ff10107207 */ /* 0x000fe40001000000 */
[----:B------:R-:W-:Y:S01]  /*10190*/  LOP3.LUT R17, R11, R2, RZ, 0x3c, !PT ;  /* 0x000000020b117212 */ /* 0x000fe200078e3cff */
[----:B------:R-:W-:Y:S06]  /*101a0*/  @!P6 BRA `(.L_x_997) ;  /* 0x000000040080e947 */ /* 0x000fec0003800000 */
[----:B------:R-:W-:Y:S01]  /*101b0*/  IMAD.MOV.U32 R13, RZ, RZ, R12 ;  /* 0x000000ffff0d7224 */ /* 0x000fe200078e000c */
[----:B------:R-:W-:Y:S06]  /*101c0*/  @!P0 BRA `(.L_x_998) ;  /* 0x0000000000448947 */ /* 0x000fec0003800000 */
[----:B------:R-:W1:Y:S02]  /*101d0*/  LDC R8, c[0x0][0x41c] ;  /* 0x00010700ff087b82 */ /* 0x000e640000000800 */
        /* <DEDUP_REMOVED lines=16> */
.L_x_998:
[----:B------:R-:W-:Y:S02]  /*102e0*/  LEA R2, R16, UR38, 0x3 ;  /* 0x0000002610027c11 */ /* 0x000fe4000f8e18ff */
[----:B------:R-:W-:-:S04]  /*102f0*/  SHF.L.U32 R3, R17, 0x1f, RZ ;  /* 0x0000001f11037819 */ /* 0x000fc800000006ff */
[----:B------:R-:W2:Y:S02]  /*10300*/  SYNCS.PHASECHK.TRANS64.TRYWAIT P2, [R2+URZ+0x2a840], R3 ;  /* 0x02a84003020075a7 */ /* 0x000ea4000804017f */
[----:B--2---:R-:W-:Y:S05]  /*10310*/  @!P2 BRA `(.L_x_999) ;  /* 0x0000001000e4a947 */ /* 0x004fea0003800000 */
.L_x_1033:
        /* <DEDUP_REMOVED lines=11> */
.L_x_1000:
[----:B------:R-:W-:Y:S01]  /*103d0*/  R2UR UR9, R16 ;  /* 0x00000000100972ca */ /* 0x000fe200000e0000 */
[----:B------:R-:W-:Y:S01]  /*103e0*/  UIADD3 UR19, UR38, 0x2a800, URZ ;  /* 0x0002a80026137890 */ /* 0x000fe2000fffe03f */
[----:B------:R-:W-:Y:S01]  /*103f0*/  R2UR UR11, R13 ;  /* 0x000000000d0b72ca */ /* 0x000fe200000e0000 */
[----:B------:R-:W-:Y:S01]  /*10400*/  UIADD3 UR4, UP0, UR44, 0x370, URZ ;  /* 0x000003702c047890 */ /* 0x000fe2000ff1e03f */
[----:B------:R-:W-:Y:S01]  /*10410*/  R2UR UR12, R4 ;  /* 0x00000000040c72ca */ /* 0x000fe200000e0000 */
[----:B------:R-:W-:Y:S01]  /*10420*/  UMOV UR10, URZ ;  /* 0x0000003f000a7c82 */ /* 0x000fe20008000000 */
[----:B-----5:R-:W-:Y:S01]  /*10430*/  R2UR UR13, R8 ;  /* 0x00000000080d72ca */ /* 0x020fe200000e0000 */
[----:B------:R-:W-:Y:S01]  /*10440*/  UIADD3.X UR5, URZ, UR45, URZ, UP0, !UPT ;  /* 0x0000002d3f057290 */ /* 0x000fe200087fe43f */
[----:B------:R-:W-:Y:S01]  /*10450*/  SHF.L.U32 R11, R11, 0x1f, RZ ;  /* 0x0000001f0b0b7819 */ /* 0x000fe200000006ff */
[----:B------:R-:W-:Y:S01]  /*10460*/  UMOV UR6, 0x0 ;  /* 0x0000000000067882 */ /* 0x000fe20000000000 */
[----:B------:R-:W-:Y:S01]  /*10470*/  UMOV UR7, 0x14f00000 ;  /* 0x14f0000000077882 */ /* 0x000fe20000000000 */
[----:B------:R-:W-:Y:S01]  /*10480*/  UMOV UR18, 0x40 ;  /* 0x0000004000127882 */ /* 0x000fe20000000000 */
[----:B------:R-:W-:Y:S01]  /*10490*/  UMOV UR17, 0x80 ;  /* 0x0000008000117882 */ /* 0x000fe20000000000 */
[----:B------:R-:W-:Y:S01]  /*104a0*/  UIMAD UR8, UR9, 0x9000, UR38 ;  /* 0x00009000090878a4 */ /* 0x000fe2000f8e0226 */
[----:B--2---:R-:W-:Y:S01]  /*104b0*/  LEA R2, R10, UR19, 0x3 ;  /* 0x000000130a027c11 */ /* 0x004fe2000f8e18ff */
[----:B------:R-:W-:-:S02]  /*104c0*/  ULEA UR9, UR9, UR19, 0x3 ;  /* 0x0000001309097291 */ /* 0x000fc4000f8e183f */
[----:B------:R-:W-:Y:S02]  /*104d0*/  UIMAD UR11, UR11, 0x60, URZ ;  /* 0x000000600b0b78a4 */ /* 0x000fe4000f8e023f */
[----:B------:R-:W-:Y:S02]  /*104e0*/  UIADD3 UR14, UR8, 0x18400, URZ ;  /* 0x00018400080e7890 */ /* 0x000fe4000fffe03f */
        /* <DEDUP_REMOVED lines=13> */
.L_x_1034:
        /* <DEDUP_REMOVED lines=8> */
.L_x_1002:
        /* <DEDUP_REMOVED lines=23> */
.L_x_997:
[----:B------:R-:W-:Y:S05]  /*107b0*/  BSYNC B1 ;  /* 0x0000000000017941 */ /* 0x000fea0003800000 */
.L_x_996:
[----:B------:R-:W-:Y:S01]  /*107c0*/  ISETP.GT.AND P2, PT, R12, UR39, PT ;  /* 0x000000270c007c0c */ /* 0x000fe2000bf44270 */
[----:B------:R-:W-:-:S12]  /*107d0*/  VIADD R7, R7, 0xfffffffe ;  /* 0xfffffffe07077836 */ /* 0x000fd80000000000 */
[----:B------:R-:W-:Y:S05]  /*107e0*/  @P2 BRA `(.L_x_1003) ;  /* 0xfffffff000ac2947 */ /* 0x000fea000383ffff */
.L_x_988:
[----:B------:R-:W-:Y:S05]  /*107f0*/  BSYNC B0 ;  /* 0x0000000000007941 */ /* 0x000fea0003800000 */
.L_x_979:
[----:B------:R-:W-:Y:S04]  /*10800*/  BSSY B0, `(.L_x_1004) ;  /* 0x000000e000007945 */ /* 0x000fe80003800000 */
[----:B------:R-:W-:Y:S05]  /*10810*/  @P1 BRA `(.L_x_1005) ;  /* 0x0000000000301947 */ /* 0x000fea0003800000 */
[----:B-1----:R-:W1:Y:S01]  /*10820*/  S2R R7, SR_LANEID ;  /* 0x0000000000077919 */ /* 0x002e620000000000 */
        /* <DEDUP_REMOVED lines=10> */
[----:B-1----:R-:W-:-:S07]  /*108d0*/  IADD3 R19, R0, UR48, R19 ;  /* 0x0000003000137c10 */ /* 0x002fce000fffe013 */
.L_x_1005:
[----:B------:R-:W-:Y:S05]  /*108e0*/  BSYNC B0 ;  /* 0x0000000000007941 */ /* 0x000fea0003800000 */
.L_x_1004:
[----:B------:R-:W-:Y:S04]  /*108f0*/  BSSY B0, `(.L_x_1006) ;  /* 0x0000026000007945 */ /* 0x000fe80003800000 */
[----:B------:R-:W-:Y:S05]  /*10900*/  @!P6 BRA `(.L_x_1007) ;  /* 0x000000000090e947 */ /* 0x000fea0003800000 */
[----:B------:R-:W2:Y:S01]  /*10910*/  S2R R0, SR_TID.X ;  /* 0x0000000000007919 */ /* 0x000ea20000002100 */
[----:B-1----:R-:W-:Y:S02]  /*10920*/  LEA R3, R16, UR38, 0x3 ;  /* 0x0000002610037c11 */ /* 0x002fe4000f8e18ff */
[----:B--2---:R-:W-:Y:S02]  /*10930*/  LOP3.LUT R2, R0, 0x7f, RZ, 0xc0, !PT ;  /* 0x0000007f00027812 */ /* 0x004fe400078ec0ff */
[----:B------:R-:W-:Y:S02]  /*10940*/  SHF.L.U32 R0, R17, 0x1f, RZ ;  /* 0x0000001f11007819 */ /* 0x000fe400000006ff */
[----:B------:R-:W-:Y:S02]  /*10950*/  ISETP.NE.AND P1, PT, R2, RZ, PT ;  /* 0x000000ff0200720c */ /* 0x000fe40003f25270 */
[----:B------:R-:W1:Y:S02]  /*10960*/  SYNCS.PHASECHK.TRANS64.TRYWAIT P0, [R3+URZ+0x2a860], R0 ;  /* 0x02a86000030075a7 */ /* 0x000e64000800017f */
[----:B-1----:R-:W-:Y:S09]  /*10970*/  @!P0 BRA `(.L_x_1008) ;  /* 0x0000000c00748947 */ /* 0x002ff20003800000 */
.L_x_1035:
        /* <DEDUP_REMOVED lines=8> */
.L_x_1009:
        /* <DEDUP_REMOVED lines=9> */
[----:B------:R-:W-:-:S04]  /*10a90*/  UMOV UR15, 0x40 ;  /* 0x00000040000f7882 */ /* 0x000fc80000000000 */
        /* <DEDUP_REMOVED lines=11> */
.L_x_1007:
[----:B------:R-:W-:Y:S05]  /*10b50*/  BSYNC B0 ;  /* 0x0000000000007941 */ /* 0x000fea0003800000 */
.L_x_1006:
[----:B------:R-:W-:Y:S02]  /*10b60*/  VIADD R16, R16, 0x1 ;  /* 0x0000000110107836 */ /* 0x000fe40000000000 */
[----:B------:R-:W-:-:S03]  /*10b70*/  IMAD.MOV.U32 R13, RZ, RZ, R19 ;  /* 0x000000ffff0d7224 */ /* 0x000fc600078e0013 */
[----:B------:R-:W-:-:S04]  /*10b80*/  ISETP.NE.AND P0, PT, R16, 0x2, PT ;  /* 0x000000021000780c */ /* 0x000fc80003f05270 */
[----:B-1----:R-:W-:Y:S02]  /*10b90*/  SEL R0, RZ, 0x1, P0 ;  /* 0x00000001ff007807 */ /* 0x002fe40000000000 */
[----:B------:R-:W-:Y:S02]  /*10ba0*/  SEL R16, R16, RZ, P0 ;  /* 0x000000ff10107207 */ /* 0x000fe40000000000 */
[----:B------:R-:W-:-:S07]  /*10bb0*/  LOP3.LUT R17, R17, R0, RZ, 0x3c, !PT ;  /* 0x0000000011117212 */ /* 0x000fce00078e3cff */
.L_x_968:
[----:B------:R-:W-:Y:S05]  /*10bc0*/  BSYNC B6 ;  /* 0x0000000000067941 */ /* 0x000fea0003800000 */
.L_x_966:
[----:B------:R-:W-:-:S03]  /*10bd0*/  UMOV UR4, 0xffffffff ;  /* 0xffffffff00047882 */ /* 0x000fc60000000000 */
[----:B------:R-:W-:Y:S05]  /*10be0*/  BRA.DIV UR4, `(.L_x_1010) ;  /* 0x0000000a04ec7947 */ /* 0x000fea000b800000 */
[----:B------:R1:W2:Y:S02]  /*10bf0*/  SHFL.IDX PT, R14, R13, RZ, 0x1f ;  /* 0x00001fff0d0e7589 */ /* 0x0002a400000e0000 */
.L_x_1038:
[----:B------:R-:W3:Y:S01]  /*10c00*/  S2R R0, SR_TID.X ;  /* 0x0000000000007919 */ /* 0x000ee20000002100 */
[----:B------:R-:W-:Y:S05]  /*10c10*/  WARPSYNC.ALL ;  /* 0x0000000000007948 */ /* 0x000fea0003800000 */
[----:B------:R-:W-:Y:S01]  /*10c20*/  BAR.SYNC.DEFER_BLOCKING 0x4, 0x120 ;  /* 0x0104800000007b1d */ /* 0x000fe20000010000 */
[----:B--2---:R-:W-:-:S05]  /*10c30*/  IMAD.MOV.U32 R19, RZ, RZ, R14 ;  /* 0x000000ffff137224 */ /* 0x004fca00078e000e */
[----:B------:R-:W-:Y:S01]  /*10c40*/  ULDC UR4, c[0x0][0xda8] ;  /* 0x00036a0000047ab9 */ /* 0x000fe20000000800 */
[----:B---3--:R-:W-:-:S04]  /*10c50*/  LOP3.LUT R0, R0, 0x1f, RZ, 0xc0, !PT ;  /* 0x0000001f00007812 */ /* 0x008fc800078ec0ff */
[----:B------:R-:W-:-:S13]  /*10c60*/  ISETP.NE.AND P0, PT, R0, RZ, PT ;  /* 0x000000ff0000720c */ /* 0x000fda0003f05270 */
[----:B------:R-:W2:Y:S01]  /*10c70*/  @!P0 S2R R3, SR_CgaCtaId ;  /* 0x0000000000038919 */ /* 0x000ea20000008800 */
[----:B------:R-:W-:-:S04]  /*10c80*/  @!P0 MOV R0, 0x400 ;  /* 0x0000040000008802 */ /* 0x000fc80000000f00 */
[----:B--2---:R-:W-:-:S05]  /*10c90*/  @!P0 LEA R0, R3, R0, 0x18 ;  /* 0x0000000003008211 */ /* 0x004fca00078ec0ff */
[----:B------:R2:W-:Y:S01]  /*10ca0*/  @!P0 STS [R0+0x2a8d0], R13 ;  /* 0x02a8d00d00008388 */ /* 0x0005e20000000800 */
[----:B------:R-:W-:Y:S06]  /*10cb0*/  BAR.ARV 0x5, 0x120 ;  /* 0x0144800000007b1d */ /* 0x000fec0000002000 */
[----:B------:R-:W-:-:S13]  /*10cc0*/  ISETP.GE.AND P0, PT, R19, UR4, PT ;  /* 0x0000000413007c0c */ /* 0x000fda000bf06270 */
[----:B--2---:R-:W-:Y:S05]  /*10cd0*/  @!P0 BRA `(.L_x_1011) ;  /* 0xffffffd000248947 */ /* 0x004fea000383ffff */
.L_x_957:
[----:B------:R-:W2:Y:S01]  /*10ce0*/  S2R R3, SR_CgaCtaId ;  /* 0x0000000000037919 */ /* 0x000ea20000008800 */
[----:B------:R-:W-:Y:S01]  /*10cf0*/  UIADD3 UR47, UR47, 0x1, URZ ;  /* 0x000000012f2f7890 */ /* 0x000fe2000fffe03f */
[----:B------:R-:W-:-:S03]  /*10d00*/  MOV R0, 0x400 ;  /* 0x0000040000007802 */ /* 0x000fc60000000f00 */
[----:B------:R-:W-:-:S04]  /*10d10*/  ULEA.HI UR4, UR47, UR47, URZ, 0x1 ;  /* 0x0000002f2f047291 */ /* 0x000fc8000f8f083f */
[----:B------:R-:W-:-:S04]  /*10d20*/  ULOP3.LUT UR4, UR4, 0xfffffffe, URZ, 0xc0, !UPT ;  /* 0xfffffffe04047892 */ /* 0x000fc8000f8ec03f */
[----:B------:R-:W-:Y:S01]  /*10d30*/  UIADD3 UR4, UR47, -UR4, URZ ;  /* 0x800000042f047290 */ /* 0x000fe2000fffe03f */
[----:B--2---:R-:W-:-:S05]  /*10d40*/  LEA R7, R3, R0, 0x18 ;  /* 0x0000000003077211 */ /* 0x004fca00078ec0ff */
[----:B------:R-:W-:-:S05]  /*10d50*/  IMAD.U32 R0, RZ, RZ, UR4 ;  /* 0x00000004ff007e24 */ /* 0x000fca000f8e00ff */
[----:B------:R-:W-:-:S04]  /*10d60*/  SHF.L.U32 R0, R0, 0x1f, RZ ;  /* 0x0000001f00007819 */ /* 0x000fc800000006ff */
[----:B------:R-:W2:Y:S02]  /*10d70*/  SYNCS.PHASECHK.TRANS64.TRYWAIT P0, [R7+URZ+0x2a820], R0 ;  /* 0x02a82000070075a7 */ /* 0x000ea4000800017f */
[----:B--2---:R-:W-:Y:S05]  /*10d80*/  @!P0 BRA `(.L_x_1012) ;  /* 0x0000000800a88947 */ /* 0x004fea0003800000 */
.L_x_1039:
[----:B------:R-:W3:Y:S02]  /*10d90*/  S2R R2, SR_TID.X ;  /* 0x0000000000027919 */ /* 0x000ee40000002100 */
[----:B---3--:R-:W-:-:S04]  /*10da0*/  SHF.R.U32.HI R2, RZ, 0x5, R2 ;  /* 0x00000005ff027819 */ /* 0x008fc80000011602 */
[----:B------:R-:W-:-:S05]  /*10db0*/  LOP3.LUT R2, R2, 0x3, RZ, 0xc0, !PT ;  /* 0x0000000302027812 */ /* 0x000fca00078ec0ff */
[----:B--2---:R-:W2:Y:S02]  /*10dc0*/  SHFL.IDX PT, R0, R2, RZ, 0x1f ;  /* 0x00001fff02007589 */ /* 0x004ea400000e0000 */
[----:B--2---:R-:W-:-:S13]  /*10dd0*/  ISETP.NE.AND P0, PT, R0, RZ, PT ;  /* 0x000000ff0000720c */ /* 0x004fda0003f05270 */
[----:B------:R-:W-:Y:S05]  /*10de0*/  @P0 EXIT ;  /* 0x000000000000094d */ /* 0x000fea0003800000 */
[----:B------:R-:W-:Y:S01]  /*10df0*/  ELECT P0, URZ, PT ;  /* 0x00000000003f782f */ /* 0x000fe20003800000 */
[----:B------:R-:W-:-:S12]  /*10e00*/  BSSY B0, `(.L_x_1013) ;  /* 0x0000022000007945 */ /* 0x000fd80003800000 */
[----:B------:R-:W-:Y:S05]  /*10e10*/  @!P0 BRA `(.L_x_1014) ;  /* 0x0000000000808947 */ /* 0x000fea0003800000 */
[----:B------:R-:W2:Y:S02]  /*10e20*/  LDL R2, [R1] ;  /* 0x0000000001027983 */ /* 0x000ea40000100800 */
[----:B--2---:R-:W-:-:S13]  /*10e30*/  R2UR UR4, R2 ;  /* 0x00000000020472ca */ /* 0x004fda00000e0000 */
[----:B------:R-:W-:-:S06]  /*10e40*/  ULOP3.LUT UR4, UR4, 0x2, URZ, 0xfc, !UPT ;  /* 0x0000000204047892 */ /* 0x000fcc000f8efc3f */
[----:B------:R-:W-:-:S05]  /*10e50*/  IMAD.U32 R0, RZ, RZ, UR4 ;  /* 0x00000004ff007e24 */ /* 0x000fca000f8e00ff */
[----:B------:R-:W-:-:S13]  /*10e60*/  ISETP.NE.AND P2, PT, R0, 0x3, PT ;  /* 0x000000030000780c */ /* 0x000fda0003f45270 */
[----:B------:R-:W-:Y:S05]  /*10e70*/  @!P2 BRA `(.L_x_1015) ;  /* 0x000000000004a947 */ /* 0x000fea0003800000 */
[----:B------:R-:W-:Y:S01]  /*10e80*/  BPT.TRAP 0x1 ;  /* 0x000000040000795c */ /* 0x000fe20000300000 */
.L_x_1015:
[----:B------:R-:W-:Y:S01]  /*10e90*/  VIADD R3, R7, 0x2a840 ;  /* 0x0002a84007037836 */ /* 0x000fe20000000000 */
[----:B------:R-:W-:Y:S01]  /*10ea0*/  SHF.L.U32 R4, R17, 0x1f, RZ ;  /* 0x0000001f11047819 */ /* 0x000fe200000006ff */
[C---:B------:R-:W-:Y:S02]  /*10eb0*/  VIADD R0, R16.reuse, 0x1 ;  /* 0x0000000110007836 */ /* 0x040fe40000000000 */
[----:B------:R-:W-:-:S03]  /*10ec0*/  IMAD R5, R16, 0x8, R3 ;  /* 0x0000000810057824 */ /* 0x000fc600078e0203 */
[----:B------:R-:W-:Y:S01]  /*10ed0*/  ISETP.NE.AND P1, PT, R0, 0x2, PT ;  /* 0x000000020000780c */ /* 0x000fe20003f25270 */
[----:B------:R-:W2:Y:S03]  /*10ee0*/  SYNCS.PHASECHK.TRANS64.TRYWAIT P0, [R5+URZ], R4 ;  /* 0x00000004050075a7 */ /* 0x000ea6000800017f */
[----:B------:R-:W-:-:S04]  /*10ef0*/  SEL R2, RZ, 0x1, P1 ;  /* 0x00000001ff027807 */ /* 0x000fc80000800000 */
[----:B------:R-:W-:Y:S02]  /*10f00*/  LOP3.LUT R17, R17, R2, RZ, 0x3c, !PT ;  /* 0x0000000211117212 */ /* 0x000fe400078e3cff */
[----:B------:R-:W-:Y:S02]  /*10f10*/  SEL R2, R0, RZ, P1 ;  /* 0x000000ff00027207 */ /* 0x000fe40000800000 */
[----:B------:R-:W-:-:S03]  /*10f20*/  SHF.L.U32 R0, R17, 0x1f, RZ ;  /* 0x0000001f11007819 */ /* 0x000fc600000006ff */
[----:B------:R-:W-:Y:S01]  /*10f30*/  IMAD R3, R2, 0x8, R3 ;  /* 0x0000000802037824 */ /* 0x000fe200078e0203 */
[----:B--2---:R-:W-:Y:S06]  /*10f40*/  @!P0 BRA `(.L_x_1016) ;  /* 0x00000008004c8947 */ /* 0x004fec0003800000 */
.L_x_1040:
[----:B------:R-:W3:Y:S02]  /*10f50*/  SYNCS.PHASECHK.TRANS64.TRYWAIT P0, [R3+URZ], R0 ;  /* 0x00000000030075a7 */ /* 0x000ee4000800017f */
[----:B---3--:R-:W-:Y:S05]  /*10f60*/  @!P0 BRA `(.L_x_1017) ;  /* 0x0000000800588947 */ /* 0x008fea0003800000 */
.L_x_1041:
[----:B------:R-:W-:Y:S05]  /*10f70*/  @!P2 BRA `(.L_x_1018) ;  /* 0x000000000004a947 */ /* 0x000fea0003800000 */
[----:B------:R-:W-:Y:S01]  /*10f80*/  BPT.TRAP 0x1 ;  /* 0x000000040000795c */ /* 0x000fe20000300000 */
.L_x_1018:
[----:B---3--:R-:W-:-:S04]  /*10f90*/  VIADD R3, R7, 0x2a860 ;  /* 0x0002a86007037836 */ /* 0x008fc80000000000 */
[----:B--2---:R-:W-:-:S04]  /*10fa0*/  IMAD R5, R16, 0x8, R3 ;  /* 0x0000000810057824 */ /* 0x004fc800078e0203 */
[----:B------:R-:W2:Y:S02]  /*10fb0*/  SYNCS.PHASECHK.TRANS64.TRYWAIT P0, [R5+URZ], R4 ;  /* 0x00000004050075a7 */ /* 0x000ea4000800017f */
[----:B--2---:R-:W-:Y:S05]  /*10fc0*/  @!P0 BRA `(.L_x_1019) ;  /* 0x0000000800548947 */ /* 0x004fea0003800000 */
.L_x_1042:
[----:B------:R-:W-:-:S07]  /*10fd0*/  IMAD R3, R2, 0x8, R3 ;  /* 0x0000000802037824 */ /* 0x000fce00078e0203 */
.L_x_1020:
[----:B---3--:R3:W4:Y:S02]  /*10fe0*/  SYNCS.PHASECHK.TRANS64.TRYWAIT P0, [R3+URZ], R0 ;  /* 0x00000000030075a7 */ /* 0x008724000800017f */
[----:B----4-:R-:W-:Y:S05]  /*10ff0*/  @!P0 NANOSLEEP.SYNCS 0x989680 ;  /* 0x009896800000895d */ /* 0x010fea0003900000 */
[----:B------:R-:W4:Y:S02]  /*11000*/  @!P0 SYNCS.PHASECHK.TRANS64 P0, [R3+URZ], R0 ;  /* 0x00000000030085a7 */ /* 0x000f24000800007f */
[----:B----4-:R-:W-:Y:S05]  /*11010*/  @!P0 BRA `(.L_x_1020) ;  /* 0xfffffffc00f08947 */ /* 0x010fea000383ffff */
.L_x_1014:
[----:B------:R-:W-:Y:S05]  /*11020*/  BSYNC B0 ;  /* 0x0000000000007941 */ /* 0x000fea0003800000 */
.L_x_1013:
[----:B------:R-:W-:Y:S05]  /*11030*/  EXIT ;  /* 0x000000000000794d */ /* 0x000fea0003800000 */
.L_x_874:
[----:B-1----:R-:W-:-:S04]  /*11040*/  IMAD.U32 R3, RZ, RZ, UR37 ;  /* 0x00000025ff037e24 */ /* 0x002fc8000f8e00ff */
[----:B------:R1:W2:Y:S03]  /*11050*/  SYNCS.PHASECHK.TRANS64.TRYWAIT P1, [R3+URZ+0x2a800], R0 ;  /* 0x02a80000030075a7 */ /* 0x0002a6000802017f */
[----:B--2---:R-:W-:Y:S05]  /*11060*/  @!P1 NANOSLEEP.SYNCS 0x989680 ;  /* 0x009896800000995d */ /* 0x004fea0003900000 */
[----:B------:R-:W2:Y:S02]  /*11070*/  @!P1 SYNCS.PHASECHK.TRANS64 P1, [R3+URZ+0x2a800], R0 ;  /* 0x02a80000030095a7 */ /* 0x000ea4000802007f */
[----:B--2---:R-:W-:Y:S05]  /*11080*/  @!P1 BRA `(.L_x_874) ;  /* 0xfffffffc00ec9947 */ /* 0x004fea000383ffff */
[----:B------:R-:W-:Y:S05]  /*11090*/  BRA `(.L_x_1021) ;  /* 0xffffff0800287947 */ /* 0x000fea000383ffff */
.L_x_878:
[----:B--2---:R2:W3:Y:S02]  /*110a0*/  SYNCS.PHASECHK.TRANS64.TRYWAIT P1, [R3+URZ+0x2a830], R0 ;  /* 0x02a83000030075a7 */ /* 0x0044e4000802017f */
[----:B---3--:R-:W-:Y:S05]  /*110b0*/  @!P1 NANOSLEEP.SYNCS 0x989680 ;  /* 0x009896800000995d */ /* 0x008fea0003900000 */
[----:B------:R-:W3:Y:S02]  /*110c0*/  @!P1 SYNCS.PHASECHK.TRANS64 P1, [R3+URZ+0x2a830], R0 ;  /* 0x02a83000030095a7 */ /* 0x000ee4000802007f */
[----:B---3--:R-:W-:Y:S05]  /*110d0*/  @!P1 BRA `(.L_x_878) ;  /* 0xfffffffc00f09947 */ /* 0x008fea000383ffff */
[----:B------:R-:W-:Y:S05]  /*110e0*/  BRA `(.L_x_877) ;  /* 0xffffff0800547947 */ /* 0x000fea000383ffff */
.L_x_894:
[----:B--2---:R-:W-:-:S04]  /*110f0*/  IMAD.U32 R89, RZ, RZ, UR38 ;  /* 0x00000026ff597e24 */ /* 0x004fc8000f8e00ff */
[----:B------:R2:W3:Y:S03]  /*11100*/  SYNCS.PHASECHK.TRANS64.TRYWAIT P1, [R89+URZ+0x2a830], R14 ;  /* 0x02a8300e590075a7 */ /* 0x0004e6000802017f */
[----:B---3--:R-:W-:Y:S05]  /*11110*/  @!P1 NANOSLEEP.SYNCS 0x989680 ;  /* 0x009896800000995d */ /* 0x008fea0003900000 */
[----:B------:R-:W3:Y:S02]  /*11120*/  @!P1 SYNCS.PHASECHK.TRANS64 P1, [R89+URZ+0x2a830], R14 ;  /* 0x02a8300e590095a7 */ /* 0x000ee4000802007f */
[----:B---3--:R-:W-:Y:S05]  /*11130*/  @!P1 BRA `(.L_x_894) ;  /* 0xfffffffc00ec9947 */ /* 0x008fea000383ffff */
[----:B------:R-:W-:Y:S05]  /*11140*/  BRA `(.L_x_893) ;  /* 0xffffff3000f47947 */ /* 0x000fea000383ffff */
.L_x_898:
[----:B---3--:R-:W-:-:S04]  /*11150*/  IMAD.U32 R175, RZ, RZ, UR6 ;  /* 0x00000006ffaf7e24 */ /* 0x008fc8000f8e00ff */
[----:B------:R3:W4:Y:S03]  /*11160*/  SYNCS.PHASECHK.TRANS64.TRYWAIT P1, [R175+URZ+0x2a850], R0 ;  /* 0x02a85000af0075a7 */ /* 0x000726000802017f */
[----:B----4-:R-:W-:Y:S05]  /*11170*/  @!P1 NANOSLEEP.SYNCS 0x989680 ;  /* 0x009896800000995d */ /* 0x010fea0003900000 */
[----:B------:R-:W4:Y:S02]  /*11180*/  @!P1 SYNCS.PHASECHK.TRANS64 P1, [R175+URZ+0x2a850], R0 ;  /* 0x02a85000af0095a7 */ /* 0x000f24000802007f */
[----:B----4-:R-:W-:Y:S05]  /*11190*/  @!P1 BRA `(.L_x_898) ;  /* 0xfffffffc00ec9947 */ /* 0x010fea000383ffff */
[----:B------:R-:W-:Y:S05]  /*111a0*/  BRA `(.L_x_897) ;  /* 0xffffff3c00147947 */ /* 0x000fea000383ffff */
.L_x_915:
[----:B--2---:R-:W-:-:S04]  /*111b0*/  IMAD.U32 R12, RZ, RZ, UR6 ;  /* 0x00000006ff0c7e24 */ /* 0x004fc8000f8e00ff */
[----:B------:R2:W3:Y:S03]  /*111c0*/  SYNCS.PHASECHK.TRANS64.TRYWAIT P1, [R12+URZ+0x2a830], R3 ;  /* 0x02a830030c0075a7 */ /* 0x0004e6000802017f */
[----:B---3--:R-:W-:Y:S05]  /*111d0*/  @!P1 NANOSLEEP.SYNCS 0x989680 ;  /* 0x009896800000995d */ /* 0x008fea0003900000 */
[----:B------:R-:W3:Y:S02]  /*111e0*/  @!P1 SYNCS.PHASECHK.TRANS64 P1, [R12+URZ+0x2a830], R3 ;  /* 0x02a830030c0095a7 */ /* 0x000ee4000802007f */
[----:B---3--:R-:W-:Y:S05]  /*111f0*/  @!P1 BRA `(.L_x_915) ;  /* 0xfffffffc00ec9947 */ /* 0x008fea000383ffff */
[----:B------:R-:W-:Y:S05]  /*11200*/  BRA `(.L_x_914) ;  /* 0xffffff6000847947 */ /* 0x000fea000383ffff */
.L_x_919:
[----:B-12---:R-:W-:-:S04]  /*11210*/  IMAD.U32 R3, RZ, RZ, UR11 ;  /* 0x0000000bff037e24 */ /* 0x006fc8000f8e00ff */
[----:B------:R1:W2:Y:S03]  /*11220*/  SYNCS.PHASECHK.TRANS64.TRYWAIT P1, [R3+URZ+0x2a850], R0 ;  /* 0x02a85000030075a7 */ /* 0x0002a6000802017f */
[----:B--2---:R-:W-:Y:S05]  /*11230*/  @!P1 NANOSLEEP.SYNCS 0x989680 ;  /* 0x009896800000995d */ /* 0x004fea0003900000 */
[----:B------:R-:W2:Y:S02]  /*11240*/  @!P1 SYNCS.PHASECHK.TRANS64 P1, [R3+URZ+0x2a850], R0 ;  /* 0x02a85000030095a7 */ /* 0x000ea4000802007f */
[----:B--2---:R-:W-:Y:S05]  /*11250*/  @!P1 BRA `(.L_x_919) ;  /* 0xfffffffc00ec9947 */ /* 0x004fea000383ffff */
[----:B------:R-:W-:Y:S05]  /*11260*/  BRA `(.L_x_918) ;  /* 0xffffff6800a47947 */ /* 0x000fea000383ffff */
.L_x_925:
[----:B--2---:R-:W-:-:S04]  /*11270*/  IMAD.U32 R12, RZ, RZ, UR6 ;  /* 0x00000006ff0c7e24 */ /* 0x004fc8000f8e00ff */
[----:B------:R2:W3:Y:S03]  /*11280*/  SYNCS.PHASECHK.TRANS64.TRYWAIT P1, [R12+URZ+0x2a830], R3 ;  /* 0x02a830030c0075a7 */ /* 0x0004e6000802017f */
[----:B---3--:R-:W-:Y:S05]  /*11290*/  @!P1 NANOSLEEP.SYNCS 0x989680 ;  /* 0x009896800000995d */ /* 0x008fea0003900000 */
[----:B------:R-:W3:Y:S02]  /*112a0*/  @!P1 SYNCS.PHASECHK.TRANS64 P1, [R12+URZ+0x2a830], R3 ;  /* 0x02a830030c0095a7 */ /* 0x000ee4000802007f */
[----:B---3--:R-:W-:Y:S05]  /*112b0*/  @!P1 BRA `(.L_x_925) ;  /* 0xfffffffc00ec9947 */ /* 0x008fea000383ffff */
[----:B------:R-:W-:Y:S05]  /*112c0*/  BRA `(.L_x_924) ;  /* 0xffffff7c00787947 */ /* 0x000fea000383ffff */
.L_x_929:
[----:B-12---:R-:W-:-:S04]  /*112d0*/  IMAD.U32 R3, RZ, RZ, UR10 ;  /* 0x0000000aff037e24 */ /* 0x006fc8000f8e00ff */
[----:B------:R1:W2:Y:S03]  /*112e0*/  SYNCS.PHASECHK.TRANS64.TRYWAIT P1, [R3+URZ+0x2a850], R0 ;  /* 0x02a85000030075a7 */ /* 0x0002a6000802017f */
[----:B--2---:R-:W-:Y:S05]  /*112f0*/  @!P1 NANOSLEEP.SYNCS 0x989680 ;  /* 0x009896800000995d */ /* 0x004fea0003900000 */
[----:B------:R-:W2:Y:S02]  /*11300*/  @!P1 SYNCS.PHASECHK.TRANS64 P1, [R3+URZ+0x2a850], R0 ;  /* 0x02a85000030095a7 */ /* 0x000ea4000802007f */
[----:B--2---:R-:W-:Y:S05]  /*11310*/  @!P1 BRA `(.L_x_929) ;  /* 0xfffffffc00ec9947 */ /* 0x004fea000383ffff */
[----:B------:R-:W-:Y:S05]  /*11320*/  BRA `(.L_x_928) ;  /* 0xffffff8400987947 */ /* 0x000fea000383ffff */
.L_x_942:
[----:B--2---:R-:W-:-:S04]  /*11330*/  IMAD.U32 R5, RZ, RZ, UR5 ;  /* 0x00000005ff057e24 */ /* 0x004fc8000f8e00ff */
[----:B------:R2:W3:Y:S03]  /*11340*/  SYNCS.PHASECHK.TRANS64.TRYWAIT P0, [R5+URZ+0x2a850], R0 ;  /* 0x02a85000050075a7 */ /* 0x0004e6000800017f */
[----:B---3--:R-:W-:Y:S05]  /*11350*/  @!P0 NANOSLEEP.SYNCS 0x989680 ;  /* 0x009896800000895d */ /* 0x008fea0003900000 */
[----:B------:R-:W3:Y:S02]  /*11360*/  @!P0 SYNCS.PHASECHK.TRANS64 P0, [R5+URZ+0x2a850], R0 ;  /* 0x02a85000050085a7 */ /* 0x000ee4000800007f */
[----:B---3--:R-:W-:Y:S05]  /*11370*/  @!P0 BRA `(.L_x_942) ;  /* 0xfffffffc00ec8947 */ /* 0x008fea000383ffff */
[----:B------:R-:W-:Y:S05]  /*11380*/  BRA `(.L_x_941) ;  /* 0xffffffac00707947 */ /* 0x000fea000383ffff */
.L_x_972:
[----:B------:R-:W1:Y:S01]  /*11390*/  S2R R18, SR_TID.X ;  /* 0x0000000000127919 */ /* 0x000e620000002100 */
        /* <DEDUP_REMOVED lines=9> */
.L_x_1022:
[----:B------:R-:W-:Y:S05]  /*11430*/  BRA `(.L_x_1023) ;  /* 0xffffffd400f47947 */ /* 0x000fea000383ffff */
.L_x_973:
[----:B------:R-:W-:Y:S01]  /*11440*/  BSSY B0, `(.L_x_1024) ;  /* 0x0000006000007945 */ /* 0x000fe20003800000 */
[----:B------:R-:W-:-:S07]  /*11450*/  IMAD.MOV.U32 R15, RZ, RZ, -0x1 ;  /* 0xffffffffff0f7424 */ /* 0x000fce00078e00ff */
[----:B------:R-:W-:Y:S05]  /*11460*/  WARPSYNC.COLLECTIVE R15, `(.L_x_1025) ;  /* 0x000000000f0c7348 */ /* 0x000fea0003c00000 */
[----:B------:R-:W-:Y:S02]  /*11470*/  ELECT P6, UR62, PT ;  /* 0x00000000003e782f */ /* 0x000fe400038c0000 */
[----:B------:R-:W-:Y:S01]  /*11480*/  MOV R14, UR62 ;  /* 0x0000003e000e7c02 */ /* 0x000fe20008000f00 */
[----:B------:R-:W-:Y:S10]  /*11490*/  ENDCOLLECTIVE ;  /* 0x000000000000791b */ /* 0x000ff40003800000 */
.L_x_1025:
[----:B------:R-:W-:Y:S05]  /*114a0*/  BSYNC B0 ;  /* 0x0000000000007941 */ /* 0x000fea0003800000 */
.L_x_1024:
[----:B------:R-:W-:Y:S05]  /*114b0*/  BRA `(.L_x_1026) ;  /* 0xffffffd400e47947 */ /* 0x000fea000383ffff */
.L_x_976:
[----:B-1----:R1:W2:Y:S02]  /*114c0*/  SYNCS.PHASECHK.TRANS64.TRYWAIT P2, [R8+URZ+0x2a840], R7 ;  /* 0x02a84007080075a7 */ /* 0x0022a4000804017f */
[----:B--2---:R-:W-:Y:S05]  /*114d0*/  @!P2 NANOSLEEP.SYNCS 0x989680 ;  /* 0x009896800000a95d */ /* 0x004fea0003900000 */
[----:B------:R-:W2:Y:S02]  /*114e0*/  @!P2 SYNCS.PHASECHK.TRANS64 P2, [R8+URZ+0x2a840], R7 ;  /* 0x02a840070800a5a7 */ /* 0x000ea4000804007f */
[----:B--2---:R-:W-:Y:S05]  /*114f0*/  @!P2 BRA `(.L_x_976) ;  /* 0xfffffffc00f0a947 */ /* 0x004fea000383ffff */
[----:B------:R-:W-:Y:S05]  /*11500*/  BRA `(.L_x_1027) ;  /* 0xffffffd800407947 */ /* 0x000fea000383ffff */
.L_x_978:
[----:B-1----:R-:W-:-:S04]  /*11510*/  IMAD.U32 R8, RZ, RZ, UR38 ;  /* 0x00000026ff087e24 */ /* 0x002fc8000f8e00ff */
[----:B------:R1:W2:Y:S03]  /*11520*/  SYNCS.PHASECHK.TRANS64.TRYWAIT P2, [R8+URZ+0x2a820], R7 ;  /* 0x02a82007080075a7 */ /* 0x0002a6000804017f */
[----:B--2---:R-:W-:Y:S05]  /*11530*/  @!P2 NANOSLEEP.SYNCS 0x989680 ;  /* 0x009896800000a95d */ /* 0x004fea0003900000 */
[----:B------:R-:W2:Y:S02]  /*11540*/  @!P2 SYNCS.PHASECHK.TRANS64 P2, [R8+URZ+0x2a820], R7 ;  /* 0x02a820070800a5a7 */ /* 0x000ea4000804007f */
[----:B--2---:R-:W-:Y:S05]  /*11550*/  @!P2 BRA `(.L_x_978) ;  /* 0xfffffffc00eca947 */ /* 0x004fea000383ffff */
[----:B------:R-:W-:Y:S05]  /*11560*/  BRA `(.L_x_1028) ;  /* 0xffffffdc004c7947 */ /* 0x000fea000383ffff */
.L_x_984:
[----:B-1----:R1:W2:Y:S02]  /*11570*/  SYNCS.PHASECHK.TRANS64.TRYWAIT P3, [R3+URZ+0x2a840], R2 ;  /* 0x02a84002030075a7 */ /* 0x0022a4000806017f */
[----:B--2---:R-:W-:Y:S05]  /*11580*/  @!P3 NANOSLEEP.SYNCS 0x989680 ;  /* 0x009896800000b95d */ /* 0x004fea0003900000 */
[----:B------:R-:W2:Y:S02]  /*11590*/  @!P3 SYNCS.PHASECHK.TRANS64 P3, [R3+URZ+0x2a840], R2 ;  /* 0x02a840020300b5a7 */ /* 0x000ea4000806007f */
[----:B--2---:R-:W-:Y:S05]  /*115a0*/  @!P3 BRA `(.L_x_984) ;  /* 0xfffffffc00f0b947 */ /* 0x004fea000383ffff */
[----:B------:R-:W-:Y:S05]  /*115b0*/  BRA `(.L_x_1029) ;  /* 0xffffffdc00f07947 */ /* 0x000fea000383ffff */
.L_x_986:
[----:B-1----:R1:W2:Y:S02]  /*115c0*/  SYNCS.PHASECHK.TRANS64.TRYWAIT P3, [R2+URZ+0x60], R3 ;  /* 0x00006003020075a7 */ /* 0x0022a4000806017f */
[----:B--2---:R-:W-:Y:S05]  /*115d0*/  @!P3 NANOSLEEP.SYNCS 0x989680 ;  /* 0x009896800000b95d */ /* 0x004fea0003900000 */
[----:B------:R-:W2:Y:S02]  /*115e0*/  @!P3 SYNCS.PHASECHK.TRANS64 P3, [R2+URZ+0x60], R3 ;  /* 0x000060030200b5a7 */ /* 0x000ea4000806007f */
[----:B--2---:R-:W-:Y:S05]  /*115f0*/  @!P3 BRA `(.L_x_986) ;  /* 0xfffffffc00f0b947 */ /* 0x004fea000383ffff */
[----:B------:R-:W-:Y:S05]  /*11600*/  BRA `(.L_x_1030) ;  /* 0xffffffe000787947 */ /* 0x000fea000383ffff */
.L_x_992:
[----:B-1----:R1:W2:Y:S02]  /*11610*/  SYNCS.PHASECHK.TRANS64.TRYWAIT P3, [R3+URZ+0x2a840], R2 ;  /* 0x02a84002030075a7 */ /* 0x0022a4000806017f */
[----:B--2---:R-:W-:Y:S05]  /*11620*/  @!P3 NANOSLEEP.SYNCS 0x989680 ;  /* 0x009896800000b95d */ /* 0x004fea0003900000 */
[----:B------:R-:W2:Y:S02]  /*11630*/  @!P3 SYNCS.PHASECHK.TRANS64 P3, [R3+URZ+0x2a840], R2 ;  /* 0x02a840020300b5a7 */ /* 0x000ea4000806007f */
[----:B--2---:R-:W-:Y:S05]  /*11640*/  @!P3 BRA `(.L_x_992) ;  /* 0xfffffffc00f0b947 */ /* 0x004fea000383ffff */
[----:B------:R-:W-:Y:S05]  /*11650*/  BRA `(.L_x_1031) ;  /* 0xffffffe400987947 */ /* 0x000fea000383ffff */
.L_x_994:
[----:B-1----:R1:W2:Y:S02]  /*11660*/  SYNCS.PHASECHK.TRANS64.TRYWAIT P3, [R2+URZ+0x60], R17 ;  /* 0x00006011020075a7 */ /* 0x0022a4000806017f */
[----:B--2---:R-:W-:Y:S05]  /*11670*/  @!P3 NANOSLEEP.SYNCS 0x989680 ;  /* 0x009896800000b95d */ /* 0x004fea0003900000 */
[----:B------:R-:W2:Y:S02]  /*11680*/  @!P3 SYNCS.PHASECHK.TRANS64 P3, [R2+URZ+0x60], R17 ;  /* 0x000060110200b5a7 */ /* 0x000ea4000806007f */
[----:B--2---:R-:W-:Y:S05]  /*11690*/  @!P3 BRA `(.L_x_994) ;  /* 0xfffffffc00f0b947 */ /* 0x004fea000383ffff */
[----:B------:R-:W-:Y:S05]  /*116a0*/  BRA `(.L_x_1032) ;  /* 0xffffffe800207947 */ /* 0x000fea000383ffff */
.L_x_999:
[----:B--2---:R2:W3:Y:S02]  /*116b0*/  SYNCS.PHASECHK.TRANS64.TRYWAIT P2, [R2+URZ+0x2a840], R3 ;  /* 0x02a84003020075a7 */ /* 0x0044e4000804017f */
[----:B---3--:R-:W-:Y:S05]  /*116c0*/  @!P2 NANOSLEEP.SYNCS 0x989680 ;  /* 0x009896800000a95d */ /* 0x008fea0003900000 */
[----:B------:R-:W3:Y:S02]  /*116d0*/  @!P2 SYNCS.PHASECHK.TRANS64 P2, [R2+URZ+0x2a840], R3 ;  /* 0x02a840030200a5a7 */ /* 0x000ee4000804007f */
[----:B---3--:R-:W-:Y:S05]  /*116e0*/  @!P2 BRA `(.L_x_999) ;  /* 0xfffffffc00f0a947 */ /* 0x008fea000383ffff */
[----:B------:R-:W-:Y:S05]  /*116f0*/  BRA `(.L_x_1033) ;  /* 0xffffffec00087947 */ /* 0x000fea000383ffff */
.L_x_1001:
[----:B-1----:R1:W2:Y:S02]  /*11700*/  SYNCS.PHASECHK.TRANS64.TRYWAIT P2, [R2+URZ+0x60], R11 ;  /* 0x0000600b020075a7 */ /* 0x0022a4000804017f */
[----:B--2---:R-:W-:Y:S05]  /*11710*/  @!P2 NANOSLEEP.SYNCS 0x989680 ;  /* 0x009896800000a95d */ /* 0x004fea0003900000 */
[----:B------:R-:W2:Y:S02]  /*11720*/  @!P2 SYNCS.PHASECHK.TRANS64 P2, [R2+URZ+0x60], R11 ;  /* 0x0000600b0200a5a7 */ /* 0x000ea4000804007f */
[----:B--2---:R-:W-:Y:S05]  /*11730*/  @!P2 BRA `(.L_x_1001) ;  /* 0xfffffffc00f0a947 */ /* 0x004fea000383ffff */
[----:B------:R-:W-:Y:S05]  /*11740*/  BRA `(.L_x_1034) ;  /* 0xffffffec009c7947 */ /* 0x000fea000383ffff */
.L_x_1008:
[----:B-1----:R1:W2:Y:S02]  /*11750*/  SYNCS.PHASECHK.TRANS64.TRYWAIT P0, [R3+URZ+0x2a860], R0 ;  /* 0x02a86000030075a7 */ /* 0x0022a4000800017f */
[----:B--2---:R-:W-:Y:S05]  /*11760*/  @!P0 NANOSLEEP.SYNCS 0x989680 ;  /* 0x009896800000895d */ /* 0x004fea0003900000 */
[----:B------:R-:W2:Y:S02]  /*11770*/  @!P0 SYNCS.PHASECHK.TRANS64 P0, [R3+URZ+0x2a860], R0 ;  /* 0x02a86000030085a7 */ /* 0x000ea4000800007f */
[----:B--2---:R-:W-:Y:S05]  /*11780*/  @!P0 BRA `(.L_x_1008) ;  /* 0xfffffffc00f08947 */ /* 0x004fea000383ffff */
[----:B------:R-:W-:Y:S05]  /*11790*/  BRA `(.L_x_1035) ;  /* 0xfffffff000787947 */ /* 0x000fea000383ffff */
.L_x_1010:
[----:B------:R-:W-:Y:S01]  /*117a0*/  BSSY B0, `(.L_x_1036) ;  /* 0x0000007000007945 */ /* 0x000fe20003800000 */
[----:B------:R-:W-:Y:S02]  /*117b0*/  IMAD.MOV.U32 R12, RZ, RZ, RZ ;  /* 0x000000ffff0c7224 */ /* 0x000fe400078e00ff */
[----:B------:R-:W-:Y:S02]  /*117c0*/  IMAD.MOV.U32 R11, RZ, RZ, 0x1f ;  /* 0x0000001fff0b7424 */ /* 0x000fe400078e00ff */
[----:B------:R-:W-:-:S07]  /*117d0*/  IMAD.MOV.U32 R15, RZ, RZ, -0x1 ;  /* 0xffffffffff0f7424 */ /* 0x000fce00078e00ff */
[----:B------:R-:W-:Y:S05]  /*117e0*/  WARPSYNC.COLLECTIVE R15, `(.L_x_1037) ;  /* 0x000000000f087348 */ /* 0x000fea0003c00000 */
[----:B------:R1:W2:Y:S02]  /*117f0*/  SHFL.IDX P6, R14, R13, R12, R11 ;  /* 0x0000000c0d0e7389 */ /* 0x0002a400000c000b */
[----:B-12---:R-:W-:Y:S01]  /*11800*/  ENDCOLLECTIVE ;  /* 0x000000000000791b */ /* 0x006fe20003800000 */
.L_x_1037:
[----:B------:R-:W-:Y:S05]  /*11810*/  BSYNC B0 ;  /* 0x0000000000007941 */ /* 0x000fea0003800000 */
.L_x_1036:
[----:B------:R-:W-:Y:S05]  /*11820*/  BRA `(.L_x_1038) ;  /* 0xfffffff000f47947 */ /* 0x000fea000383ffff */
.L_x_1012:
[----:B--2---:R2:W3:Y:S02]  /*11830*/  SYNCS.PHASECHK.TRANS64.TRYWAIT P0, [R7+URZ+0x2a820], R0 ;  /* 0x02a82000070075a7 */ /* 0x0044e4000800017f */
[----:B---3--:R-:W-:Y:S05]  /*11840*/  @!P0 NANOSLEEP.SYNCS 0x989680 ;  /* 0x009896800000895d */ /* 0x008fea0003900000 */
[----:B------:R-:W3:Y:S02]  /*11850*/  @!P0 SYNCS.PHASECHK.TRANS64 P0, [R7+URZ+0x2a820], R0 ;  /* 0x02a82000070085a7 */ /* 0x000ee4000800007f */
[----:B---3--:R-:W-:Y:S05]  /*11860*/  @!P0 BRA `(.L_x_1012) ;  /* 0xfffffffc00f08947 */ /* 0x008fea000383ffff */
[----:B------:R-:W-:Y:S05]  /*11870*/  BRA `(.L_x_1039) ;  /* 0xfffffff400447947 */ /* 0x000fea000383ffff */
.L_x_1016:
[----:B--2---:R2:W3:Y:S02]  /*11880*/  SYNCS.PHASECHK.TRANS64.TRYWAIT P0, [R5+URZ], R4 ;  /* 0x00000004050075a7 */ /* 0x0044e4000800017f */
[----:B---3--:R-:W-:Y:S05]  /*11890*/  @!P0 NANOSLEEP.SYNCS 0x989680 ;  /* 0x009896800000895d */ /* 0x008fea0003900000 */
[----:B------:R-:W3:Y:S02]  /*118a0*/  @!P0 SYNCS.PHASECHK.TRANS64 P0, [R5+URZ], R4 ;  /* 0x00000004050085a7 */ /* 0x000ee4000800007f */
[----:B---3--:R-:W-:Y:S05]  /*118b0*/  @!P0 BRA `(.L_x_1016) ;  /* 0xfffffffc00f08947 */ /* 0x008fea000383ffff */
[----:B------:R-:W-:Y:S05]  /*118c0*/  BRA `(.L_x_1040) ;  /* 0xfffffff400a07947 */ /* 0x000fea000383ffff */
.L_x_1017:
[----:B---3--:R3:W4:Y:S02]  /*118d0*/  SYNCS.PHASECHK.TRANS64.TRYWAIT P0, [R3+URZ], R0 ;  /* 0x00000000030075a7 */ /* 0x008724000800017f */
[----:B----4-:R-:W-:Y:S05]  /*118e0*/  @!P0 NANOSLEEP.SYNCS 0x989680 ;  /* 0x009896800000895d */ /* 0x010fea0003900000 */
[----:B------:R-:W4:Y:S02]  /*118f0*/  @!P0 SYNCS.PHASECHK.TRANS64 P0, [R3+URZ], R0 ;  /* 0x00000000030085a7 */ /* 0x000f24000800007f */
[----:B----4-:R-:W-:Y:S05]  /*11900*/  @!P0 BRA `(.L_x_1017) ;  /* 0xfffffffc00f08947 */ /* 0x010fea000383ffff */
[----:B------:R-:W-:Y:S05]  /*11910*/  BRA `(.L_x_1041) ;  /* 0xfffffff400947947 */ /* 0x000fea000383ffff */
.L_x_1019:
[----:B--2---:R2:W3:Y:S02]  /*11920*/  SYNCS.PHASECHK.TRANS64.TRYWAIT P0, [R5+URZ], R4 ;  /* 0x00000004050075a7 */ /* 0x0044e4000800017f */
[----:B---3--:R-:W-:Y:S05]  /*11930*/  @!P0 NANOSLEEP.SYNCS 0x989680 ;  /* 0x009896800000895d */ /* 0x008fea0003900000 */
[----:B------:R-:W3:Y:S02]  /*11940*/  @!P0 SYNCS.PHASECHK.TRANS64 P0, [R5+URZ], R4 ;  /* 0x00000004050085a7 */ /* 0x000ee4000800007f */
[----:B---3--:R-:W-:Y:S05]  /*11950*/  @!P0 BRA `(.L_x_1019) ;  /* 0xfffffffc00f08947 */ /* 0x008fea000383ffff */
[----:B------:R-:W-:Y:S05]  /*11960*/  BRA `(.L_x_1042) ;  /* 0xfffffff400987947 */ /* 0x000fea000383ffff */
.L_x_1043:
        /* <DEDUP_REMOVED lines=9> */
.L_x_2659:


//--------------------- .text._ZN7cutlass13device_kernelIN5flash11enable_sm90INS1_16FlashAttnFwdSm90INS1_25CollectiveMainloopFwdSm90ILi2EN4cute5tupleIJNS5_1CILi1EEES8_S8_EEENS6_IJNS7_ILi128EEENS7_ILi96EEENS7_ILi192EEEEEELi128ENS_10bfloat16_tEfNS_4arch4Sm90ELb0ELb1ELb0ELb1ELb0ELb0ELb0ELb1ELb1ELb0ELb0ELb0EEENS1_21CollectiveEpilogueFwdINS6_IJSA_SA_SB_EEES9_SE_SG_Li256ELb1ELb0ELb0ELb0EEENS1_36VarlenDynamicPersistentTileSchedulerILi128ELi96ELi256ELi32ELb0ELb0ELb1ELb1ELb0ELb1EEEEEEEEEvNT_6ParamsE --------------------------
	.section	.text._ZN7cutlass13device_kernelIN5flash11enable_sm90INS1_16FlashAttnFwdSm90INS1_25CollectiveMainloopFwdSm90ILi2EN4cute5tupleIJNS5_1CILi1EEES8_S8_EEENS6_IJNS7_ILi128EEENS7_ILi96EEENS7_ILi192EEEEEELi128ENS_10bfloat16_tEfNS_4arch4Sm90ELb0ELb1ELb0ELb1ELb0ELb0ELb0ELb1ELb1ELb0ELb0ELb0EEENS1_21CollectiveEpilogueFwdINS6_IJSA_SA_SB_EEES9_SE_SG_Li256ELb1ELb0ELb0ELb0EEENS1_36VarlenDynamicPersistentTileSchedulerILi128ELi96ELi256ELi32ELb0ELb0ELb1ELb1ELb0ELb1EEEEEEEEEvNT_6ParamsE,"ax",@progbits
	.align	128
.text._ZN7cutlass13device_kernelIN5flash11enable_sm90INS1_16FlashAttnFwdSm90INS1_25CollectiveMainloopFwdSm90ILi2EN4cute5tupleIJNS5_1CILi1EEES8_S8_EEENS6_IJNS7_ILi128EEENS7_ILi96EEENS7_ILi192EEEEEELi128ENS_10bfloat16_tEfNS_4arch4Sm90ELb0ELb1ELb0ELb1ELb0ELb0ELb0ELb1ELb1ELb0ELb0ELb0EEENS1_21CollectiveEpilogueFwdINS6_IJSA_SA_SB_EEES9_SE_SG_Li256ELb1ELb0ELb0ELb0EEENS1_36VarlenDynamicPersistentTileSchedulerILi128ELi96ELi256ELi32ELb0ELb0ELb1ELb1ELb0ELb1EEEEEEEEEvNT_6ParamsE:
        .type           _ZN7cutlass13device_kernelIN5flash11enable_sm90INS1_16FlashAttnFwdSm90INS1_25CollectiveMainloopFwdSm90ILi2EN4cute5tupleIJNS5_1CILi1EEES8_S8_EEENS6_IJNS7_ILi128EEENS7_ILi96EEENS7_ILi192EEEEEELi128ENS_10bfloat16_tEfNS_4arch4Sm90ELb0ELb1ELb0ELb1ELb0ELb0ELb0ELb1ELb1ELb0ELb0ELb0EEENS1_21CollectiveEpilogueFwdINS6_IJSA_SA_SB_EEES9_SE_SG_Li256ELb1ELb0ELb0ELb0EEENS1_36VarlenDynamicPersistentTileSchedulerILi128ELi96ELi256ELi32ELb0ELb0ELb1ELb1ELb0ELb1EEEEEEEEEvNT_6ParamsE,@function
        .size           _ZN7cutlass13device_kernelIN5flash11enable_sm90INS1_16FlashAttnFwdSm90INS1_25CollectiveMainloopFwdSm90ILi2EN4cute5tupleIJNS5_1CILi1EEES8_S8_EEENS6_IJNS7_ILi128EEENS7_ILi96EEENS7_ILi192EEEEEELi128ENS_10bfloat16_tEfNS_4arch4Sm90ELb0ELb1ELb0ELb1ELb0ELb0ELb0ELb1ELb1ELb0ELb0ELb0EEENS1_21CollectiveEpilogueFwdINS6_IJSA_SA_SB_EEES9_SE_SG_Li256ELb1ELb0ELb0ELb0EEENS1_36VarlenDynamicPersistentTileSchedulerILi128ELi96ELi256ELi32ELb0ELb0ELb1ELb1ELb0ELb1EEEEEEEEEvNT_6ParamsE,(.L_x_2660 - _ZN7cutlass13device_kernelIN5flash11enable_sm90INS1_16FlashAttnFwdSm90INS1_25CollectiveMainloopFwdSm90ILi2EN4cute5tupleIJNS5_1CILi1EEES8_S8_EEENS6_IJNS7_ILi128EEENS7_ILi96EEENS7_ILi192EEEEEELi128ENS_10bfloat16_tEfNS_4arch4Sm90ELb0ELb1ELb0ELb1ELb0ELb0ELb0ELb1ELb1ELb0ELb0ELb0EEENS1_21CollectiveEpilogueFwdINS6_IJSA_SA_SB_EEES9_SE_SG_Li256ELb1ELb0ELb0ELb0EEENS1_36VarlenDynamicPersistentTileSchedulerILi128ELi96ELi256ELi32ELb0ELb0ELb1ELb1ELb0ELb1EEEEEEEEEvNT_6ParamsE)
        .other          _ZN7cutlass13device_kernelIN5flash11enable_sm90INS1_16FlashAttnFwdSm90INS1_25CollectiveMainloopFwdSm90ILi2EN4cute5tupleIJNS5_1CILi1EEES8_S8_EEENS6_IJNS7_ILi128EEENS7_ILi96EEENS7_ILi192EEEEEELi128ENS_10bfloat16_tEfNS_4arch4Sm90ELb0ELb1ELb0ELb1ELb0ELb0ELb0ELb1ELb1ELb0ELb0ELb0EEENS1_21CollectiveEpilogueFwdINS6_IJSA_SA_SB_EEES9_SE_SG_Li256ELb1ELb0ELb0ELb0EEENS1_36VarlenDynamicPersistentTileSchedulerILi128ELi96ELi256ELi32ELb0ELb0ELb1ELb1ELb0ELb1EEEEEEEEEvNT_6ParamsE,@"STO_CUDA_ENTRY STV_DEFAULT"
_ZN7cutlass13device_kernelIN5flash11enable_sm90INS1_16FlashAttnFwdSm90INS1_25CollectiveMainloopFwdSm90ILi2EN4cute5tupleIJNS5_1CILi1EEES8_S8_EEENS6_IJNS7_ILi128EEENS7_ILi96EEENS7_ILi192EEEEEELi128ENS_10bfloat16_tEfNS_4arch4Sm90ELb0ELb1ELb0ELb1ELb0ELb0ELb0ELb1ELb1ELb0ELb0ELb0EEENS1_21CollectiveEpilogueFwdINS6_IJSA_SA_SB_EEES9_SE_SG_Li256ELb1ELb0ELb0ELb0EEENS1_36VarlenDynamicPersistentTileSchedulerILi128ELi96ELi256ELi32ELb0ELb0ELb1ELb1ELb0ELb1EEEEEEEEEvNT_6ParamsE:
        /* <DEDUP_REMOVED lines=20> */
.L_x_1045:
[----:B------:R-:W-:Y:S05]  /*0140*/  BSYNC B0 ;  /* 0x0000000000007941 */ /* 0x000fea0003800000 */
.L_x_1044:
        /* <DEDUP_REMOVED lines=40> */
.L_x_1046:
        /* <DEDUP_REMOVED lines=22> */
.L_x_1047:
        /* <DEDUP_REMOVED lines=18> */
.L_x_1048:
        /* <DEDUP_REMOVED lines=22> */
.L_x_1049:
        /* <DEDUP_REMOVED lines=22> */
.L_x_1050:
[----:B0-----:R-:W-:Y:S01]  /*0910*/  ISETP.NE.AND P0, PT, R2, RZ, PT ;  /* 0x000000ff0200720c */ /* 0x001fe20003f05270 */
[----:B------:R-:W-:Y:S01]  /*0920*/  IMAD.MOV.U32 R2, RZ, RZ, 0x1 ;  /* 0x00000001ff027424 */ /* 0x000fe200078e00ff */
[----:B------:R-:W-:Y:S01]  /*0930*/  NOP ;  /* 0x0000000000007918 */ /* 0x000fe20000000000 */
[----:B------:R-:W-:-:S03]  /*0940*/  ULDC.64 UR60, c[0x0][0x208] ;  /* 0x00008200003c7ab9 */ /* 0x000fc60000000a00 */
[----:B------:R-:W-:-:S05]  /*0950*/  SEL R2, R2, 0x2, !P0 ;  /* 0x0000000202027807 */ /* 0x000fca0004000000 */
[----:B------:R0:W-:Y:S01]  /*0960*/  STL [R1+0x20], R2 ;  /* 0x0000200201007387 */ /* 0x0001e20000100800 */
[----:B-123--:R-:W-:Y:S06]  /*0970*/  BAR.SYNC.DEFER_BLOCKING 0x0 ;  /* 0x0000000000007b1d */ /* 0x00efec0000010000 */
[----:B------:R-:W-:Y:S05]  /*0980*/  @!P0 BRA `(.L_x_1051) ;  /* 0x000000dc003c8947 */ /* 0x000fea0003800000 */
.L_x_1052:
        /* <DEDUP_REMOVED lines=14> */
[----:B------:R-:W2:Y:S01]  /*0a70*/  LDL.LU R8, [R1+0x20] ;  /* 0x0000200001087983 */ /* 0x000ea20000300800 */
[----:B------:R-:W1:Y:S02]  /*0a80*/  S2R R0, SR_TID.X ;  /* 0x0000000000007919 */ /* 0x000e640000002100 */
[----:B-1----:R-:W-:-:S05]  /*0a90*/  VIADD R174, R0, 0xffffff80 ;  /* 0xffffff8000ae7836 */ /* 0x002fca0000000000 */
[----:B------:R-:W-:-:S04]  /*0aa0*/  SHF.R.S32.HI R3, RZ, 0x1f, R174 ;  /* 0x0000001fff037819 */ /* 0x000fc800000114ae */
[----:B------:R-:W-:-:S04]  /*0ab0*/  LEA.HI R5, R3, R174, RZ, 0x7 ;  /* 0x000000ae03057211 */ /* 0x000fc800078f38ff */
[----:B------:R-:W-:-:S05]  /*0ac0*/  LOP3.LUT R7, R5, 0xffffff80, RZ, 0xc0, !PT ;  /* 0xffffff8005077812 */ /* 0x000fca00078ec0ff */
[----:B------:R-:W-:-:S05]  /*0ad0*/  IMAD.IADD R170, R174, 0x1, -R7 ;  /* 0x00000001aeaa7824 */ /* 0x000fca00078e0a07 */
[----:B------:R-:W-:-:S04]  /*0ae0*/  SHF.R.S32.HI R11, RZ, 0x1f, R170 ;  /* 0x0000001fff0b7819 */ /* 0x000fc800000114aa */
[----:B------:R-:W-:-:S04]  /*0af0*/  LEA.HI R4, R11, R170, RZ, 0x2 ;  /* 0x000000aa0b047211 */ /* 0x000fc800078f10ff */
[--C-:B------:R-:W-:Y:S02]  /*0b00*/  SHF.R.S32.HI R6, RZ, 0x2, R4.reuse ;  /* 0x00000002ff067819 */ /* 0x100fe40000011404 */
[----:B------:R-:W-:-:S04]  /*0b10*/  SHF.R.S32.HI R7, RZ, 0x1f, R4 ;  /* 0x0000001fff077819 */ /* 0x000fc80000011404 */
[----:B------:R-:W-:Y:S02]  /*0b20*/  LEA.HI R7, R7, R6, RZ, 0x3 ;  /* 0x0000000607077211 */ /* 0x000fe400078f18ff */
[-C--:B------:R-:W-:Y:S02]  /*0b30*/  LEA.HI R0, R3, R174.reuse, RZ, 0x4 ;  /* 0x000000ae03007211 */ /* 0x080fe400078f20ff */
[----:B------:R-:W-:Y:S02]  /*0b40*/  SHF.R.S32.HI R172, RZ, 0x7, R5 ;  /* 0x00000007ffac7819 */ /* 0x000fe40000011405 */
[----:B------:R-:W-:Y:S02]  /*0b50*/  LOP3.LUT R7, R7, 0xfffffff8, RZ, 0xc0, !PT ;  /* 0xfffffff807077812 */ /* 0x000fe400078ec0ff */
[----:B0-----:R-:W-:Y:S02]  /*0b60*/  LEA.HI R2, R3, R174, RZ, 0x5 ;  /* 0x000000ae03027211 */ /* 0x001fe400078f28ff */
[----:B------:R-:W-:-:S02]  /*0b70*/  SHF.R.S32.HI R9, RZ, 0x4, R0 ;  /* 0x00000004ff097819 */ /* 0x000fc40000011400 */
[----:B------:R-:W-:Y:S02]  /*0b80*/  LEA.HI R11, R11, R170, RZ, 0x5 ;  /* 0x000000aa0b0b7211 */ /* 0x000fe400078f28ff */
[----:B------:R-:W-:Y:S01]  /*0b90*/  LEA.HI R5, R5, R172, RZ, 0x1 ;  /* 0x000000ac05057211 */ /* 0x000fe200078f08ff */
[----:B------:R-:W-:Y:S01]  /*0ba0*/  IMAD.IADD R6, R6, 0x1, -R7 ;  /* 0x0000000106067824 */ /* 0x000fe200078e0a07 */
[----:B------:R-:W-:Y:S01]  /*0bb0*/  LOP3.LUT R7, R0, 0x3fffff0, RZ, 0xc0, !PT ;  /* 0x03fffff000077812 */ /* 0x000fe200078ec0ff */
[----:B------:R-:W-:Y:S01]  /*0bc0*/  IMAD.SHL.U32 R2, R2, 0x20, RZ ;  /* 0x0000002002027824 */ /* 0x000fe200078e00ff */
[----:B------:R-:W-:Y:S02]  /*0bd0*/  LEA.HI R0, R0, R9, RZ, 0x1 ;  /* 0x0000000900007211 */ /* 0x000fe400078f08ff */
[----:B------:R-:W-:Y:S02]  /*0be0*/  SHF.R.S32.HI R11, RZ, 0x5, R11 ;  /* 0x00000005ff0b7819 */ /* 0x000fe4000001140b */
[----:B------:R-:W-:Y:S01]  /*0bf0*/  LOP3.LUT R5, R5, 0x3fffffe, RZ, 0xc0, !PT ;  /* 0x03fffffe05057812 */ /* 0x000fe200078ec0ff */
[----:B------:R-:W-:Y:S01]  /*0c00*/  IMAD.IADD R7, R174, 0x1, -R7 ;  /* 0x00000001ae077824 */ /* 0x000fe200078e0a07 */
[----:B------:R-:W-:Y:S01]  /*0c10*/  LOP3.LUT R2, R2, 0xfffffc00, RZ, 0xc0, !PT ;  /* 0xfffffc0002027812 */ /* 0x000fe200078ec0ff */
[----:B------:R-:W-:Y:S01]  /*0c20*/  IMAD R6, R11, 0x10, R6 ;  /* 0x000000100b067824 */ /* 0x000fe200078e0206 */
[----:B------:R-:W-:Y:S01]  /*0c30*/  LOP3.LUT R0, R0, 0x1ffffffe, RZ, 0xc0, !PT ;  /* 0x1ffffffe00007812 */ /* 0x000fe200078ec0ff */
[----:B------:R-:W-:Y:S01]  /*0c40*/  IMAD.IADD R5, R172, 0x1, -R5 ;  /* 0x00000001ac057824 */ /* 0x000fe200078e0a05 */
[----:B------:R-:W-:Y:S01]  /*0c50*/  LEA.HI R3, R3, R174, RZ, 0x3 ;  /* 0x000000ae03037211 */ /* 0x000fe200078f18ff */
[----:B------:R-:W-:-:S02]  /*0c60*/  IMAD R7, R7, 0x40, R2 ;  /* 0x0000004007077824 */ /* 0x000fc400078e0202 */
[----:B------:R-:W-:Y:S02]  /*0c70*/  IMAD.IADD R0, R9, 0x1, -R0 ;  /* 0x0000000109007824 */ /* 0x000fe400078e0a00 */
[----:B------:R-:W-:Y:S01]  /*0c80*/  IMAD R171, R5, 0x40, R6 ;  /* 0x0000004005ab7824 */ /* 0x000fe200078e0206 */
[----:B------:R-:W-:Y:S01]  /*0c90*/  LOP3.LUT R5, R3, 0x1ffffff8, RZ, 0xc0, !PT ;  /* 0x1ffffff803057812 */ /* 0x000fe200078ec0ff */
[----:B------:R-:W-:Y:S01]  /*0ca0*/  IMAD R173, R0, 0x8, R7 ;  /* 0x0000000800ad7824 */ /* 0x000fe200078e0207 */
[----:B------:R-:W-:-:S03]  /*0cb0*/  LOP3.LUT R7, R4, 0x7ffffffc, RZ, 0xc0, !PT ;  /* 0x7ffffffc04077812 */ /* 0x000fc600078ec0ff */
[----:B------:R-:W-:Y:S01]  /*0cc0*/  IMAD.IADD R5, R174, 0x1, -R5 ;  /* 0x00000001ae057824 */ /* 0x000fe200078e0a05 */
[----:B------:R-:W-:Y:S01]  /*0cd0*/  SHF.R.S32.HI R164, RZ, 0x3, R3 ;  /* 0x00000003ffa47819 */ /* 0x000fe20000011403 */
[----:B------:R-:W-:Y:S02]  /*0ce0*/  IMAD.MOV.U32 R169, RZ, RZ, RZ ;  /* 0x000000ffffa97224 */ /* 0x000fe400078e00ff */
[----:B------:R-:W-:Y:S02]  /*0cf0*/  IMAD.SHL.U32 R22, R5, 0x8, RZ ;  /* 0x0000000805167824 */ /* 0x000fe400078e00ff */
[----:B------:R-:W-:Y:S01]  /*0d00*/  IMAD.IADD R18, R170, 0x1, -R7 ;  /* 0x00000001aa127824 */ /* 0x000fe200078e0a07 */
[----:B------:R-:W-:Y:S01]  /*0d10*/  UMOV UR37, URZ ;  /* 0x0000003f00257c82 */ /* 0x000fe20008000000 */
[----:B------:R-:W-:Y:S01]  /*0d20*/  UMOV UR36, URZ ;  /* 0x0000003f00247c82 */ /* 0x000fe20008000000 */
[----:B--2---:R-:W-:-:S07]  /*0d30*/  LOP3.LUT R19, R8, 0x1, RZ, 0xfc, !PT ;  /* 0x0000000108137812 */ /* 0x004fce00078efcff */
.L_x_1152:
[----:B0---45:R-:W0:Y:S01]  /*0d40*/  LDC.64 R4, c[0x0][0xa18] ;  /* 0x00028600ff047b82 */ /* 0x031e220000000a00 */
[----:B------:R-:W-:Y:S01]  /*0d50*/  IMAD.MOV.U32 R7, RZ, RZ, RZ ;  /* 0x000000ffff077224 */ /* 0x000fe200078e00ff */
[----:B------:R-:W-:-:S06]  /*0d60*/  ULDC.64 UR4, c[0x0][0xa20] ;  /* 0x0002880000047ab9 */ /* 0x000fcc0000000a00 */
[----:B------:R-:W1:Y:S08]  /*0d70*/  LDC R17, c[0x0][0x288] ;  /* 0x0000a200ff117b82 */ /* 0x000e700000000800 */
[----:B--2---:R-:W2:Y:S01]  /*0d80*/  LDC.64 R2, c[0x0][0xa28] ;  /* 0x00028a00ff027b82 */ /* 0x004ea20000000a00 */
[----:B0-----:R-:W-:-:S07]  /*0d90*/  ISETP.NE.U32.AND P1, PT, R4, RZ, PT ;  /* 0x000000ff0400720c */ /* 0x001fce0003f25070 */
[----:B---3--:R-:W0:Y:S01]  /*0da0*/  LDC.64 R8, c[0x0][0x3f8] ;  /* 0x0000fe00ff087b82 */ /* 0x008e220000000a00 */
[----:B------:R-:W-:-:S07]  /*0db0*/  ISETP.NE.AND.EX P1, PT, R5, RZ, PT, P1 ;  /* 0x000000ff0500720c */ /* 0x000fce0003f25310 */
[----:B------:R-:W3:Y:S01]  /*0dc0*/  LDC R0, c[0x0][0x404] ;  /* 0x00010100ff007b82 */ /* 0x000ee20000000800 */
[----:B--2---:R-:W-:-:S07]  /*0dd0*/  ISETP.NE.U32.AND P0, PT, R2, RZ, PT ;  /* 0x000000ff0200720c */ /* 0x004fce0003f05070 */
[----:B------:R-:W2:Y:S01]  /*0de0*/  @P1 LDC.64 R4, c[0x0][0xa18] ;  /* 0x00028600ff041b82 */ /* 0x000ea20000000a00 */
[----:B------:R-:W-:-:S07]  /*0df0*/  ISETP.NE.AND.EX P0, PT, R3, RZ, PT, P0 ;  /* 0x000000ff0300720c */ /* 0x000fce0003f05300 */
[----:B------:R-:W4:Y:S08]  /*0e00*/  LDC R11, c[0x0][0x2e0] ;  /* 0x0000b800ff0b7b82 */ /* 0x000f300000000800 */
[----:B------:R-:W0:Y:S01]  /*0e10*/  @P0 LDC.64 R2, c[0x0][0xa28] ;  /* 0x00028a00ff020b82 */ /* 0x000e220000000a00 */
[----:B--2---:R-:W-:-:S05]  /*0e20*/  @P1 IMAD.WIDE R4, R163, 0x4, R4 ;  /* 0x00000004a3041825 */ /* 0x004fca00078e0204 */
[----:B-1----:R1:W5:Y:S01]  /*0e30*/  @P1 LDG.E R17, desc[UR60][R4.64] ;  /* 0x0000003c04111981 */ /* 0x002362000c1e1900 */
[----:B0-----:R-:W-:-:S05]  /*0e40*/  @P0 IMAD.WIDE R2, R163, 0x4, R2 ;  /* 0x00000004a3020825 */ /* 0x001fca00078e0202 */
[----:B------:R1:W5:Y:S01]  /*0e50*/  @P0 LDG.E R7, desc[UR60][R2.64] ;  /* 0x0000003c02070981 */ /* 0x000362000c1e1900 */
[----:B------:R-:W-:Y:S02]  /*0e60*/  ISETP.NE.U32.AND P0, PT, R8, RZ, PT ;  /* 0x000000ff0800720c */ /* 0x000fe40003f05070 */
[----:B------:R-:W-:Y:S02]  /*0e70*/  ISETP.NE.U32.AND P2, PT, RZ, UR4, PT ;  /* 0x00000004ff007c0c */ /* 0x000fe4000bf45070 */
[----:B------:R-:W-:Y:S02]  /*0e80*/  ISETP.NE.AND.EX P0, PT, R9, RZ, PT, P0 ;  /* 0x000000ff0900720c */ /* 0x000fe40003f05300 */
[----:B------:R-:W-:Y:S02]  /*0e90*/  ISETP.NE.AND.EX P2, PT, RZ, UR5, PT, P2 ;  /* 0x00000005ff007c0c */ /* 0x000fe4000bf45320 */
[----:B---3--:R-:W-:Y:S01]  /*0ea0*/  SEL R0, R0, 0x1, P0 ;  /* 0x0000000100007807 */ /* 0x008fe20000000000 */
[----:B------:R-:W-:-:S04]  /*0eb0*/  IMAD.MOV.U32 R166, RZ, RZ, R162 ;  /* 0x000000ffffa67224 */ /* 0x000fc800078e00a2 */
[----:B----4-:R-:W-:Y:S01]  /*0ec0*/  IMAD R16, R0, R11, RZ ;  /* 0x0000000b00107224 */ /* 0x010fe200078e02ff */
[----:B-1----:R-:W-:Y:S06]  /*0ed0*/  @P1 BRA `(.L_x_1053) ;  /* 0x0000000000241947 */ /* 0x002fec0003800000 */
        /* <DEDUP_REMOVED lines=9> */
.L_x_1053:
[----:B------:R-:W-:Y:S02]  /*0f70*/  IMAD.MOV.U32 R168, RZ, RZ, R161 ;  /* 0x000000ffffa87224 */ /* 0x000fe400078e00a1 */
[----:B------:R-:W-:Y:S01]  /*0f80*/  IMAD.MOV.U32 R167, RZ, RZ, R163 ;  /* 0x000000ffffa77224 */ /* 0x000fe200078e00a3 */
[----:B------:R-:W-:Y:S06]  /*0f90*/  @!P2 BRA `(.L_x_1054) ;  /* 0x000000000010a947 */ /* 0x000fec0003800000 */
[----:B------:R-:W0:Y:S02]  /*0fa0*/  LDC.64 R2, c[0x0][0xa20] ;  /* 0x00028800ff027b82 */ /* 0x000e240000000a00 */
[----:B0-----:R-:W-:-:S05]  /*0fb0*/  IMAD.WIDE R2, R163, 0x4, R2 ;  /* 0x00000004a3027825 */ /* 0x001fca00078e0202 */
[----:B------:R0:W5:Y:S01]  /*0fc0*/  LDG.E R16, desc[UR60][R2.64] ;  /* 0x0000003c02107981 */ /* 0x000162000c1e1900 */
[----:B------:R-:W-:Y:S05]  /*0fd0*/  BRA `(.L_x_1055) ;  /* 0x0000000000247947 */ /* 0x000fea0003800000 */
.L_x_1054:
[----:B------:R-:W-:Y:S02]  /*0fe0*/  ULDC.64 UR4, c[0x0][0xa08] ;  /* 0x0002820000047ab9 */ /* 0x000fe40000000a00 */
[----:B------:R-:W-:-:S04]  /*0ff0*/  ISETP.NE.U32.AND P0, PT, RZ, UR4, PT ;  /* 0x00000004ff007c0c */ /* 0x000fc8000bf05070 */
[----:B------:R-:W-:-:S13]  /*1000*/  ISETP.NE.AND.EX P0, PT, RZ, UR5, PT, P0 ;  /* 0x00000005ff007c0c */ /* 0x000fda000bf05300 */
[----:B------:R-:W-:Y:S05]  /*1010*/  @!P0 BRA `(.L_x_1055) ;  /* 0x0000000000148947 */ /* 0x000fea0003800000 */
[----:B------:R-:W0:Y:S02]  /*1020*/  LDC.64 R2, c[0x0][0xa08] ;  /* 0x00028200ff027b82 */ /* 0x000e240000000a00 */
[----:B0-----:R-:W-:-:S05]  /*1030*/  IMAD.WIDE R2, R163, 0x4, R2 ;  /* 0x00000004a3027825 */ /* 0x001fca00078e0202 */
[----:B------:R-:W2:Y:S04]  /*1040*/  LDG.E R16, desc[UR60][R2.64] ;  /* 0x0000003c02107981 */ /* 0x000ea8000c1e1900 */
[----:B------:R-:W2:Y:S02]  /*1050*/  LDG.E R5, desc[UR60][R2.64+0x4] ;  /* 0x0000043c02057981 */ /* 0x000ea4000c1e1900 */
[----:B--2---:R-:W-:-:S07]  /*1060*/  IMAD.IADD R16, R5, 0x1, -R16 ;  /* 0x0000000105107824 */ /* 0x004fce00078e0a10 */
.L_x_1055:
[----:B------:R-:W1:Y:S01]  /*1070*/  LDC.64 R8, c[0x0][0x9e0] ;  /* 0x00027800ff087b82 */ /* 0x000e620000000a00 */
[----:B-----5:R-:W-:Y:S01]  /*1080*/  IMAD.IADD R16, R16, 0x1, -R7 ;  /* 0x0000000110107824 */ /* 0x020fe200078e0a07 */
[----:B------:R-:W-:-:S04]  /*1090*/  LEA R0, R161, 0x80, 0x7 ;  /* 0x00000080a1007811 */ /* 0x000fc800078e38ff */
[----:B0-----:R-:W-:Y:S02]  /*10a0*/  IADD3 R3, R16, R0, -R17 ;  /* 0x0000000010037210 */ /* 0x001fe40007ffe811 */
[----:B-1----:R-:W-:-:S03]  /*10b0*/  ISETP.GE.AND P1, PT, R9, 0x1, PT ;  /* 0x000000010900780c */ /* 0x002fc60003f26270 */
[----:B------:R-:W-:-:S10]  /*10c0*/  IMAD.IADD R0, R3, 0x1, R8 ;  /* 0x0000000103007824 */ /* 0x000fd400078e0208 */
[----:B------:R-:W-:Y:S05]  /*10d0*/  @!P1 BRA `(.L_x_1056) ;  /* 0x0000000000409947 */ /* 0x000fea0003800000 */
[C---:B------:R-:W-:Y:S01]  /*10e0*/  ISETP.GT.AND P0, PT, R3.reuse, RZ, PT ;  /* 0x000000ff0300720c */ /* 0x040fe20003f04270 */
[----:B------:R-:W-:-:S12]  /*10f0*/  VIADD R2, R3, 0xffffffff ;  /* 0xffffffff03027836 */ /* 0x000fd80000000000 */
[----:B------:R-:W-:Y:S05]  /*1100*/  @P0 BRA `(.L_x_1057) ;  /* 0x00000000001c0947 */ /* 0x000fea0003800000 */
[----:B------:R-:W-:Y:S01]  /*1110*/  ISETP.NE.AND P0, PT, R9, 0x1, PT ;  /* 0x000000010900780c */ /* 0x000fe20003f05270 */
[----:B------:R-:W-:-:S12]  /*1120*/  IMAD.MOV R3, RZ, RZ, -R3 ;  /* 0x000000ffff037224 */ /* 0x000fd800078e0a03 */
[----:B------:R-:W0:Y:S02]  /*1130*/  @P0 LDC.64 R4, c[0x0][0x9e8] ;  /* 0x00027a00ff040b82 */ /* 0x000e240000000a00 */
[----:B0-----:R-:W-:-:S05]  /*1140*/  @P0 IMAD.HI.U32 R2, R3, R4, RZ ;  /* 0x0000000403020227 */ /* 0x001fca00078e00ff */
[----:B------:R-:W-:-:S04]  /*1150*/  @P0 SHF.R.U32.HI R3, RZ, R5, R2 ;  /* 0x00000005ff030219 */ /* 0x000fc80000011602 */
[----:B------:R-:W-:Y:S01]  /*1160*/  LOP3.LUT R2, RZ, R3, RZ, 0x33, !PT ;  /* 0x00000003ff027212 */ /* 0x000fe200078e33ff */
[----:B------:R-:W-:Y:S06]  /*1170*/  BRA `(.L_x_1058) ;  /* 0x0000000000107947 */ /* 0x000fec0003800000 */
.L_x_1057:
[----:B------:R-:W-:-:S13]  /*1180*/  ISETP.NE.AND P0, PT, R9, 0x1, PT ;  /* 0x000000010900780c */ /* 0x000fda0003f05270 */
[----:B------:R-:W0:Y:S02]  /*1190*/  @P0 LDC.64 R4, c[0x0][0x9e8] ;  /* 0x00027a00ff040b82 */ /* 0x000e240000000a00 */
[----:B0-----:R-:W-:-:S05]  /*11a0*/  @P0 IMAD.HI.U32 R4, R2, R4, RZ ;  /* 0x0000000402040227 */ /* 0x001fca00078e00ff */
[----:B------:R-:W-:-:S07]  /*11b0*/  @P0 SHF.R.U32.HI R2, RZ, R5, R4 ;  /* 0x00000005ff020219 */ /* 0x000fce0000011604 */
.L_x_1058:
[----:B------:R-:W-:-:S05]  /*11c0*/  IMAD R3, R2, R9, R9 ;  /* 0x0000000902037224 */ /* 0x000fca00078e0209 */
[----:B------:R-:W-:-:S07]  /*11d0*/  VIMNMX R0, R0, R3, PT ;  /* 0x0000000300007248 */ /* 0x000fce0003fe0100 */
.L_x_1056:
[----:B------:R-:W-:Y:S01]  /*11e0*/  VIADD R2, R0, 0x5f ;  /* 0x0000005f00027836 */ /* 0x000fe20000000000 */
[----:B------:R-:W-:Y:S01]  /*11f0*/  ULDC UR4, c[0x0][0x9dc] ;  /* 0x0002770000047ab9 */ /* 0x000fe20000000800 */
[----:B------:R-:W-:Y:S02]  /*1200*/  VIADD R0, R16, 0x5f ;  /* 0x0000005f10007836 */ /* 0x000fe40000000000 */
[----:B------:R-:W-:-:S04]  /*1210*/  IMAD.HI R2, R2, 0x2aaaaaab, RZ ;  /* 0x2aaaaaab02027827 */ /* 0x000fc800078e02ff */
[----:B------:R-:W-:Y:S01]  /*1220*/  IMAD.HI R0, R0, 0x2aaaaaab, RZ ;  /* 0x2aaaaaab00007827 */ /* 0x000fe200078e02ff */
[----:B------:R-:W-:-:S03]  /*1230*/  SHF.R.U32.HI R5, RZ, 0x1f, R2 ;  /* 0x0000001fff057819 */ /* 0x000fc60000011602 */
[----:B------:R-:W-:Y:S01]  /*1240*/  IMAD R7, R161, 0x80, -R17 ;  /* 0x00000080a1077824 */ /* 0x000fe200078e0a11 */
[----:B------:R-:W-:Y:S02]  /*1250*/  SHF.R.U32.HI R3, RZ, 0x1f, R0 ;  /* 0x0000001fff037819 */ /* 0x000fe40000011600 */
[----:B------:R-:W-:Y:S01]  /*1260*/  LEA.HI.SX32 R72, R2, R5, 0x1c ;  /* 0x0000000502487211 */ /* 0x000fe200078fe2ff */
[----:B------:R-:W-:Y:S01]  /*1270*/  IMAD.IADD R7, R16, 0x1, R7 ;  /* 0x0000000110077824 */ /* 0x000fe200078e0207 */
[----:B------:R-:W-:-:S03]  /*1280*/  LEA.HI.SX32 R3, R0, R3, 0x1c ;  /* 0x0000000300037211 */ /* 0x000fc600078fe2ff */
[----:B------:R-:W-:Y:S01]  /*1290*/  VIADD R0, R7, -UR4 ;  /* 0x8000000407007c36 */ /* 0x000fe20008000000 */
[----:B------:R-:W-:Y:S01]  /*12a0*/  VIMNMX R72, R3, R72, PT ;  /* 0x0000004803487248 */ /* 0x000fe20003fe0100 */
[----:B------:R-:W-:Y:S06]  /*12b0*/  @!P1 BRA `(.L_x_1059) ;  /* 0x00000000003c9947 */ /* 0x000fec0003800000 */
[----:B------:R-:W-:-:S13]  /*12c0*/  ISETP.GT.AND P0, PT, R7, -0x1, PT ;  /* 0xffffffff0700780c */ /* 0x000fda0003f04270 */
[----:B------:R-:W-:Y:S05]  /*12d0*/  @P0 BRA `(.L_x_1060) ;  /* 0x00000000001c0947 */ /* 0x000fea0003800000 */
[----:B------:R-:W-:Y:S02]  /*12e0*/  ISETP.NE.AND P0, PT, R9, 0x1, PT ;  /* 0x000000010900780c */ /* 0x000fe40003f05270 */
[----:B------:R-:W-:-:S11]  /*12f0*/  LOP3.LUT R7, RZ, R7, RZ, 0x33, !PT ;  /* 0x00000007ff077212 */ /* 0x000fd600078e33ff */
[----:B------:R-:W0:Y:S02]  /*1300*/  @P0 LDC.64 R2, c[0x0][0x9e8] ;  /* 0x00027a00ff020b82 */ /* 0x000e240000000a00 */
[----:B0-----:R-:W-:-:S05]  /*1310*/  @P0 IMAD.HI.U32 R2, R7, R2, RZ ;  /* 0x0000000207020227 */ /* 0x001fca00078e00ff */
[----:B------:R-:W-:-:S04]  /*1320*/  @P0 SHF.R.U32.HI R7, RZ, R3, R2 ;  /* 0x00000003ff070219 */ /* 0x000fc80000011602 */
[----:B------:R-:W-:Y:S01]  /*1330*/  LOP3.LUT R7, RZ, R7, RZ, 0x33, !PT ;  /* 0x00000007ff077212 */ /* 0x000fe200078e33ff */
[----:B------:R-:W-:Y:S06]  /*1340*/  BRA `(.L_x_1061) ;  /* 0x0000000000107947 */ /* 0x000fec0003800000 */
.L_x_1060:
[----:B------:R-:W-:-:S13]  /*1350*/  ISETP.NE.AND P0, PT, R9, 0x1, PT ;  /* 0x000000010900780c */ /* 0x000fda0003f05270 */
[----:B------:R-:W0:Y:S02]  /*1360*/  @P0 LDC.64 R2, c[0x0][0x9e8] ;  /* 0x00027a00ff020b82 */ /* 0x000e240000000a00 */
[----:B0-----:R-:W-:-:S05]  /*1370*/  @P0 IMAD.HI.U32 R2, R7, R2, RZ ;  /* 0x0000000207020227 */ /* 0x001fca00078e00ff */
[----:B------:R-:W-:-:S07]  /*1380*/  @P0 SHF.R.U32.HI R7, RZ, R3, R2 ;  /* 0x00000003ff070219 */ /* 0x000fce0000011602 */
.L_x_1061:
[----:B------:R-:W-:-:S05]  /*1390*/  IMAD R7, R7, R9, RZ ;  /* 0x0000000907077224 */ /* 0x000fca00078e02ff */
[----:B------:R-:W-:-:S07]  /*13a0*/  VIMNMX R0, R0, R7, !PT ;  /* 0x0000000700007248 */ /* 0x000fce0007fe0100 */
.L_x_1059:
        /* <DEDUP_REMOVED lines=9> */
[----:B------:R-:W-:Y:S01]  /*1440*/  LEA.HI.SX32 R3, R2, R3, 0x1c ;  /* 0x0000000302037211 */ /* 0x000fe200078fe2ff */
[----:B------:R-:W-:Y:S01]  /*1450*/  IMAD.MOV.U32 R2, RZ, RZ, RZ ;  /* 0x000000ffff027224 */ /* 0x000fe200078e00ff */
[----:B------:R-:W-:Y:S02]  /*1460*/  CS2R R76, SRZ ;  /* 0x00000000004c7805 */ /* 0x000fe4000001ff00 */
[----:B------:R-:W-:Y:S02]  /*1470*/  CS2R R74, SRZ ;  /* 0x00000000004a7805 */ /* 0x000fe4000001ff00 */
[----:B------:R-:W-:Y:S01]  /*1480*/  VIMNMX R23, RZ, R3, !PT ;  /* 0x00000003ff177248 */ /* 0x000fe20007fe0100 */
[----:B------:R-:W-:Y:S01]  /*1490*/  IMAD.MOV.U32 R73, RZ, RZ, RZ ;  /* 0x000000ffff497224 */ /* 0x000fe200078e00ff */
[----:B------:R-:W-:-:S02]  /*14a0*/  CS2R R28, SRZ ;  /* 0x00000000001c7805 */ /* 0x000fc4000001ff00 */
[----:B------:R-:W-:Y:S02]  /*14b0*/  CS2R R70, SRZ ;  /* 0x0000000000467805 */ /* 0x000fe4000001ff00 */
[----:B------:R-:W-:Y:S02]  /*14c0*/  ISETP.GT.AND P1, PT, R72, R23, PT ;  /* 0x000000174800720c */ /* 0x000fe40003f24270 */
        /* <DEDUP_REMOVED lines=20> */
[----:B------:R-:W-:Y:S02]  /*1610*/  IMAD.MOV.U32 R30, RZ, RZ, RZ ;  /* 0x000000ffff1e7224 */ /* 0x000fe400078e00ff */
[----:B------:R-:W-:Y:S02]  /*1620*/  IMAD.MOV.U32 R89, RZ, RZ, RZ ;  /* 0x000000ffff597224 */ /* 0x000fe400078e00ff */
[----:B------:R-:W-:-:S02]  /*1630*/  IMAD.MOV.U32 R8, RZ, RZ, RZ ;  /* 0x000000ffff087224 */ /* 0x000fc400078e00ff */
[----:B------:R-:W-:Y:S02]  /*1640*/  IMAD.MOV.U32 R10, RZ, RZ, RZ ;  /* 0x000000ffff0a7224 */ /* 0x000fe400078e00ff */
[----:B------:R-:W-:Y:S01]  /*1650*/  IMAD.MOV.U32 R91, RZ, RZ, RZ ;  /* 0x000000ffff5b7224 */ /* 0x000fe200078e00ff */
[----:B------:R-:W-:Y:S06]  /*1660*/  @!P1 BRA `(.L_x_1062) ;  /* 0x000000b0009c9947 */ /* 0x000fec0003800000 */
[----:B------:R-:W0:Y:S01]  /*1670*/  SHFL.IDX PT, R0, R172, RZ, 0x1f ;  /* 0x00001fffac007589 */ /* 0x000e2200000e0000 */
[----:B------:R-:W1:Y:S01]  /*1680*/  S2UR UR6, SR_CgaCtaId ;  /* 0x00000000000679c3 */ /* 0x000e620000008800 */
[----:B------:R-:W-:Y:S01]  /*1690*/  UMOV UR38, 0x400 ;  /* 0x0000040000267882 */ /* 0x000fe20000000000 */
        /* <DEDUP_REMOVED lines=28> */
.L_x_1063:
[----:B------:R-:W-:Y:S02]  /*1860*/  LEA.HI R0, R169, R169, RZ, 0x1 ;  /* 0x000000a9a9007211 */ /* 0x000fe400078f08ff */
[----:B------:R-:W-:Y:S02]  /*1870*/  ISETP.NE.AND P0, PT, R19, 0x3, PT ;  /* 0x000000031300780c */ /* 0x000fe40003f05270 */
[----:B------:R-:W-:-:S05]  /*1880*/  LOP3.LUT R0, R0, 0xfffffffe, RZ, 0xc0, !PT ;  /* 0xfffffffe00007812 */ /* 0x000fca00078ec0ff */
[----:B------:R-:W-:-:S05]  /*1890*/  IMAD.IADD R0, R169, 0x1, -R0 ;  /* 0x00000001a9007824 */ /* 0x000fca00078e0a00 */
[----:B------:R-:W-:-:S04]  /*18a0*/  SHF.L.U32 R0, R0, 0x1f, RZ ;  /* 0x0000001f00007819 */ /* 0x000fc800000006ff */
[----:B------:R-:W0:Y:S02]  /*18b0*/  SYNCS.PHASECHK.TRANS64.TRYWAIT P1, [UR38+0x2a800], R0 ;  /* 0x02a80000ff0075a7 */ /* 0x000e240008020166 */
[----:B0-----:R-:W-:Y:S05]  /*18c0*/  @!P1 BRA `(.L_x_1064) ;  /* 0x00000120007c9947 */ /* 0x001fea0003800000 */
.L_x_1248:
[----:B------:R-:W-:Y:S05]  /*18d0*/  @!P0 BRA `(.L_x_1065) ;  /* 0x0000000000048947 */ /* 0x000fea0003800000 */
[----:B------:R-:W-:Y:S01]  /*18e0*/  BPT.TRAP 0x1 ;  /* 0x000000040000795c */ /* 0x000fe20000300000 */
.L_x_1065:
[----:B0-----:R-:W-:Y:S02]  /*18f0*/  IMAD.U32 R3, RZ, RZ, UR36 ;  /* 0x00000024ff037e24 */ /* 0x001fe4000f8e00ff */
[----:B------:R-:W-:-:S03]  /*1900*/  IMAD.U32 R0, RZ, RZ, UR37 ;  /* 0x00000025ff007e24 */ /* 0x000fc6000f8e00ff */
[----:B------:R-:W-:Y:S02]  /*1910*/  LEA R3, R3, UR38, 0x3 ;  /* 0x0000002603037c11 */ /* 0x000fe4000f8e18ff */
[----:B------:R-:W-:-:S04]  /*1920*/  SHF.L.U32 R0, R0, 0x1f, RZ ;  /* 0x0000001f00007819 */ /* 0x000fc800000006ff */
[----:B------:R0:W1:Y:S01]  /*1930*/  SYNCS.PHASECHK.TRANS64.TRYWAIT P1, [R3+URZ+0x2a830], R0 ;  /* 0x02a83000030075a7 */ /* 0x000062000802017f */
[----:B------:R-:W-:Y:S05]  /*1940*/  @!P0 BRA `(.L_x_1066) ;  /* 0x0000000000048947 */ /* 0x000fea0003800000 */
[----:B------:R-:W-:Y:S01]  /*1950*/  BPT.TRAP 0x1 ;  /* 0x000000040000795c */ /* 0x000fe20000300000 */
.L_x_1066:
[----:B------:R-:W2:Y:S01]  /*1960*/  LDL.LU R2, [R1] ;  /* 0x0000000001027983 */ /* 0x000ea20000300800 */
[----:B------:R-:W3:Y:S02]  /*1970*/  S2R R4, SR_TID.X ;  /* 0x0000000000047919 */ /* 0x000ee40000002100 */
[----:B---3--:R-:W-:Y:S02]  /*1980*/  LOP3.LUT P2, RZ, R4, 0x7f, RZ, 0xc0, !PT ;  /* 0x0000007f04ff7812 */ /* 0x008fe4000784c0ff */
[----:B--2---:R-:W-:-:S11]  /*1990*/  LOP3.LUT R2, R2, 0xffefffff, RZ, 0xc0, !PT ;  /* 0xffefffff02027812 */ /* 0x004fd600078ec0ff */
[----:B------:R-:W-:-:S05]  /*19a0*/  @P2 LOP3.LUT R2, R2, 0x100000, RZ, 0xfc, !PT ;  /* 0x0010000002022812 */ /* 0x000fca00078efcff */
[----:B------:R2:W-:Y:S01]  /*19b0*/  STL [R1], R2 ;  /* 0x0000000201007387 */ /* 0x0005e20000100800 */
[----:B-1----:R-:W-:Y:S05]  /*19c0*/  @P1 BRA `(.L_x_1067) ;  /* 0x0000000000081947 */ /* 0x002fea0003800000 */
[----:B------:R-:W1:Y:S02]  /*19d0*/  SYNCS.PHASECHK.TRANS64.TRYWAIT P1, [R3+URZ+0x2a830], R0 ;  /* 0x02a83000030075a7 */ /* 0x000e64000802017f */
[----:B-1----:R-:W-:Y:S05]  /*19e0*/  @!P1 BRA `(.L_x_1068) ;  /* 0x00000120004c9947 */ /* 0x002fea0003800000 */
.L_x_1067:
[----:B------:R-:W-:Y:S05]  /*19f0*/  WARPSYNC.ALL ;  /* 0x0000000000007948 */ /* 0x000fea0003800000 */
[----:B------:R-:W-:Y:S01]  /*1a00*/  UIADD3 UR4, UR38, 0x18400, URZ ;  /* 0x0001840026047890 */ /* 0x000fe2000fffe03f */
[----:B------:R-:W-:Y:S01]  /*1a10*/  WARPGROUP.ARRIVE ;  /* 0x00000000000079c5 */ /* 0x000fe20000000000 */
[----:B------:R-:W-:-:S05]  /*1a20*/  ULOP3.LUT UR5, UR40, 0x10000, URZ, 0xfc, !UPT ;  /* 0x0001000028057892 */ /* 0x000fca000f8efc3f */
[----:B--2---:R-:W2:Y:S01]  /*1a30*/  S2R R2, SR_TID.X ;  /* 0x0000000000027919 */ /* 0x004ea20000002100 */
[----:B------:R-:W-:Y:S01]  /*1a40*/  USHF.R.U32.HI UR4, URZ, 0x4, UR4 ;  /* 0x000000043f047899 */ /* 0x000fe20008011604 */
[----:B------:R-:W3:Y:S01]  /*1a50*/  LDC.64 R14, c[0x0][0x9e0] ;  /* 0x00027800ff0e7b82 */ /* 0x000ee20000000a00 */
[----:B------:R-:W-:Y:S01]  /*1a60*/  UMOV UR9, 0x40000040 ;  /* 0x4000004000097882 */ /* 0x000fe20000000000 */
[----:B------:R-:W-:Y:S01]  /*1a70*/  UMOV UR11, 0x40000040 ;  /* 0x40000040000b7882 */ /* 0x000fe20000000000 */
[----:B------:R-:W-:Y:S01]  /*1a80*/  ULOP3.LUT UR4, UR4, 0x3fff, URZ, 0xc0, !UPT ;  /* 0x00003fff04047892 */ /* 0x000fe2000f8ec03f */
[----:B------:R-:W-:Y:S01]  /*1a90*/  IMAD.U32 R7, RZ, RZ, UR9 ;  /* 0x00000009ff077e24 */ /* 0x000fe2000f8e00ff */
[----:B------:R-:W-:Y:S01]  /*1aa0*/  UMOV UR8, UR5 ;  /* 0x0000000500087c82 */ /* 0x000fe20008000000 */
[----:B------:R-:W-:Y:S01]  /*1ab0*/  UIADD3 UR12, UR5, 0x4, URZ ;  /* 0x00000004050c7890 */ /* 0x000fe2000fffe03f */
[----:B------:R-:W-:Y:S01]  /*1ac0*/  IMAD.U32 R6, RZ, RZ, UR8 ;  /* 0x00000008ff067e24 */ /* 0x000fe2000f8e00ff */
[----:B------:R-:W-:Y:S01]  /*1ad0*/  ULOP3.LUT UR39, UR4, 0x10000, URZ, 0xfc, !UPT ;  /* 0x0001000004277892 */ /* 0x000fe2000f8efc3f */
[----:B------:R-:W-:Y:S01]  /*1ae0*/  IMAD.MOV.U32 R5, RZ, RZ, -0x60 ;  /* 0xffffffa0ff057424 */ /* 0x000fe200078e00ff */
[----:B------:R-:W-:Y:S01]  /*1af0*/  UMOV UR13, 0x40000040 ;  /* 0x40000040000d7882 */ /* 0x000fe20000000000 */
[----:B------:R-:W-:Y:S01]  /*1b00*/  UMOV UR15, 0x40000040 ;  /* 0x40000040000f7882 */ /* 0x000fe20000000000 */
[----:B------:R-:W-:Y:S01]  /*1b10*/  UIMAD UR4, UR36, 0x900, UR39 ;  /* 0x00000900240478a4 */ /* 0x000fe2000f8e0227 */
[----:B------:R-:W-:Y:S01]  /*1b20*/  IMAD R5, R72, R5, 0x60 ;  /* 0x0000006048057424 */ /* 0x000fe200078e0205 */
[----:B------:R-:W-:Y:S01]  /*1b30*/  UIADD3 UR16, UR5, 0x6, URZ ;  /* 0x0000000605107890 */ /* 0x000fe2000fffe03f */
[----:B------:R-:W-:Y:S01]  /*1b40*/  IMAD R4, R161, 0x80, R171 ;  /* 0x00000080a1047824 */ /* 0x000fe200078e02ab */
[----:B------:R-:W-:Y:S01]  /*1b50*/  UIADD3 UR14, UR4, 0x4, URZ ;  /* 0x00000004040e7890 */ /* 0x000fe2000fffe03f */
[----:B------:R-:W-:Y:S01]  /*1b60*/  IMAD R12, R18, -0x2, R5 ;  /* 0xfffffffe120c7824 */ /* 0x000fe200078e0205 */
[----:B------:R-:W-:-:S02]  /*1b70*/  UIADD3 UR18, UR4, 0x6, URZ ;  /* 0x0000000604127890 */ /* 0x000fc4000fffe03f */
[----:B------:R-:W-:Y:S01]  /*1b80*/  UMOV UR10, UR4 ;  /* 0x00000004000a7c82 */ /* 0x000fe20008000000 */
[----:B------:R-:W-:Y:S01]  /*1b90*/  UMOV UR17, 0x40000040 ;  /* 0x4000004000117882 */ /* 0x000fe20000000000 */
[----:B------:R-:W-:Y:S01]  /*1ba0*/  HGMMA.64x96x16.F32.BF16 R24, gdesc[UR8], RZ, !UPT, gsb0 ;  /* 0x01600000081879f0 */ /* 0x000fe2000c0018ff */
[----:B------:R-:W-:Y:S02]  /*1bb0*/  UIADD3 UR8, UR5, 0x2, URZ ;  /* 0x0000000205087890 */ /* 0x000fe4000fffe03f */
[----:B------:R-:W-:Y:S01]  /*1bc0*/  UIADD3 UR10, UR4, 0x2, URZ ;  /* 0x00000002040a7890 */ /* 0x000fe2000fffe03f */
[----:B------:R-:W-:Y:S01]  /*1bd0*/  UMOV UR9, 0x40000040 ;  /* 0x4000004000097882 */ /* 0x000fe20000000000 */
[----:B------:R-:W-:Y:S01]  /*1be0*/  UMOV UR11, 0x40000040 ;  /* 0x40000040000b7882 */ /* 0x000fe20000000000 */
[----:B------:R-:W-:Y:S01]  /*1bf0*/  UMOV UR19, 0x40000040 ;  /* 0x4000004000137882 */ /* 0x000fe20000000000 */
[----:B------:R-:W-:Y:S01]  /*1c00*/  UIADD3 UR20, UR5, 0x400, URZ ;  /* 0x0000040005147890 */ /* 0x000fe2000fffe03f */
[----:B--2---:R-:W-:Y:S01]  /*1c10*/  LOP3.LUT P1, RZ, R2, 0x7f, RZ, 0xc0, !PT ;  /* 0x0000007f02ff7812 */ /* 0x004fe2000782c0ff */
[----:B------:R-:W-:Y:S01]  /*1c20*/  UIADD3 UR22, UR4, 0x300, URZ ;  /* 0x0000030004167890 */ /* 0x000fe2000fffe03f */
[----:B------:R-:W-:Y:S01]  /*1c30*/  IMAD.IADD R2, R16, 0x1, R5 ;  /* 0x0000000110027824 */ /* 0x000fe200078e0205 */
[----:B------:R-:W-:Y:S01]  /*1c40*/  UMOV UR21, 0x40000040 ;  /* 0x4000004000157882 */ /* 0x000fe20000000000 */
[----:B------:R-:W-:Y:S01]  /*1c50*/  UMOV UR23, 0x40000040 ;  /* 0x4000004000177882 */ /* 0x000fe20000000000 */
[----:B------:R-:W-:Y:S01]  /*1c60*/  UIADD3 UR24, UR5, 0x402, URZ ;  /* 0x0000040205187890 */ /* 0x000fe2000fffe03f */
[----:B------:R-:W-:Y:S01]  /*1c70*/  IMAD R13, R18, -0x2, R2 ;  /* 0xfffffffe120d7824 */ /* 0x000fe200078e0202 */
[----:B------:R-:W-:Y:S01]  /*1c80*/  UIADD3 UR26, UR4, 0x302, URZ ;  /* 0x00000302041a7890 */ /* 0x000fe2000fffe03f */
[----:B------:R-:W-:Y:S01]  /*1c90*/  UMOV UR25, 0x40000040 ;  /* 0x4000004000197882 */ /* 0x000fe20000000000 */
[----:B------:R-:W-:Y:S01]  /*1ca0*/  UMOV UR27, 0x40000040 ;  /* 0x40000040001b7882 */ /* 0x000fe20000000000 */
[----:B------:R-:W-:-:S02]  /*1cb0*/  UIADD3 UR28, UR5, 0x404, URZ ;  /* 0x00000404051c7890 */ /* 0x000fc4000fffe03f */
[----:B------:R-:W-:Y:S01]  /*1cc0*/  UIADD3 UR30, UR4, 0x304, URZ ;  /* 0x00000304041e7890 */ /* 0x000fe2000fffe03f */
[----:B01----:R-:W-:Y:S01]  /*1cd0*/  @!P1 VIADD R0, R3, 0x2a840 ;  /* 0x0002a84003009836 */ /* 0x003fe20000000000 */
[----:B------:R-:W-:Y:S01]  /*1ce0*/  UMOV UR29, 0x40000040 ;  /* 0x40000040001d7882 */ /* 0x000fe20000000000 */
[----:B------:R-:W-:Y:S01]  /*1cf0*/  UMOV UR31, 0x40000040 ;  /* 0x40000040001f7882 */ /* 0x000fe20000000000 */
[----:B------:R-:W-:Y:S01]  /*1d00*/  UIADD3 UR32, UR5, 0x406, URZ ;  /* 0x0000040605207890 */ /* 0x000fe2000fffe03f */
[----:B------:R-:W-:Y:S01]  /*1d10*/  IADD3 R3, -R17, 0x1, R2 ;  /* 0x0000000111037810 */ /* 0x000fe20007ffe102 */
[----:B------:R-:W-:Y:S01]  /*1d20*/  UIADD3 UR34, UR4, 0x306, URZ ;  /* 0x0000030604227890 */ /* 0x000fe2000fffe03f */
[----:B------:R-:W-:Y:S01]  /*1d30*/  @!P1 PRMT R0, RZ, 0x654, R0 ;  /* 0x00000654ff009816 */ /* 0x000fe20000000000 */
[----:B------:R-:W-:Y:S01]  /*1d40*/  UMOV UR33, 0x40000040 ;  /* 0x4000004000217882 */ /* 0x000fe20000000000 */
[----:B------:R-:W-:Y:S01]  /*1d50*/  UMOV UR35, 0x40000040 ;  /* 0x4000004000237882 */ /* 0x000fe20000000000 */
[----:B------:R-:W-:Y:S01]  /*1d60*/  UIADD3 UR40, UR5, 0x800, URZ ;  /* 0x0000080005287890 */ /* 0x000fe2000fffe03f */
[----:B------:R-:W-:Y:S01]  /*1d70*/  IMAD R3, R18, -0x2, R3 ;  /* 0xfffffffe12037824 */ /* 0x000fe200078e0203 */
[----:B------:R-:W-:Y:S01]  /*1d80*/  UIADD3 UR42, UR4, 0x600, URZ ;  /* 0x00000600042a7890 */ /* 0x000fe2000fffe03f */
[----:B------:R-:W-:Y:S01]  /*1d90*/  UMOV UR41, 0x40000040 ;  /* 0x4000004000297882 */ /* 0x000fe20000000000 */
[----:B------:R-:W-:Y:S01]  /*1da0*/  UMOV UR43, 0x40000040 ;  /* 0x40000040002b7882 */ /* 0x000fe20000000000 */
[----:B------:R-:W-:Y:S01]  /*1db0*/  UIADD3 UR44, UR5, 0x802, URZ ;  /* 0x00000802052c7890 */ /* 0x000fe2000fffe03f */
[----:B---3--:R-:W-:Y:S01]  /*1dc0*/  IMAD.IADD R10, R3, 0x1, R14 ;  /* 0x00000001030a7824 */ /* 0x008fe200078e020e */
        /* <DEDUP_REMOVED lines=43> */
[----:B------:R-:W-:Y:S01]  /*2080*/  HGMMA.64x96x16.F32.BF16 R24, gdesc[UR56], R24, gsb0 ;  /* 0x01600000381879f0 */ /* 0x000fe20008001818 */
[----:B------:R-:W-:Y:S02]  /*2090*/  ULDC UR59, c[0x0][0x9dc] ;  /* 0x00027700003b7ab9 */ /* 0x000fe40000000800 */
[----:B------:R-:W-:-:S06]  /*20a0*/  ULOP3.LUT UR4, URZ, UR59, URZ, 0x33, !UPT ;  /* 0x0000003b3f047292 */ /* 0x000fcc000f8e333f */
[----:B------:R-:W-:-:S04]  /*20b0*/  VIADD R21, R3, UR4 ;  /* 0x0000000403157c36 */ /* 0x000fc80008000000 */
[----:B------:R-:W-:Y:S01]  /*20c0*/  IMAD.IADD R2, R21, 0x1, R4 ;  /* 0x0000000115027824 */ /* 0x000fe200078e0204 */
[----:B------:R-:W-:Y:S02]  /*20d0*/  WARPGROUP.DEPBAR.LE gsb0, 0x0 ;  /* 0x00008000000079c5 */ /* 0x000fe40000010000 */
[----:B------:R0:W-:Y:S01]  /*20e0*/  @!P1 SYNCS.ARRIVE.TRANS64.RED.A1T0 RZ, [R0+URZ], RZ ;  /* 0x000000ff00ff99a7 */ /* 0x0001e2000810043f */
[----:B------:R-:W-:-:S04]  /*20f0*/  ISETP.GE.AND P1, PT, R15, 0x1, PT ;  /* 0x000000010f00780c */ /* 0x000fc80003f26270 */
[----:B------:R-:W-:Y:S02]  /*2100*/  P2R R20, PR, RZ, 0x2 ;  /* 0x00000002ff147803 */ /* 0x000fe40000000000 */
[----:B0-----:R-:W-:-:S07]  /*2110*/  VIADDMNMX R0, R4, R10, R13, PT ;  /* 0x0000000a04007246 */ /* 0x001fce000380010d */
[----:B------:R-:W-:Y:S05]  /*2120*/  @!P1 BRA `(.L_x_1069) ;  /* 0x00000000004c9947 */ /* 0x000fea0003800000 */
[----:B------:R-:W-:Y:S01]  /*2130*/  IADD3 R3, -R17, R16, R4 ;  /* 0x0000001011037210 */ /* 0x000fe20007ffe104 */
[----:B------:R-:W-:Y:S03]  /*2140*/  BSSY B0, `(.L_x_1070) ;  /* 0x000000e000007945 */ /* 0x000fe60003800000 */
        /* <DEDUP_REMOVED lines=9> */
.L_x_1071:
[----:B------:R-:W-:-:S13]  /*21e0*/  ISETP.NE.AND P1, PT, R15, 0x1, PT ;  /* 0x000000010f00780c */ /* 0x000fda0003f25270 */
[----:B------:R-:W0:Y:S02]  /*21f0*/  @P1 LDC.64 R8, c[0x0][0x9e8] ;  /* 0x00027a00ff081b82 */ /* 0x000e240000000a00 */
[----:B0-----:R-:W-:-:S05]  /*2200*/  @P1 IMAD.HI.U32 R8, R3, R8, RZ ;  /* 0x0000000803081227 */ /* 0x001fca00078e00ff */
[----:B------:R-:W-:-:S07]  /*2210*/  @P1 SHF.R.U32.HI R3, RZ, R9, R8 ;  /* 0x00000009ff031219 */ /* 0x000fce0000011608 */
.L_x_1072:
[----:B------:R-:W-:Y:S05]  /*2220*/  BSYNC B0 ;  /* 0x0000000000007941 */ /* 0x000fea0003800000 */
.L_x_1070:
[----:B------:R-:W-:-:S05]  /*2230*/  IMAD R3, R3, R15, R12 ;  /* 0x0000000f03037224 */ /* 0x000fca00078e020c */
[----:B------:R-:W-:Y:S02]  /*2240*/  VIMNMX R2, R2, R3, !PT ;  /* 0x0000000302027248 */ /* 0x000fe40007fe0100 */
[----:B------:R-:W-:-:S07]  /*2250*/  VIADDMNMX R0, R3, R15, R0, PT ;  /* 0x0000000f03007246 */ /* 0x000fce0003800100 */
.L_x_1069:
[C---:B------:R-:W-:Y:S02]  /*2260*/  ISETP.GE.AND P6, PT, R5.reuse, 0x9, PT ;  /* 0x000000090500780c */ /* 0x040fe40003fc6270 */
[C---:B------:R-:W-:Y:S02]  /*2270*/  ISETP.GE.AND P1, PT, R5.reuse, 0x2, PT ;  /* 0x000000020500780c */ /* 0x040fe40003f26270 */
        /* <DEDUP_REMOVED lines=34> */
[C---:B------:R-:W-:Y:S02]  /*24a0*/  ISETP.GE.AND P3, PT, R5.reuse, 0x22, PT ;  /* 0x000000220500780c */ /* 0x040fe40003f66270 */
        /* <DEDUP_REMOVED lines=73> */
[----:B------:R-:W-:-:S04]  /*2940*/  ISETP.GE.AND P5, PT, R5, 0x5a, PT ;  /* 0x0000005a0500780c */ /* 0x000fc80003fa6270 */
[----:B------:R-:W-:Y:S02]  /*2950*/  P2R R64, PR, RZ, 0x20 ;  /* 0x00000020ff407803 */ /* 0x000fe40000000000 */
[----:B------:R-:W-:Y:S02]  /*2960*/  ISETP.GT.AND P5, PT, R2, 0x59, !P5 ;  /* 0x000000590200780c */ /* 0x000fe40006fa4270 */
[----:B------:R-:W-:Y:S02]  /*2970*/  IADD3 R2, R21, 0x8, R4 ;  /* 0x0000000815027810 */ /* 0x000fe40007ffe004 */
[----:B------:R-:W-:Y:S01]  /*2980*/  ISETP.LT.OR P5, PT, R0, 0x5a, P5 ;  /* 0x0000005a0000780c */ /* 0x000fe20002fa1670 */
[----:B------:R-:W-:-:S03]  /*2990*/  VIADD R0, R4, 0x8 ;  /* 0x0000000804007836 */ /* 0x000fc60000000000 */
[----:B------:R-:W-:Y:S02]  /*29a0*/  FSEL R69, R69, -INF , !P5 ;  /* 0xff80000045457808 */ /* 0x000fe40006800000 */
[----:B------:R-:W-:Y:S02]  /*29b0*/  ISETP.GE.AND P5, PT, R15, 0x1, PT ;  /* 0x000000010f00780c */ /* 0x000fe40003fa6270 */
[----:B------:R-:W-:-:S11]  /*29c0*/  VIADDMNMX R0, R0, R10, R13, PT ;  /* 0x0000000a00007246 */ /* 0x000fd6000380010d */
[----:B------:R-:W-:Y:S05]  /*29d0*/  @!P5 BRA `(.L_x_1073) ;  /* 0x000000000050d947 */ /* 0x000fea0003800000 */
[----:B------:R-:W-:Y:S01]  /*29e0*/  IADD3 R8, R16, 0x8, R4 ;  /* 0x0000000810087810 */ /* 0x000fe20007ffe004 */
[----:B------:R-:W-:Y:S04]  /*29f0*/  BSSY B0, `(.L_x_1074) ;  /* 0x000000f000007945 */ /* 0x000fe80003800000 */
[----:B------:R-:W-:-:S05]  /*2a00*/  IMAD.IADD R8, R8, 0x1, -R17 ;  /* 0x0000000108087824 */ /* 0x000fca00078e0a11 */
        /* <DEDUP_REMOVED lines=9> */
.L_x_1075:
[----:B------:R-:W-:-:S13]  /*2aa0*/  ISETP.NE.AND P5, PT, R15, 0x1, PT ;  /* 0x000000010f00780c */ /* 0x000fda0003fa5270 */
[----:B------:R-:W0:Y:S02]  /*2ab0*/  @P5 LDC.64 R24, c[0x0][0x9e8] ;  /* 0x00027a00ff185b82 */ /* 0x000e240000000a00 */
[----:B0-----:R-:W-:-:S05]  /*2ac0*/  @P5 IMAD.HI.U32 R10, R8, R24, RZ ;  /* 0x00000018080a5227 */ /* 0x001fca00078e00ff */
[----:B------:R-:W-:-:S07]  /*2ad0*/  @P5 SHF.R.U32.HI R8, RZ, R25, R10 ;  /* 0x00000019ff085219 */ /* 0x000fce000001160a */
.L_x_1076:
[----:B------:R-:W-:Y:S05]  /*2ae0*/  BSYNC B0 ;  /* 0x0000000000007941 */ /* 0x000fea0003800000 */
.L_x_1074:
[----:B------:R-:W-:-:S05]  /*2af0*/  IMAD R3, R8, R15, R12 ;  /* 0x0000000f08037224 */ /* 0x000fca00078e020c */
[----:B------:R-:W-:Y:S02]  /*2b00*/  VIMNMX R2, R2, R3, !PT ;  /* 0x0000000302027248 */ /* 0x000fe40007fe0100 */
[----:B------:R-:W-:-:S07]  /*2b10*/  VIADDMNMX R0, R3, R15, R0, PT ;  /* 0x0000000f03007246 */ /* 0x000fce0003800100 */
.L_x_1073:
[----:B------:R-:W-:Y:S01]  /*2b20*/  ISETP.GT.AND P1, PT, R2, 0x1, !P1 ;  /* 0x000000010200780c */ /* 0x000fe20004f24270 */
[----:B------:R-:W-:Y:S01]  /*2b30*/  ULDC UR4, c[0x0][0x988] ;  /* 0x0002620000047ab9 */ /* 0x000fe20000000800 */
[----:B------:R-:W-:Y:S01]  /*2b40*/  FMNMX.FTZ R3, R28, R74, !PT ;  /* 0x0000004a1c037209 */ /* 0x000fe20007810000 */
[----:B------:R-:W-:Y:S01]  /*2b50*/  IMAD.U32 R10, RZ, RZ, UR4 ;  /* 0x00000004ff0a7e24 */ /* 0x000fe2000f8e00ff */
[----:B------:R-:W-:Y:S02]  /*2b60*/  ISETP.LT.OR P1, PT, R0, 0x2, P1 ;  /* 0x000000020000780c */ /* 0x000fe40000f21670 */
[----:B------:R-:W-:Y:S02]  /*2b70*/  ISETP.GT.AND P6, PT, R2, 0x8, !P6 ;  /* 0x000000080200780c */ /* 0x000fe400077c4270 */
[----:B------:R-:W-:Y:S02]  /*2b80*/  FSEL R27, R27, -INF , !P1 ;  /* 0xff8000001b1b7808 */ /* 0x000fe40004800000 */
[----:B------:R-:W-:-:S02]  /*2b90*/  ISETP.NE.AND P1, PT, R73, RZ, PT ;  /* 0x000000ff4900720c */ /* 0x000fc40003f25270 */
[----:B------:R-:W-:Y:S02]  /*2ba0*/  FMNMX.FTZ R3, R76, R3, !PT ;  /* 0x000000034c037209 */ /* 0x000fe40007810000 */
[----:B------:R-:W-:Y:S02]  /*2bb0*/  ISETP.GT.AND P1, PT, R2, 0x9, !P1 ;  /* 0x000000090200780c */ /* 0x000fe40004f24270 */
[C---:B------:R-:W-:Y:S02]  /*2bc0*/  ISETP.LT.OR P6, PT, R0.reuse, 0x9, P6 ;  /* 0x000000090000780c */ /* 0x040fe400037c1670 */
[----:B------:R-:W-:Y:S02]  /*2bd0*/  ISETP.LT.OR P1, PT, R0, 0xa, P1 ;  /* 0x0000000a0000780c */ /* 0x000fe40000f21670 */
[----:B------:R-:W-:Y:S02]  /*2be0*/  FMNMX.FTZ R3, R78, R3, !PT ;  /* 0x000000034e037209 */ /* 0x000fe40007810000 */
[----:B------:R-:W-:-:S02]  /*2bf0*/  FSEL R31, R31, -INF , !P1 ;  /* 0xff8000001f1f7808 */ /* 0x000fc40004800000 */
[----:B------:R-:W-:Y:S02]  /*2c00*/  ISETP.NE.AND P1, PT, R29, RZ, PT ;  /* 0x000000ff1d00720c */ /* 0x000fe40003f25270 */
[----:B------:R-:W-:Y:S02]  /*2c10*/  FSEL R25, R30, -INF , !P6 ;  /* 0xff8000001e197808 */ /* 0x000fe40007000000 */
        /* <DEDUP_REMOVED lines=8> */
[----:B------:R-:W-:Y:S02]  /*2ca0*/  ISETP.NE.AND P5, PT, R77, RZ, PT ;  /* 0x000000ff4d00720c */ /* 0x000fe40003fa5270 */
        /* <DEDUP_REMOVED lines=42> */
[----:B------:R-:W-:-:S02]  /*2f50*/  FMNMX.FTZ R8, R69, R8, !PT ;  /* 0x0000000845087209 */ /* 0x000fc40007810000 */
[C---:B------:R-:W-:Y:S02]  /*2f60*/  ISETP.GT.AND P1, PT, R2.reuse, 0x30, !P1 ;  /* 0x000000300200780c */ /* 0x040fe40004f24270 */
[----:B------:R-:W-:Y:S01]  /*2f70*/  ISETP.GT.AND P4, PT, R2, RZ, !P4 ;  /* 0x000000ff0200720c */ /* 0x000fe20006784270 */
[----:B------:R-:W0:Y:S01]  /*2f80*/  SHFL.BFLY PT, R3, R8, 0x2, 0x1f ;  /* 0x0c401f0008037f89 */ /* 0x000e2200000e0000 */
        /* <DEDUP_REMOVED lines=11> */
[C---:B------:R-:W-:Y:S02]  /*3040*/  ISETP.GT.AND P2, PT, R2.reuse, 0x51, !P2 ;  /* 0x000000510200780c */ /* 0x040fe40005744270 */
[----:B------:R-:W-:Y:S02]  /*3050*/  ISETP.GT.AND P1, PT, R2, 0x38, !P1 ;  /* 0x000000380200780c */ /* 0x000fe40004f24270 */
[----:B0-----:R-:W-:Y:S02]  /*3060*/  FMNMX.FTZ R12, R8, R3, !PT ;  /* 0x00000003080c7209 */ /* 0x001fe40007810000 */
[----:B------:R-:W-:Y:S02]  /*3070*/  FMNMX.FTZ R8, R21, R27, !PT ;  /* 0x0000001b15087209 */ /* 0x000fe40007810000 */
[----:B------:R-:W-:Y:S01]  /*3080*/  ISETP.LT.OR P1, PT, R0, 0x39, P1 ;  /* 0x000000390000780c */ /* 0x000fe20000f21670 */
[----:B------:R-:W0:Y:S01]  /*3090*/  SHFL.BFLY PT, R3, R12, 0x1, 0x1f ;  /* 0x0c201f000c037f89 */ /* 0x000e2200000e0000 */
        /* <DEDUP_REMOVED lines=21> */
[----:B------:R-:W-:Y:S02]  /*31f0*/  FMNMX.FTZ R8, R47, R8, !PT ;  /* 0x000000082f087209 */ /* 0x000fe40007810000 */
[----:B------:R-:W-:Y:S02]  /*3200*/  ISETP.GT.AND P1, PT, R2, 0x48, !P5 ;  /* 0x000000480200780c */ /* 0x000fe40006f24270 */
[----:B0-----:R-:W-:Y:S02]  /*3210*/  FMNMX.FTZ R3, R12, R3, !PT ;  /* 0x000000030c037209 */ /* 0x001fe40007810000 */
[----:B------:R-:W-:-:S02]  /*3220*/  FMNMX.FTZ R8, R45, R8, !PT ;  /* 0x000000082d087209 */ /* 0x000fc40007810000 */
[----:B------:R-:W-:Y:S01]  /*3230*/  ISETP.LT.OR P1, PT, R0, 0x49, P1 ;  /* 0x000000490000780c */ /* 0x000fe20000f21670 */
[----:B------:R-:W-:Y:S01]  /*3240*/  FMUL.FTZ R24, R3, R10 ;  /* 0x0000000a03187220 */ /* 0x000fe20000410000 */
[----:B------:R-:W-:Y:S02]  /*3250*/  FMNMX.FTZ R8, R51, R8, !PT ;  /* 0x0000000833087209 */ /* 0x000fe40007810000 */
[----:B------:R-:W-:Y:S02]  /*3260*/  FSEL R5, R62, -INF , !P1 ;  /* 0xff8000003e057808 */ /* 0x000fe40004800000 */
[----:B------:R-:W-:Y:S02]  /*3270*/  FSETP.NEU.FTZ.AND P1, PT, R3, -INF , PT ;  /* 0xff8000000300780b */ /* 0x000fe40003f3d000 */
[----:B------:R-:W-:Y:S02]  /*3280*/  ISETP.NE.AND P5, PT, R89, RZ, PT ;  /* 0x000000ff5900720c */ /* 0x000fe40003fa5270 */
[----:B------:R-:W-:-:S02]  /*3290*/  FMNMX.FTZ R8, R49, R8, !PT ;  /* 0x0000000831087209 */ /* 0x000fc40007810000 */
        /* <DEDUP_REMOVED lines=15> */
[----:B------:R1:W-:Y:S01]  /*3390*/  MUFU.EX2 R77, R28 ;  /* 0x0000001c004d7308 */ /* 0x0003e20000000800 */
[----:B------:R-:W-:Y:S01]  /*33a0*/  ISETP.LT.OR P1, PT, R0, 0x51, P1 ;  /* 0x000000510000780c */ /* 0x000fe20000f21670 */
[--C-:B0-----:R-:W-:Y:S01]  /*33b0*/  FFMA.FTZ R38, R9, R10, -R73.reuse ;  /* 0x0000000a09267223 */ /* 0x101fe20000010849 */
[----:B------:R-:W-:Y:S01]  /*33c0*/  FMNMX.FTZ R8, R5, R8, !PT ;  /* 0x0000000805087209 */ /* 0x000fe20007810000 */
[-CC-:B------:R-:W-:Y:S01]  /*33d0*/  FFMA.FTZ R30, R32, R10.reuse, -R73.reuse ;  /* 0x0000000a201e7223 */ /* 0x180fe20000010849 */
[----:B------:R-:W-:Y:S01]  /*33e0*/  ISETP.NE.AND P5, PT, R64, RZ, PT ;  /* 0x000000ff4000720c */ /* 0x000fe20003fa5270 */
[-CC-:B------:R-:W-:Y:S01]  /*33f0*/  FFMA.FTZ R32, R36, R10.reuse, -R73.reuse ;  /* 0x0000000a24207223 */ /* 0x180fe20000010849 */
[----:B------:R-:W-:Y:S01]  /*3400*/  ISETP.GT.AND P3, PT, R2, 0x58, !P3 ;  /* 0x000000580200780c */ /* 0x000fe20005f64270 */
[----:B------:R-:W-:Y:S01]  /*3410*/  MUFU.EX2 R12, R12 ;  /* 0x0000000c000c7308 */ /* 0x000fe20000000800 */
[----:B------:R-:W-:Y:S01]  /*3420*/  ISETP.LT.OR P2, PT, R0, 0x52, P2 ;  /* 0x000000520000780c */ /* 0x000fe20001741670 */
[-CC-:B-1----:R-:W-:Y:S01]  /*3430*/  FFMA.FTZ R28, R82, R10.reuse, -R73.reuse ;  /* 0x0000000a521c7223 */ /* 0x182fe20000010849 */
[----:B------:R-:W-:Y:S01]  /*3440*/  FSEL R53, R66, -INF , !P1 ;  /* 0xff80000042357808 */ /* 0x000fe20004800000 */
[--C-:B------:R-:W-:Y:S01]  /*3450*/  FFMA.FTZ R34, R48, R10, -R73.reuse ;  /* 0x0000000a30227223 */ /* 0x100fe20000010849 */
[----:B------:R-:W-:Y:S01]  /*3460*/  FMNMX.FTZ R8, R63, R8, !PT ;  /* 0x000000083f087209 */ /* 0x000fe20007810000 */
[-CC-:B------:R-:W-:Y:S01]  /*3470*/  FFMA.FTZ R36, R52, R10.reuse, -R73.reuse ;  /* 0x0000000a34247223 */ /* 0x180fe20000010849 */
[----:B------:R-:W-:Y:S01]  /*3480*/  ISETP.GT.AND P4, PT, R2, 0x59, !P5 ;  /* 0x000000590200780c */ /* 0x000fe20006f84270 */
[----:B------:R0:W1:Y:S01]  /*3490*/  MUFU.EX2 R75, R24 ;  /* 0x00000018004b7308 */ /* 0x0000620000000800 */
[----:B------:R-:W-:Y:S01]  /*34a0*/  ISETP.LT.OR P3, PT, R0, 0x59, P3 ;  /* 0x000000590000780c */ /* 0x000fe20001f61670 */
[-CC-:B------:R-:W-:Y:S01]  /*34b0*/  FFMA.FTZ R2, R40, R10.reuse, -R73.reuse ;  /* 0x0000000a28027223 */ /* 0x180fe20000010849 */
[----:B------:R-:W-:Y:S01]  /*34c0*/  FSEL R67, R67, -INF , !P2 ;  /* 0xff80000043437808 */ /* 0x000fe20005000000 */
[--C-:B------:R-:W-:Y:S01]  /*34d0*/  FFMA.FTZ R40, R56, R10, -R73.reuse ;  /* 0x0000000a38287223 */ /* 0x100fe20000010849 */
[----:B------:R-:W-:Y:S01]  /*34e0*/  FMNMX.FTZ R8, R53, R8, !PT ;  /* 0x0000000835087209 */ /* 0x000fe20007810000 */
[-CC-:B------:R-:W-:Y:S01]  /*34f0*/  FFMA.FTZ R65, R65, R10.reuse, -R73.reuse ;  /* 0x0000000a41417223 */ /* 0x180fe20000010849 */
[----:B------:R-:W-:Y:S01]  /*3500*/  ISETP.LT.OR P4, PT, R0, 0x5a, P4 ;  /* 0x0000005a0000780c */ /* 0x000fe20002781670 */
[--C-:B------:R-:W-:Y:S01]  /*3510*/  FFMA.FTZ R0, R44, R10, -R73.reuse ;  /* 0x0000000a2c007223 */ /* 0x100fe20000010849 */
[----:B------:R-:W-:Y:S01]  /*3520*/  FSEL R57, R70, -INF , !P3 ;  /* 0xff80000046397808 */ /* 0x000fe20005800000 */
[----:B------:R-:W2:Y:S01]  /*3530*/  MUFU.EX2 R26, R26 ;  /* 0x0000001a001a7308 */ /* 0x000ea20000000800 */
[----:B------:R-:W-:Y:S01]  /*3540*/  FMNMX.FTZ R8, R67, R8, !PT ;  /* 0x0000000843087209 */ /* 0x000fe20007810000 */
[-CC-:B0-----:R-:W-:Y:S01]  /*3550*/  FFMA.FTZ R24, R80, R10.reuse, -R73.reuse ;  /* 0x0000000a50187223 */ /* 0x181fe20000010849 */
[----:B------:R-:W-:Y:S01]  /*3560*/  FSEL R71, R71, -INF , !P4 ;  /* 0xff80000047477808 */ /* 0x000fe20006000000 */
[--C-:B------:R-:W-:Y:S01]  /*3570*/  FFMA.FTZ R11, R11, R10, -R73.reuse ;  /* 0x0000000a0b0b7223 */ /* 0x100fe20000010849 */
[----:B------:R-:W-:Y:S01]  /*3580*/  FMNMX.FTZ R8, R57, R8, !PT ;  /* 0x0000000839087209 */ /* 0x000fe20007810000 */
[----:B------:R-:W-:Y:S01]  /*3590*/  FFMA.FTZ R69, R69, R10, -R73 ;  /* 0x0000000a45457223 */ /* 0x000fe20000010849 */
[----:B-1----:R-:W-:Y:S01]  /*35a0*/  F2FP.BF16.F32.PACK_AB R156, R75, R12 ;  /* 0x0000000c4b9c723e */ /* 0x002fe200000010ff */
[----:B------:R-:W-:Y:S01]  /*35b0*/  MUFU.EX2 R150, R0 ;  /* 0x0000000000967308 */ /* 0x000fe20000000800 */
[----:B------:R-:W-:-:S02]  /*35c0*/  FMNMX.FTZ R8, R71, R8, !PT ;  /* 0x0000000847087209 */ /* 0x000fc40007810000 */
[----:B------:R-:W-:-:S03]  /*35d0*/  ISETP.GE.AND P5, PT, R15, 0x1, PT ;  /* 0x000000010f00780c */ /* 0x000fc60003fa6270 */
[----:B------:R-:W0:Y:S02]  /*35e0*/  SHFL.BFLY PT, R61, R8, 0x2, 0x1f ;  /* 0x0c401f00083d7f89 */ /* 0x000e2400000e0000 */
[----:B------:R1:W-:Y:S01]  /*35f0*/  MUFU.EX2 R81, R28 ;  /* 0x0000001c00517308 */ /* 0x0003e20000000800 */
[----:B--2---:R-:W-:-:S07]  /*3600*/  F2FP.BF16.F32.PACK_AB R158, R77, R26 ;  /* 0x0000001a4d9e723e */ /* 0x004fce00000010ff */
[----:B------:R-:W-:Y:S01]  /*3610*/  MUFU.EX2 R30, R30 ;  /* 0x0000001e001e7308 */ /* 0x000fe20000000800 */
[----:B-1----:R-:W-:-:S07]  /*3620*/  FFMA.FTZ R28, R86, R10, -R73 ;  /* 0x0000000a561c7223 */ /* 0x002fce0000010849 */
[----:B------:R1:W-:Y:S01]  /*3630*/  MUFU.EX2 R85, R28 ;  /* 0x0000001c00557308 */ /* 0x0003e20000000800 */
[----:B0-----:R-:W-:Y:S01]  /*3640*/  FMNMX.FTZ R61, R8, R61, !PT ;  /* 0x0000003d083d7209 */ /* 0x001fe20007810000 */
[----:B------:R-:W-:-:S06]  /*3650*/  FFMA.FTZ R8, R92, R10, -R73 ;  /* 0x0000000a5c087223 */ /* 0x000fcc0000010849 */
[----:B------:R0:W2:Y:S01]  /*3660*/  MUFU.EX2 R79, R24 ;  /* 0x00000018004f7308 */ /* 0x0000a20000000800 */
[-CC-:B-1----:R-:W-:Y:S01]  /*3670*/  FFMA.FTZ R28, R94, R10.reuse, -R73.reuse ;  /* 0x0000000a5e1c7223 */ /* 0x182fe20000010849 */
[----:B------:R-:W1:Y:S06]  /*3680*/  SHFL.BFLY PT, R0, R61, 0x1, 0x1f ;  /* 0x0c201f003d007f89 */ /* 0x000e6c00000e0000 */
[----:B------:R-:W-:Y:S01]  /*3690*/  MUFU.EX2 R93, R28 ;  /* 0x0000001c005d7308 */ /* 0x000fe20000000800 */
[----:B0-----:R-:W-:-:S07]  /*36a0*/  FFMA.FTZ R24, R84, R10, -R73 ;  /* 0x0000000a54187223 */ /* 0x001fce0000010849 */
[----:B------:R-:W0:Y:S01]  /*36b0*/  MUFU.EX2 R32, R32 ;  /* 0x0000002000207308 */ /* 0x000e220000000800 */
[----:B--2---:R-:W-:-:S07]  /*36c0*/  F2FP.BF16.F32.PACK_AB R152, R79, R30 ;  /* 0x0000001e4f98723e */ /* 0x004fce00000010ff */
[----:B------:R-:W-:Y:S01]  /*36d0*/  MUFU.EX2 R91, R8 ;  /* 0x00000008005b7308 */ /* 0x000fe20000000800 */
[----:B-1----:R-:W-:-:S04]  /*36e0*/  FMNMX.FTZ R9, R61, R0, !PT ;  /* 0x000000003d097209 */ /* 0x002fc80007810000 */
[C---:B------:R-:W-:Y:S01]  /*36f0*/  FSETP.NEU.FTZ.AND P1, PT, R9.reuse, -INF , PT ;  /* 0xff8000000900780b */ /* 0x040fe20003f3d000 */
[----:B------:R-:W-:Y:S02]  /*3700*/  FMUL.FTZ R0, R9, R10 ;  /* 0x0000000a09007220 */ /* 0x000fe40000410000 */
[----:B------:R-:W-:Y:S01]  /*3710*/  MUFU.EX2 R2, R2 ;  /* 0x0000000200027308 */ /* 0x000fe20000000800 */
[----:B0-----:R-:W-:Y:S02]  /*3720*/  F2FP.BF16.F32.PACK_AB R154, R81, R32 ;  /* 0x00000020519a723e */ /* 0x001fe400000010ff */
[----:B------:R-:W-:-:S05]  /*3730*/  FSEL R0, R0, RZ, P1 ;  /* 0x000000ff00007208 */ /* 0x000fca0000800000 */
        /* <DEDUP_REMOVED lines=12> */
[-C--:B0-----:R-:W-:Y:S01]  /*3800*/  FFMA.FTZ R24, R88, R10.reuse, -R73 ;  /* 0x0000000a58187223 */ /* 0x081fe20000010849 */
[-CC-:B------:R-:W-:Y:S01]  /*3810*/  FFMA.FTZ R41, R41, R10.reuse, -R0.reuse ;  /* 0x0000000a29297223 */ /* 0x180fe20000010800 */
[-CC-:B------:R-:W-:Y:S01]  /*3820*/  FFMA.FTZ R47, R47, R10.reuse, -R0.reuse ;  /* 0x0000000a2f2f7223 */ /* 0x180fe20000010800 */
[-CC-:B------:R-:W-:Y:S01]  /*3830*/  FFMA.FTZ R45, R45, R10.reuse, -R0.reuse ;  /* 0x0000000a2d2d7223 */ /* 0x180fe20000010800 */
[----:B------:R-:W0:Y:S01]  /*3840*/  MUFU.EX2 R21, R21 ;  /* 0x0000001500157308 */ /* 0x000e220000000800 */
        /* <DEDUP_REMOVED lines=8> */
[----:B------:R-:W-:Y:S01]  /*38d0*/  FADD.FTZ R27, R77, R8 ;  /* 0x000000084d1b7221 */ /* 0x000fe20000010000 */
[-CC-:B------:R-:W-:Y:S01]  /*38e0*/  FFMA.FTZ R5, R5, R10.reuse, -R0.reuse ;  /* 0x0000000a05057223 */ /* 0x180fe20000010800 */
[-CC-:B------:R-:W-:Y:S01]  /*38f0*/  FFMA.FTZ R63, R63, R10.reuse, -R0.reuse ;  /* 0x0000000a3f3f7223 */ /* 0x180fe20000010800 */
[-CC-:B------:R-:W-:Y:S01]  /*3900*/  FFMA.FTZ R53, R53, R10.reuse, -R0.reuse ;  /* 0x0000000a35357223 */ /* 0x180fe20000010800 */
[----:B------:R-:W-:Y:S01]  /*3910*/  FADD.FTZ R8, R30, R27 ;  /* 0x0000001b1e087221 */ /* 0x000fe20000010000 */
[-CC-:B------:R-:W-:Y:S01]  /*3920*/  FFMA.FTZ R67, R67, R10.reuse, -R0.reuse ;  /* 0x0000000a43437223 */ /* 0x180fe20000010800 */
[-C--:B------:R-:W-:Y:S01]  /*3930*/  FFMA.FTZ R57, R57, R10.reuse, -R0 ;  /* 0x0000000a39397223 */ /* 0x080fe20000010800 */
[----:B------:R2:W3:Y:S01]  /*3940*/  MUFU.EX2 R42, R31 ;  /* 0x0000001f002a7308 */ /* 0x0004e20000000800 */
[----:B------:R-:W-:Y:S01]  /*3950*/  FADD.FTZ R27, R79, R8 ;  /* 0x000000084f1b7221 */ /* 0x000fe20000010000 */
[----:B0-----:R-:W-:Y:S01]  /*3960*/  FADD.FTZ R8, R21, R28 ;  /* 0x0000001c15087221 */ /* 0x001fe20000010000 */
[----:B------:R-:W-:Y:S01]  /*3970*/  FFMA.FTZ R71, R71, R10, -R0 ;  /* 0x0000000a47477223 */ /* 0x000fe20000010800 */
[----:B------:R-:W-:Y:S01]  /*3980*/  F2FP.BF16.F32.PACK_AB R148, R83, R2 ;  /* 0x000000025394723e */ /* 0x000fe200000010ff */
[----:B------:R-:W-:Y:S01]  /*3990*/  FADD.FTZ R54, R32, R27 ;  /* 0x0000001b20367221 */ /* 0x000fe20000010000 */
[----:B------:R-:W-:-:S02]  /*39a0*/  F2FP.BF16.F32.PACK_AB R157, R28, R21 ;  /* 0x000000151c9d723e */ /* 0x000fc400000010ff */
[----:B------:R-:W0:Y:S01]  /*39b0*/  MUFU.EX2 R29, R29 ;  /* 0x0000001d001d7308 */ /* 0x000e220000000800 */
[----:B-1----:R-:W-:Y:S01]  /*39c0*/  FADD.FTZ R27, R25, R8 ;  /* 0x00000008191b7221 */ /* 0x002fe20000010000 */
[----:B--2---:R-:W-:-:S04]  /*39d0*/  FADD.FTZ R31, R81, R54 ;  /* 0x00000036511f7221 */ /* 0x004fc80000010000 */
[----:B------:R-:W-:Y:S02]  /*39e0*/  FADD.FTZ R56, R2, R31 ;  /* 0x0000001f02387221 */ /* 0x000fe40000010000 */
[----:B------:R-:W1:Y:S01]  /*39f0*/  MUFU.EX2 R44, R35 ;  /* 0x00000023002c7308 */ /* 0x000e620000000800 */
[C---:B---3--:R-:W-:Y:S01]  /*3a00*/  FADD.FTZ R8, R42.reuse, R27 ;  /* 0x0000001b2a087221 */ /* 0x048fe20000010000 */
[----:B------:R-:W-:Y:S01]  /*3a10*/  FADD.FTZ R31, R83, R56 ;  /* 0x00000038531f7221 */ /* 0x000fe20000010000 */
[----:B------:R-:W-:-:S03]  /*3a20*/  F2FP.BF16.F32.PACK_AB R159, R42, R25 ;  /* 0x000000192a9f723e */ /* 0x000fc600000010ff */
[----:B------:R-:W-:Y:S01]  /*3a30*/  FADD.FTZ R56, R150, R31 ;  /* 0x0000001f96387221 */ /* 0x000fe20000010000 */
[----:B------:R-:W-:Y:S01]  /*3a40*/  F2FP.BF16.F32.PACK_AB R150, R85, R150 ;  /* 0x000000965596723e */ /* 0x000fe200000010ff */
[----:B------:R-:W2:Y:S01]  /*3a50*/  MUFU.EX2 R33, R33 ;  /* 0x0000002100217308 */ /* 0x000ea20000000800 */
[----:B0-----:R-:W-:Y:S01]  /*3a60*/  FADD.FTZ R27, R29, R8 ;  /* 0x000000081d1b7221 */ /* 0x001fe20000010000 */
[----:B------:R-:W-:-:S06]  /*3a70*/  FADD.FTZ R31, R85, R56 ;  /* 0x00000038551f7221 */ /* 0x000fcc0000010000 */
        /* <DEDUP_REMOVED lines=10> */
[----:B------:R1:W3:Y:S01]  /*3b20*/  MUFU.EX2 R87, R24 ;  /* 0x0000001800577308 */ /* 0x0002e20000000800 */
[----:B--2---:R-:W-:-:S07]  /*3b30*/  FADD.FTZ R58, R34, R31 ;  /* 0x0000001f223a7221 */ /* 0x004fce0000010000 */
[----:B------:R-:W2:Y:S01]  /*3b40*/  MUFU.EX2 R41, R41 ;  /* 0x0000002900297308 */ /* 0x000ea20000000800 */
[----:B-1----:R-:W-:Y:S01]  /*3b50*/  FFMA.FTZ R24, R60, R10, -R73 ;  /* 0x0000000a3c187223 */ /* 0x002fe20000010849 */
[C---:B0-----:R-:W-:Y:S01]  /*3b60*/  FADD.FTZ R8, R48.reuse, R27 ;  /* 0x0000001b30087221 */ /* 0x041fe20000010000 */
[----:B------:R-:W-:-:S05]  /*3b70*/  F2FP.BF16.F32.PACK_AB R149, R48, R37 ;  /* 0x000000253095723e */ /* 0x000fca00000010ff */
[----:B------:R-:W0:Y:S01]  /*3b80*/  MUFU.EX2 R36, R36 ;  /* 0x0000002400247308 */ /* 0x000e220000000800 */
[C---:B---3--:R-:W-:Y:S01]  /*3b90*/  FADD.FTZ R31, R87.reuse, R58 ;  /* 0x0000003a571f7221 */ /* 0x048fe20000010000 */
[----:B------:R-:W-:-:S06]  /*3ba0*/  F2FP.BF16.F32.PACK_AB R144, R87, R34 ;  /* 0x000000225790723e */ /* 0x000fcc00000010ff */
[----:B------:R-:W1:Y:S01]  /*3bb0*/  MUFU.EX2 R50, R47 ;  /* 0x0000002f00327308 */ /* 0x000e620000000800 */
[----:B--2---:R-:W-:-:S07]  /*3bc0*/  FADD.FTZ R27, R41, R8 ;  /* 0x00000008291b7221 */ /* 0x004fce0000010000 */
[----:B------:R-:W2:Y:S01]  /*3bd0*/  MUFU.EX2 R45, R45 ;  /* 0x0000002d002d7308 */ /* 0x000ea20000000800 */
[----:B0-----:R-:W-:Y:S01]  /*3be0*/  FADD.FTZ R58, R36, R31 ;  /* 0x0000001f243a7221 */ /* 0x001fe20000010000 */
[----:B------:R-:W-:-:S03]  /*3bf0*/  F2FP.BF16.F32.PACK_AB R146, R89, R36 ;  /* 0x000000245992723e */ /* 0x000fc600000010ff */
[----:B------:R-:W-:-:S03]  /*3c00*/  FADD.FTZ R31, R89, R58 ;  /* 0x0000003a591f7221 */ /* 0x000fc60000010000 */
[----:B------:R-:W0:Y:S01]  /*3c10*/  MUFU.EX2 R40, R40 ;  /* 0x0000002800287308 */ /* 0x000e220000000800 */
[C---:B-1----:R-:W-:Y:S01]  /*3c20*/  FADD.FTZ R8, R50.reuse, R27 ;  /* 0x0000001b32087221 */ /* 0x042fe20000010000 */
        /* <DEDUP_REMOVED lines=42> */
[----:B--2---:R-:W-:Y:S01]  /*3ed0*/  FADD.FTZ R24, R2, R11 ;  /* 0x0000000b02187221 */ /* 0x004fe20000010000 */
[----:B------:R-:W-:Y:S01]  /*3ee0*/  IMAD.IADD R11, R16, 0x1, -R17 ;  /* 0x00000001100b7824 */ /* 0x000fe200078e0a11 */
[----:B------:R-:W-:-:S03]  /*3ef0*/  F2FP.BF16.F32.PACK_AB R137, R2, R53 ;  /* 0x000000350289723e */ /* 0x000fc600000010ff */
[----:B------:R-:W-:Y:S02]  /*3f00*/  IMAD R21, R161, 0x80, R11 ;  /* 0x00000080a1157824 */ /* 0x000fe400078e020b */
[----:B0-----:R-:W-:Y:S02]  /*3f10*/  FADD.FTZ R13, R57, R24 ;  /* 0x00000018390d7221 */ /* 0x001fe40000010000 */
[----:B------:R-:W-:Y:S02]  /*3f20*/  IMAD.IADD R14, R21, 0x1, R14 ;  /* 0x00000001150e7824 */ /* 0x000fe400078e020e */
[C---:B-1----:R-:W-:Y:S01]  /*3f30*/  FADD.FTZ R5, R12.reuse, R13 ;  /* 0x0000000d0c057221 */ /* 0x042fe20000010000 */
[----:B------:R-:W-:Y:S01]  /*3f40*/  F2FP.BF16.F32.PACK_AB R139, R12, R57 ;  /* 0x000000390c8b723e */ /* 0x000fe200000010ff */
[----:B------:R-:W-:Y:S01]  /*3f50*/  VIADD R12, R72, 0xfffffffe ;  /* 0xfffffffe480c7836 */ /* 0x000fe20000000000 */
[----:B------:R-:W-:Y:S06]  /*3f60*/  @!P5 BRA `(.L_x_1077) ;  /* 0x000000000040d947 */ /* 0x000fec0003800000 */
        /* <DEDUP_REMOVED lines=10> */
.L_x_1078:
[----:B------:R-:W-:-:S13]  /*4010*/  ISETP.NE.AND P1, PT, R15, 0x1, PT ;  /* 0x000000010f00780c */ /* 0x000fda0003f25270 */
[----:B------:R-:W0:Y:S02]  /*4020*/  @P1 LDC.64 R24, c[0x0][0x9e8] ;  /* 0x00027a00ff181b82 */ /* 0x000e240000000a00 */
[----:B0-----:R-:W-:-:S05]  /*4030*/  @P1 IMAD.HI.U32 R2, R0, R24, RZ ;  /* 0x0000001800021227 */ /* 0x001fca00078e00ff */
[----:B------:R-:W-:-:S07]  /*4040*/  @P1 SHF.R.U32.HI R0, RZ, R25, R2 ;  /* 0x00000019ff001219 */ /* 0x000fce0000011602 */
.L_x_1079:
[----:B------:R-:W-:-:S05]  /*4050*/  IMAD R15, R0, R15, R15 ;  /* 0x0000000f000f7224 */ /* 0x000fca00078e020f */
[----:B------:R-:W-:-:S07]  /*4060*/  VIMNMX R14, R14, R15, PT ;  /* 0x0000000f0e0e7248 */ /* 0x000fce0003fe0100 */
.L_x_1077:
        /* <DEDUP_REMOVED lines=44> */
[----:B------:R-:W-:Y:S02]  /*4330*/  VIADD R21, R15, 0x8 ;  /* 0x000000080f157836 */ /* 0x000fe40000000000 */
[----:B------:R-:W-:-:S03]  /*4340*/  IMAD.MOV.U32 R87, RZ, RZ, RZ ;  /* 0x000000ffff577224 */ /* 0x000fc600078e00ff */
[----:B------:R-:W-:-:S07]  /*4350*/  LOP3.LUT R163, RZ, R21, RZ, 0x33, !PT ;  /* 0x00000015ffa37212 */ /* 0x000fce00078e33ff */
.L_x_1097:
[----:B------:R-:W-:-:S04]  /*4360*/  UIADD3 UR4, UR36, 0x1, URZ ;  /* 0x0000000124047890 */ /* 0x000fc8000fffe03f */
[----:B------:R-:W-:-:S04]  /*4370*/  UISETP.NE.AND UP0, UPT, UR4, 0x2, UPT ;  /* 0x000000020400788c */ /* 0x000fc8000bf05270 */
[----:B------:R-:W-:Y:S02]  /*4380*/  USEL UR7, URZ, 0x1, UP0 ;  /* 0x000000013f077887 */ /* 0x000fe40008000000 */
[----:B------:R-:W-:Y:S02]  /*4390*/  USEL UR4, UR4, URZ, UP0 ;  /* 0x0000003f04047287 */ /* 0x000fe40008000000 */
[----:B------:R-:W-:Y:S01]  /*43a0*/  ULOP3.LUT UR7, UR37, UR7, URZ, 0x3c, !UPT ;  /* 0x0000000725077292 */ /* 0x000fe2000f8e3c3f */
[----:B------:R-:W-:Y:S11]  /*43b0*/  @!P0 BRA `(.L_x_1081) ;  /* 0x0000000000048947 */ /* 0x000ff60003800000 */
[----:B------:R-:W-:Y:S01]  /*43c0*/  BPT.TRAP 0x1 ;  /* 0x000000040000795c */ /* 0x000fe20000300000 */
.L_x_1081:
[----:B------:R-:W-:Y:S01]  /*43d0*/  ULEA UR5, UR4, UR38, 0x3 ;  /* 0x0000002604057291 */ /* 0x000fe2000f8e183f */
[----:B------:R-:W-:-:S05]  /*43e0*/  IMAD.U32 R10, RZ, RZ, UR7 ;  /* 0x00000007ff0a7e24 */ /* 0x000fca000f8e00ff */
[----:B------:R-:W-:-:S04]  /*43f0*/  SHF.L.U32 R10, R10, 0x1f, RZ ;  /* 0x0000001f0a0a7819 */ /* 0x000fc800000006ff */
[----:B------:R0:W1:Y:S01]  /*4400*/  SYNCS.PHASECHK.TRANS64.TRYWAIT P1, [UR5+0x2a830], R10 ;  /* 0x02a8300aff0075a7 */ /* 0x0000620008020145 */
[----:B------:R-:W-:Y:S05]  /*4410*/  @!P0 BRA `(.L_x_1082) ;  /* 0x0000000000048947 */ /* 0x000fea0003800000 */
[----:B------:R-:W-:Y:S01]  /*4420*/  BPT.TRAP 0x1 ;  /* 0x000000040000795c */ /* 0x000fe20000300000 */
.L_x_1082:
[----:B-1----:R-:W-:Y:S05]  /*4430*/  @P1 BRA `(.L_x_1083) ;  /* 0x0000000000081947 */ /* 0x002fea0003800000 */
[----:B------:R-:W1:Y:S02]  /*4440*/  SYNCS.PHASECHK.TRANS64.TRYWAIT P1, [UR5+0x2a830], R10 ;  /* 0x02a8300aff0075a7 */ /* 0x000e640008020145 */
[----:B-1----:R-:W-:Y:S05]  /*4450*/  @!P1 BRA `(.L_x_1084) ;  /* 0x000000f400c49947 */ /* 0x002fea0003800000 */
.L_x_1083:
[----:B------:R-:W-:Y:S01]  /*4460*/  R2UR UR52, R6 ;  /* 0x00000000063472ca */ /* 0x000fe200000e0000 */
[----:B------:R-:W-:Y:S01]  /*4470*/  UIMAD UR6, UR4, 0x900, UR39 ;  /* 0x00000900040678a4 */ /* 0x000fe2000f8e0227 */
[----:B------:R-:W-:Y:S01]  /*4480*/  R2UR UR53, R7 ;  /* 0x00000000073572ca */ /* 0x000fe200000e0000 */
[----:B-1----:R-:W-:Y:S01]  /*4490*/  WARPGROUP.ARRIVE ;  /* 0x00000000000079c5 */ /* 0x002fe20000000000 */
        /* <DEDUP_REMOVED lines=127> */
.L_x_1085:
[----:B------:R-:W-:Y:S01]  /*4c90*/  ULEA UR11, UR36, UR38, 0x3 ;  /* 0x00000026240b7291 */ /* 0x000fe2000f8e183f */
[----:B------:R-:W-:-:S05]  /*4ca0*/  IMAD.U32 R0, RZ, RZ, UR37 ;  /* 0x00000025ff007e24 */ /* 0x000fca000f8e00ff */
[----:B------:R-:W-:-:S04]  /*4cb0*/  SHF.L.U32 R0, R0, 0x1f, RZ ;  /* 0x0000001f00007819 */ /* 0x000fc800000006ff */
[----:B------:R1:W2:Y:S01]  /*4cc0*/  SYNCS.PHASECHK.TRANS64.TRYWAIT P1, [UR11+0x2a850], R0 ;  /* 0x02a85000ff0075a7 */ /* 0x0002a2000802014b */
[----:B------:R-:W-:Y:S05]  /*4cd0*/  @!P0 BRA `(.L_x_1086) ;  /* 0x0000000000048947 */ /* 0x000fea0003800000 */
[----:B------:R-:W-:Y:S01]  /*4ce0*/  BPT.TRAP 0x1 ;  /* 0x000000040000795c */ /* 0x000fe20000300000 */
.L_x_1086:
[----:B--2---:R-:W-:Y:S05]  /*4cf0*/  @P1 BRA `(.L_x_1087) ;  /* 0x0000000000081947 */ /* 0x004fea0003800000 */
[----:B------:R-:W2:Y:S02]  /*4d00*/  SYNCS.PHASECHK.TRANS64.TRYWAIT P1, [UR11+0x2a850], R0 ;  /* 0x02a85000ff0075a7 */ /* 0x000ea4000802014b */
[----:B--2---:R-:W-:Y:S05]  /*4d10*/  @!P1 BRA `(.L_x_1088) ;  /* 0x000000ec00ac9947 */ /* 0x004fea0003800000 */
.L_x_1087:
[----:B------:R-:W-:Y:S01]  /*4d20*/  UIADD3 UR6, UR38, 0x400, URZ ;  /* 0x0000040026067890 */ /* 0x000fe2000fffe03f */
[----:B------:R-:W-:Y:S01]  /*4d30*/  WARPGROUP.ARRIVE ;  /* 0x00000000000079c5 */ /* 0x000fe20000000000 */
[----:B------:R-:W-:-:S05]  /*4d40*/  UMOV UR15, 0x40000040 ;  /* 0x40000040000f7882 */ /* 0x000fca0000000000 */
[----:B------:R-:W3:Y:S01]  /*4d50*/  S2R R160, SR_TID.X ;  /* 0x0000000000a07919 */ /* 0x000ee20000002100 */
[----:B------:R-:W-:Y:S01]  /*4d60*/  USHF.R.U32.HI UR6, URZ, 0x4, UR6 ;  /* 0x000000043f067899 */ /* 0x000fe20008011606 */
[----:B-12---:R-:W-:Y:S01]  /*4d70*/  IMAD.U32 R0, RZ, RZ, UR5 ;  /* 0x00000005ff007e24 */ /* 0x006fe2000f8e00ff */
[----:B------:R-:W-:Y:S01]  /*4d80*/  ISETP.NE.AND P1, PT, R20, RZ, PT ;  /* 0x000000ff1400720c */ /* 0x000fe20003f25270 */
[----:B------:R-:W-:Y:S02]  /*4d90*/  ULOP3.LUT UR5, URZ, UR59, URZ, 0x33, !UPT ;  /* 0x0000003b3f057292 */ /* 0x000fe4000f8e333f */
[----:B------:R-:W-:Y:S01]  /*4da0*/  ULOP3.LUT UR6, UR6, 0x3fff, URZ, 0xc0, !UPT ;  /* 0x00003fff06067892 */ /* 0x000fe2000f8ec03f */
[----:B------:R-:W-:-:S03]  /*4db0*/  ULDC UR18, c[0x0][0x9e0] ;  /* 0x0002780000127ab9 */ /* 0x000fc60000000800 */
[----:B------:R-:W-:-:S04]  /*4dc0*/  ULOP3.LUT UR6, UR6, 0x3000000, URZ, 0xfc, !UPT ;  /* 0x0300000006067892 */ /* 0x000fc8000f8efc3f */
[----:B------:R-:W-:-:S04]  /*4dd0*/  UIMAD UR6, UR36, 0x600, UR6 ;  /* 0x00000600240678a4 */ /* 0x000fc8000f8e0206 */
[----:B------:R-:W-:-:S03]  /*4de0*/  UIADD3 UR10, UR6, 0x80, URZ ;  /* 0x00000080060a7890 */ /* 0x000fc6000fffe03f */
[----:B------:R-:W-:Y:S02]  /*4df0*/  UMOV UR14, UR6 ;  /* 0x00000006000e7c82 */ /* 0x000fe40008000000 */
[----:B------:R-:W-:Y:S01]  /*4e00*/  HGMMA.64x128x16.F32.BF16 R24, R156, gdesc[UR12].tnspB, R24, gsb0 ;  /* 0x41e0000c9c187df0 */ /* 0x000fe20008001818 */
[----:B------:R-:W-:Y:S01]  /*4e10*/  UMOV UR15, 0x40000040 ;  /* 0x40000040000f7882 */ /* 0x000fe20000000000 */
[----:B------:R-:W-:Y:S01]  /*4e20*/  UMOV UR14, UR10 ;  /* 0x0000000a000e7c82 */ /* 0x000fe20008000000 */
[----:B------:R-:W-:Y:S01]  /*4e30*/  UIADD3 UR10, UR6, 0x100, URZ ;  /* 0x00000100060a7890 */ /* 0x000fe2000fffe03f */
[----:B---3--:R-:W-:-:S13]  /*4e40*/  LOP3.LUT P2, RZ, R160, 0x7f, RZ, 0xc0, !PT ;  /* 0x0000007fa0ff7812 */ /* 0x008fda000784c0ff */
[----:B------:R-:W-:-:S05]  /*4e50*/  @!P2 VIADD R0, R0, 0x2a840 ;  /* 0x0002a8400000a836 */ /* 0x000fca0000000000 */
[----:B------:R-:W-:Y:S01]  /*4e60*/  @!P2 PRMT R0, RZ, 0x654, R0 ;  /* 0x00000654ff00a816 */ /* 0x000fe20000000000 */
        /* <DEDUP_REMOVED lines=19> */
[----:B------:R-:W-:Y:S01]  /*4fa0*/  WARPGROUP.ARRIVE ;  /* 0x00000000000079c5 */ /* 0x000fe20000000000 */
[----:B------:R-:W-:-:S04]  /*4fb0*/  IMAD R147, R12, -0x60, RZ ;  /* 0xffffffa00c937824 */ /* 0x000fc800078e02ff */
[----:B------:R-:W-:Y:S02]  /*4fc0*/  IMAD R153, R18, -0x2, R147 ;  /* 0xfffffffe12997824 */ /* 0x000fe400078e0293 */
[----:B------:R-:W-:Y:S01]  /*4fd0*/  HGMMA.64x128x16.F32.BF16 R24, R140, gdesc[UR12].tnspB, R24, gsb0 ;  /* 0x41e0000c8c187df0 */ /* 0x000fe20008001818 */
[----:B------:R-:W-:Y:S01]  /*4fe0*/  UMOV UR14, UR6 ;  /* 0x00000006000e7c82 */ /* 0x000fe20008000000 */
[----:B------:R-:W-:Y:S01]  /*4ff0*/  UMOV UR15, 0x40000040 ;  /* 0x40000040000f7882 */ /* 0x000fe20000000000 */
[----:B------:R-:W-:Y:S01]  /*5000*/  IADD3 R2, R147, 0x1, R16 ;  /* 0x0000000193027810 */ /* 0x000fe20007ffe010 */
[----:B------:R-:W-:Y:S02]  /*5010*/  WARPGROUP.DEPBAR.LE gsb0, 0x0 ;  /* 0x00008000000079c5 */ /* 0x000fe40000010000 */
[----:B------:R-:W-:-:S06]  /*5020*/  WARPGROUP.ARRIVE ;  /* 0x00000000000079c5 */ /* 0x000fcc0000000000 */
[----:B------:R-:W-:Y:S03]  /*5030*/  HGMMA.64x128x16.F32.BF16 R24, R136, gdesc[UR12].tnspB, R24, gsb0 ;  /* 0x41e0000c88187df0 */ /* 0x000fe60008001818 */
[----:B------:R-:W-:Y:S02]  /*5040*/  WARPGROUP.DEPBAR.LE gsb0, 0x0 ;  /* 0x00008000000079c5 */ /* 0x000fe40000010000 */
[----:B------:R-:W-:Y:S01]  /*5050*/  IMAD.IADD R137, R2, 0x1, -R17 ;  /* 0x0000000102897824 */ /* 0x000fe200078e0a11 */
[----:B------:R1:W-:Y:S03]  /*5060*/  @!P2 SYNCS.ARRIVE.TRANS64.RED.A1T0 RZ, [R0+URZ], RZ ;  /* 0x000000ff00ffa9a7 */ /* 0x0003e6000810043f */
[----:B------:R-:W-:-:S04]  /*5070*/  IMAD R137, R18, -0x2, R137 ;  /* 0xfffffffe12897824 */ /* 0x000fc800078e0289 */
[C---:B------:R-:W-:Y:S02]  /*5080*/  VIADD R149, R137.reuse, UR18 ;  /* 0x0000001289957c36 */ /* 0x040fe40008000000 */
[----:B------:R-:W-:Y:S02]  /*5090*/  VIADD R151, R137, UR5 ;  /* 0x0000000589977c36 */ /* 0x000fe40008000000 */
[C---:B-1----:R-:W-:Y:S02]  /*50a0*/  IMAD.IADD R0, R4.reuse, 0x1, R149 ;  /* 0x0000000104007824 */ /* 0x042fe400078e0295 */
[----:B------:R-:W-:Y:S01]  /*50b0*/  IMAD.IADD R2, R4, 0x1, R151 ;  /* 0x0000000104027824 */ /* 0x000fe200078e0297 */
[----:B------:R-:W-:Y:S06]  /*50c0*/  @!P1 BRA `(.L_x_1089) ;  /* 0x0000000000589947 */ /* 0x000fec0003800000 */
[----:B------:R-:W-:Y:S01]  /*50d0*/  ISETP.GT.AND P1, PT, R15, -0x1, PT ;  /* 0xffffffff0f00780c */ /* 0x000fe20003f24270 */
[----:B------:R-:W-:-:S12]  /*50e0*/  BSSY B0, `(.L_x_1090) ;  /* 0x0000011000007945 */ /* 0x000fd80003800000 */
[----:B------:R-:W-:Y:S05]  /*50f0*/  @P1 BRA `(.L_x_1091) ;  /* 0x0000000000241947 */ /* 0x000fea0003800000 */
[----:B------:R-:W-:Y:S02]  /*5100*/  IMAD.U32 R136, RZ, RZ, UR58 ;  /* 0x0000003aff887e24 */ /* 0x000fe4000f8e00ff */
[----:B------:R-:W-:-:S03]  /*5110*/  IMAD.IADD R137, R4, 0x1, R11 ;  /* 0x0000000104897824 */ /* 0x000fc600078e020b */
[----:B------:R-:W-:Y:S02]  /*5120*/  ISETP.NE.AND P1, PT, R136, 0x1, PT ;  /* 0x000000018800780c */ /* 0x000fe40003f25270 */
[----:B------:R-:W-:-:S11]  /*5130*/  LOP3.LUT R137, RZ, R137, RZ, 0x33, !PT ;  /* 0x00000089ff897212 */ /* 0x000fd600078e33ff */
[----:B------:R-:W0:Y:S02]  /*5140*/  @P1 LDC.64 R138, c[0x0][0x9e8] ;  /* 0x00027a00ff8a1b82 */ /* 0x000e240000000a00 */
[----:B0-----:R-:W-:-:S05]  /*5150*/  @P1 IMAD.HI.U32 R10, R137, R138, RZ ;  /* 0x0000008a890a1227 */ /* 0x001fca00078e00ff */
[----:B------:R-:W-:-:S04]  /*5160*/  @P1 SHF.R.U32.HI R137, RZ, R139, R10 ;  /* 0x0000008bff891219 */ /* 0x000fc8000001160a */
[----:B------:R-:W-:Y:S01]  /*5170*/  LOP3.LUT R10, RZ, R137, RZ, 0x33, !PT ;  /* 0x00000089ff0a7212 */ /* 0x000fe200078e33ff */
[----:B------:R-:W-:Y:S06]  /*5180*/  BRA `(.L_x_1092) ;  /* 0x0000000000187947 */ /* 0x000fec0003800000 */
.L_x_1091:
[----:B------:R-:W-:Y:S02]  /*5190*/  IMAD.U32 R136, RZ, RZ, UR58 ;  /* 0x0000003aff887e24 */ /* 0x000fe4000f8e00ff */
[----:B0-----:R-:W-:-:S03]  /*51a0*/  IMAD.MOV.U32 R10, RZ, RZ, R15 ;  /* 0x000000ffff0a7224 */ /* 0x001fc600078e000f */
[----:B------:R-:W-:-:S13]  /*51b0*/  ISETP.NE.AND P1, PT, R136, 0x1, PT ;  /* 0x000000018800780c */ /* 0x000fda0003f25270 */
[----:B------:R-:W0:Y:S02]  /*51c0*/  @P1 LDC.64 R138, c[0x0][0x9e8] ;  /* 0x00027a00ff8a1b82 */ /* 0x000e240000000a00 */
[----:B0-----:R-:W-:-:S05]  /*51d0*/  @P1 IMAD.HI.U32 R14, R15, R138, RZ ;  /* 0x0000008a0f0e1227 */ /* 0x001fca00078e00ff */
[----:B------:R-:W-:-:S07]  /*51e0*/  @P1 SHF.R.U32.HI R10, RZ, R139, R14 ;  /* 0x0000008bff0a1219 */ /* 0x000fce000001160e */
.L_x_1092:
[----:B------:R-:W-:Y:S05]  /*51f0*/  BSYNC B0 ;  /* 0x0000000000007941 */ /* 0x000fea0003800000 */
.L_x_1090:
[----:B------:R-:W-:-:S05]  /*5200*/  IMAD R137, R10, R136, R153 ;  /* 0x000000880a897224 */ /* 0x000fca00078e0299 */
[----:B------:R-:W-:Y:S02]  /*5210*/  VIADDMNMX R0, R137, R136, R0, PT ;  /* 0x0000008889007246 */ /* 0x000fe40003800100 */
[----:B------:R-:W-:-:S07]  /*5220*/  VIMNMX R2, R2, R137, !PT ;  /* 0x0000008902027248 */ /* 0x000fce0007fe0100 */
.L_x_1089:
        /* <DEDUP_REMOVED lines=112> */
[----:B------:R-:W-:Y:S02]  /*5930*/  ISETP.GT.AND P6, PT, R2, 0x59, !P6 ;  /* 0x000000590200780c */ /* 0x000fe400077c4270 */
[--C-:B------:R-:W-:Y:S02]  /*5940*/  IADD3 R2, R151, 0x8, R4.reuse ;  /* 0x0000000897027810 */ /* 0x100fe40007ffe004 */
[----:B------:R-:W-:Y:S02]  /*5950*/  ISETP.LT.OR P6, PT, R0, 0x5a, P6 ;  /* 0x0000005a0000780c */ /* 0x000fe400037c1670 */
[----:B------:R-:W-:Y:S02]  /*5960*/  IADD3 R0, R149, 0x8, R4 ;  /* 0x0000000895007810 */ /* 0x000fe40007ffe004 */
[----:B------:R-:W-:-:S02]  /*5970*/  FSEL R133, R133, -INF , !P6 ;  /* 0xff80000085857808 */ /* 0x000fc40007000000 */
[----:B------:R-:W-:-:S13]  /*5980*/  ISETP.NE.AND P6, PT, R20, RZ, PT ;  /* 0x000000ff1400720c */ /* 0x000fda0003fc5270 */
[----:B------:R-:W-:Y:S05]  /*5990*/  @!P6 BRA `(.L_x_1093) ;  /* 0x000000000054e947 */ /* 0x000fea0003800000 */
[----:B------:R-:W-:Y:S01]  /*59a0*/  ISETP.GT.AND P6, PT, R21, -0x1, PT ;  /* 0xffffffff1500780c */ /* 0x000fe20003fc4270 */
[----:B------:R-:W-:-:S12]  /*59b0*/  BSSY B0, `(.L_x_1094) ;  /* 0x0000010000007945 */ /* 0x000fd80003800000 */
[----:B------:R-:W-:Y:S05]  /*59c0*/  @P6 BRA `(.L_x_1095) ;  /* 0x0000000000206947 */ /* 0x000fea0003800000 */
[----:B------:R-:W-:Y:S02]  /*59d0*/  IMAD.U32 R14, RZ, RZ, UR58 ;  /* 0x0000003aff0e7e24 */ /* 0x000fe4000f8e00ff */
[----:B0-----:R-:W-:-:S03]  /*59e0*/  IMAD.MOV.U32 R10, RZ, RZ, R163 ;  /* 0x000000ffff0a7224 */ /* 0x001fc600078e00a3 */
[----:B------:R-:W-:-:S13]  /*59f0*/  ISETP.NE.AND P6, PT, R14, 0x1, PT ;  /* 0x000000010e00780c */ /* 0x000fda0003fc5270 */
[----:B------:R-:W0:Y:S02]  /*5a00*/  @P6 LDC.64 R146, c[0x0][0x9e8] ;  /* 0x00027a00ff926b82 */ /* 0x000e240000000a00 */
[----:B0-----:R-:W-:-:S05]  /*5a10*/  @P6 IMAD.HI.U32 R146, R163, R146, RZ ;  /* 0x00000092a3926227 */ /* 0x001fca00078e00ff */
[----:B------:R-:W-:-:S04]  /*5a20*/  @P6 SHF.R.U32.HI R10, RZ, R147, R146 ;  /* 0x00000093ff0a6219 */ /* 0x000fc80000011692 */
[----:B------:R-:W-:Y:S01]  /*5a30*/  LOP3.LUT R10, RZ, R10, RZ, 0x33, !PT ;  /* 0x0000000aff0a7212 */ /* 0x000fe200078e33ff */
[----:B------:R-:W-:Y:S06]  /*5a40*/  BRA `(.L_x_1096) ;  /* 0x0000000000187947 */ /* 0x000fec0003800000 */
.L_x_1095:
[----:B------:R-:W-:Y:S02]  /*5a50*/  IMAD.U32 R14, RZ, RZ, UR58 ;  /* 0x0000003aff0e7e24 */ /* 0x000fe4000f8e00ff */
[----:B0-----:R-:W-:-:S03]  /*5a60*/  IMAD.MOV.U32 R10, RZ, RZ, R21 ;  /* 0x000000ffff0a7224 */ /* 0x001fc600078e0015 */
[----:B------:R-:W-:-:S13]  /*5a70*/  ISETP.NE.AND P6, PT, R14, 0x1, PT ;  /* 0x000000010e00780c */ /* 0x000fda0003fc5270 */
[----:B------:R-:W0:Y:S02]  /*5a80*/  @P6 LDC.64 R146, c[0x0][0x9e8] ;  /* 0x00027a00ff926b82 */ /* 0x000e240000000a00 */
[----:B0-----:R-:W-:-:S05]  /*5a90*/  @P6 IMAD.HI.U32 R146, R21, R146, RZ ;  /* 0x0000009215926227 */ /* 0x001fca00078e00ff */
[----:B------:R-:W-:-:S07]  /*5aa0*/  @P6 SHF.R.U32.HI R10, RZ, R147, R146 ;  /* 0x00000093ff0a6219 */ /* 0x000fce0000011692 */
.L_x_1096:
[----:B------:R-:W-:Y:S05]  /*5ab0*/  BSYNC B0 ;  /* 0x0000000000007941 */ /* 0x000fea0003800000 */
.L_x_1094:
[----:B------:R-:W-:-:S05]  /*5ac0*/  IMAD R147, R10, R14, R153 ;  /* 0x0000000e0a937224 */ /* 0x000fca00078e0299 */
[----:B------:R-:W-:Y:S02]  /*5ad0*/  VIADDMNMX R0, R147, R14, R0, PT ;  /* 0x0000000e93007246 */ /* 0x000fe40003800100 */
[----:B------:R-:W-:-:S07]  /*5ae0*/  VIMNMX R2, R2, R147, !PT ;  /* 0x0000009302027248 */ /* 0x000fce0007fe0100 */
.L_x_1093:
        /* <DEDUP_REMOVED lines=15> */
[----:B0-----:R-:W-:Y:S02]  /*5be0*/  FMNMX.FTZ R10, R195, R3, !PT ;  /* 0x00000003c30a7209 */ /* 0x001fe40007810000 */
        /* <DEDUP_REMOVED lines=44> */
[----:B------:R-:W-:Y:S02]  /*5eb0*/  ISETP.NE.AND P2, PT, R154, RZ, PT ;  /* 0x000000ff9a00720c */ /* 0x000fe40003f45270 */
        /* <DEDUP_REMOVED lines=12> */
[----:B------:R-:W-:-:S02]  /*5f80*/  ISETP.NE.AND P1, PT, R112, RZ, PT ;  /* 0x000000ff7000720c */ /* 0x000fc40003f25270 */
[----:B------:R-:W-:Y:S02]  /*5f90*/  FMNMX.FTZ R14, R133, R10, !PT ;  /* 0x0000000a850e7209 */ /* 0x000fe40007810000 */
[C---:B------:R-:W-:Y:S01]  /*5fa0*/  ISETP.GT.AND P1, PT, R2.reuse, 0x31, !P1 ;  /* 0x000000310200780c */ /* 0x040fe20004f24270 */
[----:B------:R-:W0:Y:S01]  /*5fb0*/  LDC R10, c[0x0][0x988] ;  /* 0x00026200ff0a7b82 */ /* 0x000e220000000800 */
[----:B------:R-:W-:Y:S02]  /*5fc0*/  ISETP.GT.AND P3, PT, R2, 0x50, !P3 ;  /* 0x000000500200780c */ /* 0x000fe40005f64270 */
[C---:B------:R-:W-:Y:S02]  /*5fd0*/  ISETP.LT.OR P1, PT, R0.reuse, 0x32, P1 ;  /* 0x000000320000780c */ /* 0x040fe40000f21670 */
[----:B------:R-:W-:Y:S02]  /*5fe0*/  ISETP.LT.OR P3, PT, R0, 0x51, P3 ;  /* 0x000000510000780c */ /* 0x000fe40001f61670 */
[----:B------:R-:W-:-:S02]  /*5ff0*/  FSEL R115, R115, -INF , !P1 ;  /* 0xff80000073737808 */ /* 0x000fc40004800000 */
[----:B------:R-:W-:Y:S02]  /*6000*/  ISETP.NE.AND P1, PT, R150, RZ, PT ;  /* 0x000000ff9600720c */ /* 0x000fe40003f25270 */
[C---:B------:R-:W-:Y:S02]  /*6010*/  ISETP.GT.AND P4, PT, R2.reuse, 0x51, !P4 ;  /* 0x000000510200780c */ /* 0x040fe40006784270 */
[----:B------:R-:W-:Y:S02]  /*6020*/  ISETP.GT.AND P1, PT, R2, 0x38, !P1 ;  /* 0x000000380200780c */ /* 0x000fe40004f24270 */
[----:B------:R-:W-:Y:S02]  /*6030*/  FSEL R185, R130, -INF , !P3 ;  /* 0xff80000082b97808 */ /* 0x000fe40005800000 */
[----:B------:R-:W-:Y:S02]  /*6040*/  ISETP.LT.OR P1, PT, R0, 0x39, P1 ;  /* 0x000000390000780c */ /* 0x000fe40000f21670 */
[----:B------:R-:W-:-:S02]  /*6050*/  ISETP.GT.AND P5, PT, R2, 0x58, !P5 ;  /* 0x000000580200780c */ /* 0x000fc40006fa4270 */
[----:B------:R-:W-:Y:S02]  /*6060*/  FSEL R175, R118, -INF , !P1 ;  /* 0xff80000076af7808 */ /* 0x000fe40004800000 */
        /* <DEDUP_REMOVED lines=19> */
[----:B------:R-:W-:-:S04]  /*61a0*/  ISETP.LT.OR P1, PT, R0, 0x4a, P1 ;  /* 0x0000004a0000780c */ /* 0x000fc80000f21670 */
[----:B------:R-:W-:Y:S02]  /*61b0*/  FSEL R183, R127, -INF , !P1 ;  /* 0xff8000007fb77808 */ /* 0x000fe40004800000 */
[----:B------:R-:W1:Y:S01]  /*61c0*/  SHFL.BFLY PT, R127, R14, 0x2, 0x1f ;  /* 0x0c401f000e7f7f89 */ /* 0x000e6200000e0000 */
[----:B------:R-:W-:Y:S02]  /*61d0*/  ISETP.GT.AND P1, PT, R2, RZ, !P6 ;  /* 0x000000ff0200720c */ /* 0x000fe40007724270 */
[----:B------:R-:W-:Y:S02]  /*61e0*/  ISETP.NE.AND P6, PT, R128, RZ, PT ;  /* 0x000000ff8000720c */ /* 0x000fe40003fc5270 */
[----:B------:R-:W-:Y:S02]  /*61f0*/  ISETP.LT.OR P1, PT, R0, 0x1, P1 ;  /* 0x000000010000780c */ /* 0x000fe40000f21670 */
[----:B------:R-:W-:Y:S02]  /*6200*/  ISETP.GT.AND P2, PT, R2, 0x59, !P6 ;  /* 0x000000590200780c */ /* 0x000fe40007744270 */
[----:B------:R-:W-:-:S02]  /*6210*/  FSEL R90, R90, -INF , !P1 ;  /* 0xff8000005a5a7808 */ /* 0x000fc40004800000 */
[----:B------:R-:W-:Y:S02]  /*6220*/  ISETP.LT.OR P2, PT, R0, 0x5a, P2 ;  /* 0x0000005a0000780c */ /* 0x000fe40001741670 */
[----:B------:R-:W-:Y:S02]  /*6230*/  LOP3.LUT P6, RZ, R160, 0x7f, RZ, 0xc0, !PT ;  /* 0x0000007fa0ff7812 */ /* 0x000fe400078cc0ff */
        /* <DEDUP_REMOVED lines=11> */
[C---:B------:R-:W-:Y:S01]  /*62f0*/  FSETP.NEU.FTZ.AND P1, PT, R127.reuse, -INF , PT ;  /* 0xff8000007f00780b */ /* 0x040fe20003f3d000 */
[----:B0-----:R-:W-:Y:S01]  /*6300*/  FMUL.FTZ R92, R127, R10 ;  /* 0x0000000a7f5c7220 */ /* 0x001fe20000410000 */
[----:B------:R-:W-:-:S04]  /*6310*/  FMNMX.FTZ R14, R99, R14, !PT ;  /* 0x0000000e630e7209 */ /* 0x000fc80007810000 */
        /* <DEDUP_REMOVED lines=18> */
[----:B0-----:R-:W-:Y:S01]  /*6440*/  FSEL R2, R127, RZ, P1 ;  /* 0x000000ff7f027208 */ /* 0x001fe20000800000 */
        /* <DEDUP_REMOVED lines=30> */
[----:B------:R-:W-:-:S05]  /*6630*/  FMNMX.FTZ R14, R139, R14, !PT ;  /* 0x0000000e8b0e7209 */ /* 0x000fca0007810000 */
[----:B------:R-:W0:Y:S01]  /*6640*/  SHFL.BFLY PT, R137, R14, 0x2, 0x1f ;  /* 0x0c401f000e897f89 */ /* 0x000e2200000e0000 */
[----:B------:R-:W-:Y:S08]  /*6650*/  MUFU.EX2 R152, R152 ;  /* 0x0000009800987308 */ /* 0x000ff00000000800 */
        /* <DEDUP_REMOVED lines=8> */
[----:B0-----:R-:W-:Y:S01]  /*66e0*/  FMNMX.FTZ R89, R137, R0, !PT ;  /* 0x0000000089597209 */ /* 0x001fe20007810000 */
[----:B------:R-:W-:-:S03]  /*66f0*/  FMUL.FTZ R0, R97, R10 ;  /* 0x0000000a61007220 */ /* 0x000fc60000410000 */
[C---:B------:R-:W-:Y:S01]  /*6700*/  FSETP.NEU.FTZ.AND P1, PT, R89.reuse, -INF , PT ;  /* 0xff8000005900780b */ /* 0x040fe20003f3d000 */
[C---:B------:R-:W-:Y:S02]  /*6710*/  FMUL.FTZ R2, R89.reuse, R10 ;  /* 0x0000000a59027220 */ /* 0x040fe40000410000 */
[----:B------:R-:W-:Y:S03]  /*6720*/  MUFU.EX2 R144, R144 ;  /* 0x0000009000907308 */ /* 0x000fe60000000800 */
[----:B------:R-:W-:Y:S02]  /*6730*/  FSEL R98, R2, RZ, P1 ;  /* 0x000000ff02627208 */ /* 0x000fe40000800000 */
[----:B------:R-:W-:-:S03]  /*6740*/  FSEL R2, R89, RZ, P1 ;  /* 0x000000ff59027208 */ /* 0x000fc60000800000 */
[----:B------:R-:W0:Y:S01]  /*6750*/  MUFU.EX2 R0, R0 ;  /* 0x0000000000007308 */ /* 0x000e220000000800 */
        /* <DEDUP_REMOVED lines=14> */
[--C-:B------:R-:W-:Y:S01]  /*6840*/  FFMA.FTZ R96, R111, R10, -R98.reuse ;  /* 0x0000000a6f607223 */ /* 0x100fe20000010862 */
[----:B------:R-:W1:Y:S01]  /*6850*/  MUFU.EX2 R2, R9 ;  /* 0x0000000900027308 */ /* 0x000e620000000800 */
[----:B0-----:R-:W-:Y:S01]  /*6860*/  FFMA.FTZ R95, R0, R8, R195 ;  /* 0x00000008005f7223 */ /* 0x001fe200000100c3 */
[-CC-:B------:R-:W-:Y:S01]  /*6870*/  FFMA.FTZ R91, R91, R10.reuse, -R98.reuse ;  /* 0x0000000a5b5b7223 */ /* 0x180fe20000010862 */
[-CC-:B------:R-:W-:Y:S01]  /*6880*/  FFMA.FTZ R115, R115, R10.reuse, -R98.reuse ;  /* 0x0000000a73737223 */ /* 0x180fe20000010862 */
[-CC-:B------:R-:W-:Y:S01]  /*6890*/  FFMA.FTZ R175, R175, R10.reuse, -R98.reuse ;  /* 0x0000000aafaf7223 */ /* 0x180fe20000010862 */
[----:B------:R-:W-:Y:S01]  /*68a0*/  FADD.FTZ R95, R156, R95 ;  /* 0x0000005f9c5f7221 */ /* 0x000fe20000010000 */
[-CC-:B------:R-:W-:Y:S01]  /*68b0*/  FFMA.FTZ R119, R119, R10.reuse, -R98.reuse ;  /* 0x0000000a77777223 */ /* 0x180fe20000010862 */
[-CC-:B------:R-:W-:Y:S01]  /*68c0*/  FFMA.FTZ R177, R177, R10.reuse, -R98.reuse ;  /* 0x0000000ab1b17223 */ /* 0x180fe20000010862 */
[----:B------:R-:W0:Y:S01]  /*68d0*/  MUFU.EX2 R14, R14 ;  /* 0x0000000e000e7308 */ /* 0x000e220000000800 */
[----:B------:R-:W-:Y:S01]  /*68e0*/  FADD.FTZ R8, R158, R95 ;  /* 0x0000005f9e087221 */ /* 0x000fe20000010000 */
[-CC-:B------:R-:W-:Y:S01]  /*68f0*/  FFMA.FTZ R123, R123, R10.reuse, -R98.reuse ;  /* 0x0000000a7b7b7223 */ /* 0x180fe20000010862 */
[-CC-:B------:R-:W-:Y:S01]  /*6900*/  FFMA.FTZ R181, R181, R10.reuse, -R98.reuse ;  /* 0x0000000ab5b57223 */ /* 0x180fe20000010862 */
[-C--:B------:R-:W-:Y:S01]  /*6910*/  FFMA.FTZ R183, R183, R10.reuse, -R98 ;  /* 0x0000000ab7b77223 */ /* 0x080fe20000010862 */
[----:B------:R-:W-:Y:S01]  /*6920*/  FADD.FTZ R95, R189, R8 ;  /* 0x00000008bd5f7221 */ /* 0x000fe20000010000 */
[-CC-:B------:R-:W-:Y:S01]  /*6930*/  FFMA.FTZ R185, R185, R10.reuse, -R98.reuse ;  /* 0x0000000ab9b97223 */ /* 0x180fe20000010862 */
[-CC-:B------:R-:W-:Y:S01]  /*6940*/  FFMA.FTZ R141, R141, R10.reuse, -R98.reuse ;  /* 0x0000000a8d8d7223 */ /* 0x180fe20000010862 */
[----:B------:R-:W2:Y:S01]  /*6950*/  MUFU.EX2 R159, R159 ;  /* 0x0000009f009f7308 */ /* 0x000ea20000000800 */
[----:B------:R-:W-:Y:S01]  /*6960*/  FADD.FTZ R8, R152, R95 ;  /* 0x0000005f98087221 */ /* 0x000fe20000010000 */
[----:B-1----:R-:W-:Y:S01]  /*6970*/  FFMA.FTZ R5, R2, R5, R97 ;  /* 0x0000000502057223 */ /* 0x002fe20000010061 */
[-CC-:B------:R-:W-:Y:S01]  /*6980*/  FFMA.FTZ R143, R143, R10.reuse, -R98.reuse ;  /* 0x0000000a8f8f7223 */ /* 0x180fe20000010862 */
[----:B------:R-:W-:Y:S01]  /*6990*/  FFMA.FTZ R98, R139, R10, -R98 ;  /* 0x0000000a8b627223 */ /* 0x000fe20000010862 */
[----:B------:R-:W-:Y:S01]  /*69a0*/  FADD.FTZ R9, R179, R8 ;  /* 0x00000008b3097221 */ /* 0x000fe20000010000 */
[C---:B------:R-:W-:Y:S01]  /*69b0*/  ISETP.GT.AND P1, PT, R12.reuse, R13, PT ;  /* 0x0000000d0c00720c */ /* 0x040fe20003f24270 */
[----:B------:R-:W-:Y:S01]  /*69c0*/  VIADD R12, R12, 0xffffffff ;  /* 0xffffffff0c0c7836 */ /* 0x000fe20000000000 */
[----:B------:R-:W1:Y:S01]  /*69d0*/  MUFU.EX2 R88, R88 ;  /* 0x0000005800587308 */ /* 0x000e620000000800 */
[----:B0-----:R-:W-:Y:S01]  /*69e0*/  FADD.FTZ R8, R14, R5 ;  /* 0x000000050e087221 */ /* 0x001fe20000010000 */
[----:B------:R-:W-:Y:S01]  /*69f0*/  FADD.FTZ R100, R154, R9 ;  /* 0x000000099a647221 */ /* 0x000fe20000010000 */
[----:B------:R-:W-:-:S02]  /*6a00*/  F2FP.BF16.F32.PACK_AB R154, R145, R154 ;  /* 0x0000009a919a723e */ /* 0x000fc400000010ff */
[----:B------:R-:W-:Y:S01]  /*6a10*/  F2FP.BF16.F32.PACK_AB R156, R156, R195 ;  /* 0x000000c39c9c723e */ /* 0x000fe200000010ff */
[----:B------:R-:W-:Y:S01]  /*6a20*/  FADD.FTZ R9, R145, R100 ;  /* 0x0000006491097221 */ /* 0x000fe20000010000 */
[----:B------:R-:W-:Y:S01]  /*6a30*/  F2FP.BF16.F32.PACK_AB R158, R189, R158 ;  /* 0x0000009ebd9e723e */ /* 0x000fe200000010ff */
[----:B------:R-:W0:Y:S01]  /*6a40*/  MUFU.EX2 R90, R90 ;  /* 0x0000005a005a7308 */ /* 0x000e220000000800 */
[----:B--2---:R-:W-:Y:S01]  /*6a50*/  FADD.FTZ R5, R159, R8 ;  /* 0x000000089f057221 */ /* 0x004fe20000010000 */
[----:B------:R-:W-:Y:S01]  /*6a60*/  FADD.FTZ R100, R148, R9 ;  /* 0x0000000994647221 */ /* 0x000fe20000010000 */
[----:B------:R-:W-:Y:S01]  /*6a70*/  IMAD.U32 R9, RZ, RZ, UR11 ;  /* 0x0000000bff097e24 */ /* 0x000fe2000f8e00ff */
[----:B------:R-:W-:Y:S02]  /*6a80*/  F2FP.BF16.F32.PACK_AB R152, R179, R152 ;  /* 0x00000098b398723e */ /* 0x000fe400000010ff */
[----:B------:R-:W-:Y:S01]  /*6a90*/  F2FP.BF16.F32.PACK_AB R148, R131, R148 ;  /* 0x000000948394723e */ /* 0x000fe200000010ff */
[----:B------:R-:W-:Y:S01]  /*6aa0*/  @!P6 VIADD R9, R9, 0x2a860 ;  /* 0x0002a8600909e836 */ /* 0x000fe20000000000 */
[----:B------:R-:W2:Y:S01]  /*6ab0*/  MUFU.EX2 R153, R153 ;  /* 0x0000009900997308 */ /* 0x000ea20000000800 */
[----:B-1----:R-:W-:Y:S01]  /*6ac0*/  FADD.FTZ R5, R88, R5 ;  /* 0x0000000558057221 */ /* 0x002fe20000010000 */
[----:B------:R-:W-:-:S02]  /*6ad0*/  F2FP.BF16.F32.PACK_AB R157, R14, R97 ;  /* 0x000000610e9d723e */ /* 0x000fc400000010ff */
[----:B------:R-:W-:-:S04]  /*6ae0*/  F2FP.BF16.F32.PACK_AB R159, R88, R159 ;  /* 0x0000009f589f723e */ /* 0x000fc800000010ff */
[----:B------:R-:W1:Y:S01]  /*6af0*/  MUFU.EX2 R155, R155 ;  /* 0x0000009b009b7308 */ /* 0x000e620000000800 */
[----:B0-----:R-:W-:Y:S01]  /*6b00*/  FADD.FTZ R8, R90, R5 ;  /* 0x000000055a087221 */ /* 0x001fe20000010000 */
[----:B------:R-:W-:-:S04]  /*6b10*/  FADD.FTZ R5, R131, R100 ;  /* 0x0000006483057221 */ /* 0x000fc80000010000 */
[----:B------:R-:W-:Y:S01]  /*6b20*/  FADD.FTZ R100, R150, R5 ;  /* 0x0000000596647221 */ /* 0x000fe20000010000 */
[----:B------:R-:W-:Y:S01]  /*6b30*/  F2FP.BF16.F32.PACK_AB R150, R135, R150 ;  /* 0x000000968796723e */ /* 0x000fe200000010ff */
[----:B------:R-:W0:Y:S01]  /*6b40*/  MUFU.EX2 R92, R92 ;  /* 0x0000005c005c7308 */ /* 0x000e220000000800 */
[C---:B--2---:R-:W-:Y:S01]  /*6b50*/  FADD.FTZ R8, R153.reuse, R8 ;  /* 0x0000000899087221 */ /* 0x044fe20000010000 */
[----:B------:R-:W-:-:S06]  /*6b60*/  F2FP.BF16.F32.PACK_AB R153, R153, R90 ;  /* 0x0000005a9999723e */ /* 0x000fcc00000010ff */
[----:B------:R-:W2:Y:S01]  /*6b70*/  MUFU.EX2 R149, R149 ;  /* 0x0000009500957308 */ /* 0x000ea20000000800 */
[----:B-1----:R-:W-:-:S07]  /*6b80*/  FADD.FTZ R5, R155, R8 ;  /* 0x000000089b057221 */ /* 0x002fce0000010000 */
[----:B------:R-:W1:Y:S01]  /*6b90*/  MUFU.EX2 R94, R94 ;  /* 0x0000005e005e7308 */ /* 0x000e620000000800 */
[C---:B0-----:R-:W-:Y:S01]  /*6ba0*/  FADD.FTZ R8, R92.reuse, R5 ;  /* 0x000000055c087221 */ /* 0x041fe20000010000 */
[----:B------:R-:W-:-:S06]  /*6bb0*/  F2FP.BF16.F32.PACK_AB R155, R92, R155 ;  /* 0x0000009b5c9b723e */ /* 0x000fcc00000010ff */
[----:B------:R-:W0:Y:S01]  /*6bc0*/  MUFU.EX2 R151, R151 ;  /* 0x0000009700977308 */ /* 0x000e220000000800 */
[----:B--2---:R-:W-:-:S07]  /*6bd0*/  FADD.FTZ R5, R149, R8 ;  /* 0x0000000895057221 */ /* 0x004fce0000010000 */
[----:B------:R-:W2:Y:S01]  /*6be0*/  MUFU.EX2 R96, R96 ;  /* 0x0000006000607308 */ /* 0x000ea20000000800 */
[C---:B-1----:R-:W-:Y:S01]  /*6bf0*/  FADD.FTZ R8, R94.reuse, R5 ;  /* 0x000000055e087221 */ /* 0x042fe20000010000 */
[----:B------:R-:W-:-:S06]  /*6c00*/  F2FP.BF16.F32.PACK_AB R149, R94, R149 ;  /* 0x000000955e95723e */ /* 0x000fcc00000010ff */
[----:B------:R1:W3:Y:S01]  /*6c10*/  MUFU.EX2 R102, R91 ;  /* 0x0000005b00667308 */ /* 0x0002e20000000800 */
[----:B0-----:R-:W-:-:S07]  /*6c20*/  FADD.FTZ R5, R151, R8 ;  /* 0x0000000897057221 */ /* 0x001fce0000010000 */
[----:B------:R-:W0:Y:S01]  /*6c30*/  MUFU.EX2 R93, R93 ;  /* 0x0000005d005d7308 */ /* 0x000e220000000800 */
[----:B-1----:R-:W-:Y:S01]  /*6c40*/  @!P6 PRMT R91, RZ, 0x654, R9 ;  /* 0x00000654ff5be816 */ /* 0x002fe20000000009 */
[----:B------:R-:W-:Y:S01]  /*6c50*/  FADD.FTZ R9, R135, R100 ;  /* 0x0000006487097221 */ /* 0x000fe20000010000 */
[C---:B--2---:R-:W-:Y:S01]  /*6c60*/  FADD.FTZ R5, R96.reuse, R5 ;  /* 0x0000000560057221 */ /* 0x044fe20000010000 */
[----:B------:R-:W-:Y:S01]  /*6c70*/  F2FP.BF16.F32.PACK_AB R151, R96, R151 ;  /* 0x000000976097723e */ /* 0x000fe200000010ff */
[----:B------:R1:W-:Y:S01]  /*6c80*/  @!P6 SYNCS.ARRIVE.TRANS64.RED.A1T0 RZ, [R91+URZ], RZ ;  /* 0x000000ff5bffe9a7 */ /* 0x0003e2000810043f */
[----:B------:R-:W-:Y:S02]  /*6c90*/  FADD.FTZ R100, R144, R9 ;  /* 0x0000000990647221 */ /* 0x000fe40000010000 */
[----:B------:R-:W2:Y:S01]  /*6ca0*/  MUFU.EX2 R115, R115 ;  /* 0x0000007300737308 */ /* 0x000ea20000000800 */
[----:B---3--:R-:W-:-:S07]  /*6cb0*/  FADD.FTZ R5, R102, R5 ;  /* 0x0000000566057221 */ /* 0x008fce0000010000 */
[----:B------:R-:W3:Y:S01]  /*6cc0*/  MUFU.EX2 R146, R146 ;  /* 0x0000009200927308 */ /* 0x000ee20000000800 */
[C---:B0-----:R-:W-:Y:S01]  /*6cd0*/  FADD.FTZ R9, R93.reuse, R100 ;  /* 0x000000645d097221 */ /* 0x041fe20000010000 */
[----:B------:R-:W-:-:S06]  /*6ce0*/  F2FP.BF16.F32.PACK_AB R144, R93, R144 ;  /* 0x000000905d90723e */ /* 0x000fcc00000010ff */
[----:B------:R-:W0:Y:S01]  /*6cf0*/  MUFU.EX2 R104, R175 ;  /* 0x000000af00687308 */ /* 0x000e220000000800 */
[C---:B--2---:R-:W-:Y:S01]  /*6d00*/  FADD.FTZ R5, R115.reuse, R5 ;  /* 0x0000000573057221 */ /* 0x044fe20000010000 */
[----:B------:R-:W-:-:S06]  /*6d10*/  F2FP.BF16.F32.PACK_AB R145, R115, R102 ;  /* 0x000000667391723e */ /* 0x000fcc00000010ff */
[----:B------:R-:W2:Y:S01]  /*6d20*/  MUFU.EX2 R109, R109 ;  /* 0x0000006d006d7308 */ /* 0x000ea20000000800 */
[----:B---3--:R-:W-:-:S07]  /*6d30*/  FADD.FTZ R100, R146, R9 ;  /* 0x0000000992647221 */ /* 0x008fce0000010000 */
[----:B------:R-:W3:Y:S01]  /*6d40*/  MUFU.EX2 R119, R119 ;  /* 0x0000007700777308 */ /* 0x000ee20000000800 */
[----:B0-----:R-:W-:-:S07]  /*6d50*/  FADD.FTZ R5, R104, R5 ;  /* 0x0000000568057221 */ /* 0x001fce0000010000 */
[----:B------:R-:W0:Y:S01]  /*6d60*/  MUFU.EX2 R140, R140 ;  /* 0x0000008c008c7308 */ /* 0x000e220000000800 */
[C---:B--2---:R-:W-:Y:S01]  /*6d70*/  FADD.FTZ R9, R109.reuse, R100 ;  /* 0x000000646d097221 */ /* 0x044fe20000010000 */
[----:B------:R-:W-:-:S06]  /*6d80*/  F2FP.BF16.F32.PACK_AB R146, R109, R146 ;  /* 0x000000926d92723e */ /* 0x000fcc00000010ff */
        /* <DEDUP_REMOVED lines=15> */
[----:B---3--:R-:W-:-:S07]  /*6e80*/  FADD.FTZ R5, R108, R5 ;  /* 0x000000056c057221 */ /* 0x008fce0000010000 */
[----:B------:R-:W3:Y:S01]  /*6e90*/  MUFU.EX2 R136, R136 ;  /* 0x0000008800887308 */ /* 0x000ee20000000800 */
[C---:B0-----:R-:W-:Y:S01]  /*6ea0*/  FADD.FTZ R9, R105.reuse, R8 ;  /* 0x0000000869097221 */ /* 0x041fe20000010000 */
[----:B------:R-:W-:-:S06]  /*6eb0*/  F2FP.BF16.F32.PACK_AB R142, R105, R142 ;  /* 0x0000008e698e723e */ /* 0x000fcc00000010ff */
[----:B------:R-:W0:Y:S01]  /*6ec0*/  MUFU.EX2 R100, R185 ;  /* 0x000000b900647308 */ /* 0x000e220000000800 */
[----:B--2---:R-:W-:-:S07]  /*6ed0*/  FADD.FTZ R5, R183, R5 ;  /* 0x00000005b7057221 */ /* 0x004fce0000010000 */
[----:B------:R-:W2:Y:S01]  /*6ee0*/  MUFU.EX2 R101, R101 ;  /* 0x0000006500657308 */ /* 0x000ea20000000800 */
[----:B---3--:R-:W-:-:S07]  /*6ef0*/  FADD.FTZ R8, R136, R9 ;  /* 0x0000000988087221 */ /* 0x008fce0000010000 */
[----:B------:R3:W4:Y:S01]  /*6f00*/  MUFU.EX2 R137, R141 ;  /* 0x0000008d00897308 */ /* 0x0007220000000800 */
[----:B0-----:R-:W-:-:S07]  /*6f10*/  FADD.FTZ R5, R100, R5 ;  /* 0x0000000564057221 */ /* 0x001fce0000010000 */
[----:B------:R-:W0:Y:S01]  /*6f20*/  MUFU.EX2 R138, R138 ;  /* 0x0000008a008a7308 */ /* 0x000e220000000800 */
[C---:B--2---:R-:W-:Y:S01]  /*6f30*/  FADD.FTZ R9, R101.reuse, R8 ;  /* 0x0000000865097221 */ /* 0x044fe20000010000 */
[----:B------:R-:W-:Y:S02]  /*6f40*/  F2FP.BF16.F32.PACK_AB R136, R101, R136 ;  /* 0x000000886588723e */ /* 0x000fe400000010ff */
[----:B---3--:R-:W-:-:S04]  /*6f50*/  F2FP.BF16.F32.PACK_AB R141, R123, R106 ;  /* 0x0000006a7b8d723e */ /* 0x008fc800000010ff */
[----:B------:R2:W3:Y:S01]  /*6f60*/  MUFU.EX2 R110, R143 ;  /* 0x0000008f006e7308 */ /* 0x0004e20000000800 */
[C---:B----4-:R-:W-:Y:S01]  /*6f70*/  FADD.FTZ R5, R137.reuse, R5 ;  /* 0x0000000589057221 */ /* 0x050fe20000010000 */
[----:B------:R-:W-:-:S06]  /*6f80*/  F2FP.BF16.F32.PACK_AB R137, R137, R100 ;  /* 0x000000648989723e */ /* 0x000fcc00000010ff */
[----:B------:R-:W4:Y:S01]  /*6f90*/  MUFU.EX2 R3, R3 ;  /* 0x0000000300037308 */ /* 0x000f220000000800 */
[----:B0-----:R-:W-:Y:S01]  /*6fa0*/  FADD.FTZ R8, R138, R9 ;  /* 0x000000098a087221 */ /* 0x001fe20000010000 */
[----:B--2---:R-:W-:Y:S01]  /*6fb0*/  F2FP.BF16.F32.PACK_AB R143, R183, R108 ;  /* 0x0000006cb78f723e */ /* 0x004fe200000010ff */
[----:B------:R-:W-:-:S05]  /*6fc0*/  IMAD.MOV.U32 R9, RZ, RZ, R89 ;  /* 0x000000ffff097224 */ /* 0x000fca00078e0059 */
[----:B------:R-:W0:Y:S01]  /*6fd0*/  MUFU.EX2 R98, R98 ;  /* 0x0000006200627308 */ /* 0x000e220000000800 */
[----:B---3--:R-:W-:Y:S01]  /*6fe0*/  FADD.FTZ R5, R110, R5 ;  /* 0x000000056e057221 */ /* 0x008fe20000010000 */
[C---:B----4-:R-:W-:Y:S01]  /*6ff0*/  FADD.FTZ R8, R3.reuse, R8 ;  /* 0x0000000803087221 */ /* 0x050fe20000010000 */
[----:B------:R-:W-:Y:S01]  /*7000*/  F2FP.BF16.F32.PACK_AB R138, R3, R138 ;  /* 0x0000008a038a723e */ /* 0x000fe200000010ff */
[----:B------:R-:W-:Y:S02]  /*7010*/  IMAD.MOV.U32 R3, RZ, RZ, R127 ;  /* 0x000000ffff037224 */ /* 0x000fe400078e007f */
[C---:B0-----:R-:W-:Y:S01]  /*7020*/  FADD.FTZ R5, R98.reuse, R5 ;  /* 0x0000000562057221 */ /* 0x041fe20000010000 */
[----:B------:R-:W-:Y:S01]  /*7030*/  F2FP.BF16.F32.PACK_AB R139, R98, R110 ;  /* 0x0000006e628b723e */ /* 0x000fe200000010ff */
[----:B-1----:R-:W-:Y:S06]  /*7040*/  @P1 BRA `(.L_x_1097) ;  /* 0xffffffd000c41947 */ /* 0x002fec000383ffff */
[----:B------:R-:W-:Y:S01]  /*7050*/  IMAD.MOV.U32 R9, RZ, RZ, R89 ;  /* 0x000000ffff097224 */ /* 0x000fe200078e0059 */
[----:B------:R-:W-:Y:S01]  /*7060*/  UMOV UR36, UR4 ;  /* 0x0000000400247c82 */ /* 0x000fe20008000000 */
[----:B------:R-:W-:Y:S01]  /*7070*/  IMAD.MOV.U32 R3, RZ, RZ, R127 ;  /* 0x000000ffff037224 */ /* 0x000fe200078e007f */
[----:B------:R-:W-:-:S06]  /*7080*/  UMOV UR37, UR7 ;  /* 0x0000000700257c82 */ /* 0x000fcc0008000000 */
.L_x_1080:
[----:B------:R-:W0:Y:S01]  /*7090*/  LDC R11, c[0x0][0x9e4] ;  /* 0x00027900ff0b7b82 */ /* 0x000e220000000800 */
[----:B------:R-:W-:-:S05]  /*70a0*/  IADD3 R14, R16, 0x80, -R17 ;  /* 0x00000080100e7810 */ /* 0x000fca0007ffe811 */
[----:B------:R-:W-:-:S04]  /*70b0*/  IMAD R14, R161, 0x80, R14 ;  /* 0x00000080a10e7824 */ /* 0x000fc800078e020e */
[----:B------:R-:W-:Y:S01]  /*70c0*/  VIADD R13, R14, -UR59 ;  /* 0x8000003b0e0d7c36 */ /* 0x000fe20008000000 */
[----:B0-----:R-:W-:-:S13]  /*70d0*/  ISETP.GE.AND P1, PT, R11, 0x1, PT ;  /* 0x000000010b00780c */ /* 0x001fda0003f26270 */
[----:B------:R-:W-:Y:S05]  /*70e0*/  @!P1 BRA `(.L_x_1098) ;  /* 0x00000000003c9947 */ /* 0x000fea0003800000 */
        /* <DEDUP_REMOVED lines=9> */
.L_x_1099:
[----:B------:R-:W-:-:S13]  /*7180*/  ISETP.NE.AND P1, PT, R11, 0x1, PT ;  /* 0x000000010b00780c */ /* 0x000fda0003f25270 */
[----:B------:R-:W0:Y:S02]  /*7190*/  @P1 LDC.64 R20, c[0x0][0x9e8] ;  /* 0x00027a00ff141b82 */ /* 0x000e240000000a00 */
[----:B0-----:R-:W-:-:S05]  /*71a0*/  @P1 IMAD.HI.U32 R20, R14, R20, RZ ;  /* 0x000000140e141227 */ /* 0x001fca00078e00ff */
[----:B------:R-:W-:-:S07]  /*71b0*/  @P1 SHF.R.U32.HI R14, RZ, R21, R20 ;  /* 0x00000015ff0e1219 */ /* 0x000fce0000011614 */
.L_x_1100:
[----:B------:R-:W-:-:S05]  /*71c0*/  IMAD R14, R14, R11, RZ ;  /* 0x0000000b0e0e7224 */ /* 0x000fca00078e02ff */
[----:B------:R-:W-:-:S07]  /*71d0*/  VIMNMX R13, R13, R14, !PT ;  /* 0x0000000e0d0d7248 */ /* 0x000fce0007fe0100 */
.L_x_1098:
        /* <DEDUP_REMOVED lines=11> */
.L_x_1110:
[----:B------:R-:W-:-:S04]  /*7290*/  UIADD3 UR5, UR4, 0x1, URZ ;  /* 0x0000000104057890 */ /* 0x000fc8000fffe03f */
[----:B------:R-:W-:-:S04]  /*72a0*/  UISETP.NE.AND UP0, UPT, UR5, 0x2, UPT ;  /* 0x000000020500788c */ /* 0x000fc8000bf05270 */
[----:B------:R-:W-:Y:S02]  /*72b0*/  USEL UR37, URZ, 0x1, UP0 ;  /* 0x000000013f257887 */ /* 0x000fe40008000000 */
[----:B------:R-:W-:Y:S02]  /*72c0*/  USEL UR36, UR5, URZ, UP0 ;  /* 0x0000003f05247287 */ /* 0x000fe40008000000 */
[----:B------:R-:W-:Y:S01]  /*72d0*/  ULOP3.LUT UR37, UR7, UR37, URZ, 0x3c, !UPT ;  /* 0x0000002507257292 */ /* 0x000fe2000f8e3c3f */
[----:B------:R-:W-:Y:S11]  /*72e0*/  @!P0 BRA `(.L_x_1102) ;  /* 0x0000000000048947 */ /* 0x000ff60003800000 */
[----:B------:R-:W-:Y:S01]  /*72f0*/  BPT.TRAP 0x1 ;  /* 0x000000040000795c */ /* 0x000fe20000300000 */
.L_x_1102:
[----:B------:R-:W-:Y:S01]  /*7300*/  ULEA UR5, UR36, UR38, 0x3 ;  /* 0x0000002624057291 */ /* 0x000fe2000f8e183f */
[----:B------:R-:W-:-:S05]  /*7310*/  IMAD.U32 R3, RZ, RZ, UR37 ;  /* 0x00000025ff037e24 */ /* 0x000fca000f8e00ff */
[----:B------:R-:W-:-:S04]  /*7320*/  SHF.L.U32 R3, R3, 0x1f, RZ ;  /* 0x0000001f03037819 */ /* 0x000fc800000006ff */
[----:B------:R0:W1:Y:S01]  /*7330*/  SYNCS.PHASECHK.TRANS64.TRYWAIT P1, [UR5+0x2a830], R3 ;  /* 0x02a83003ff0075a7 */ /* 0x0000620008020145 */
[----:B------:R-:W-:Y:S05]  /*7340*/  @!P0 BRA `(.L_x_1103) ;  /* 0x0000000000048947 */ /* 0x000fea0003800000 */
[----:B------:R-:W-:Y:S01]  /*7350*/  BPT.TRAP 0x1 ;  /* 0x000000040000795c */ /* 0x000fe20000300000 */
.L_x_1103:
[----:B-1----:R-:W-:Y:S05]  /*7360*/  @P1 BRA `(.L_x_1104) ;  /* 0x0000000000081947 */ /* 0x002fea0003800000 */
[----:B------:R-:W1:Y:S02]  /*7370*/  SYNCS.PHASECHK.TRANS64.TRYWAIT P1, [UR5+0x2a830], R3 ;  /* 0x02a83003ff0075a7 */ /* 0x000e640008020145 */
[----:B-1----:R-:W-:Y:S05]  /*7380*/  @!P1 BRA `(.L_x_1105) ;  /* 0x000000c800289947 */ /* 0x002fea0003800000 */
.L_x_1104:
        /* <DEDUP_REMOVED lines=131> */
.L_x_1106:
[----:B------:R-:W-:Y:S01]  /*7bc0*/  ULEA UR10, UR4, UR38, 0x3 ;  /* 0x00000026040a7291 */ /* 0x000fe2000f8e183f */
[----:B------:R-:W-:-:S05]  /*7bd0*/  IMAD.U32 R0, RZ, RZ, UR7 ;  /* 0x00000007ff007e24 */ /* 0x000fca000f8e00ff */
[----:B------:R-:W-:-:S04]  /*7be0*/  SHF.L.U32 R0, R0, 0x1f, RZ ;  /* 0x0000001f00007819 */ /* 0x000fc800000006ff */
[----:B------:R2:W3:Y:S01]  /*7bf0*/  SYNCS.PHASECHK.TRANS64.TRYWAIT P1, [UR10+0x2a850], R0 ;  /* 0x02a85000ff0075a7 */ /* 0x0004e2000802014a */
[----:B------:R-:W-:Y:S05]  /*7c00*/  @!P0 BRA `(.L_x_1107) ;  /* 0x0000000000048947 */ /* 0x000fea0003800000 */
[----:B------:R-:W-:Y:S01]  /*7c10*/  BPT.TRAP 0x1 ;  /* 0x000000040000795c */ /* 0x000fe20000300000 */
.L_x_1107:
[----:B---3--:R-:W-:Y:S05]  /*7c20*/  @P1 BRA `(.L_x_1108) ;  /* 0x0000000000081947 */ /* 0x008fea0003800000 */
[----:B------:R-:W3:Y:S02]  /*7c30*/  SYNCS.PHASECHK.TRANS64.TRYWAIT P1, [UR10+0x2a850], R0 ;  /* 0x02a85000ff0075a7 */ /* 0x000ee4000802014a */
[----:B---3--:R-:W-:Y:S05]  /*7c40*/  @!P1 BRA `(.L_x_1109) ;  /* 0x000000c000109947 */ /* 0x008fea0003800000 */
.L_x_1108:
[----:B------:R-:W-:Y:S01]  /*7c50*/  UIADD3 UR6, UR38, 0x400, URZ ;  /* 0x0000040026067890 */ /* 0x000fe2000fffe03f */
[----:B------:R-:W-:Y:S01]  /*7c60*/  WARPGROUP.ARRIVE ;  /* 0x00000000000079c5 */ /* 0x000fe20000000000 */
[----:B------:R-:W-:Y:S01]  /*7c70*/  UMOV UR7, 0x40000040 ;  /* 0x4000004000077882 */ /* 0x000fe20000000000 */
[----:B0-2---:R-:W-:Y:S01]  /*7c80*/  FMNMX.FTZ R0, R88, R15, !PT ;  /* 0x0000000f58007209 */ /* 0x005fe20007810000 */
[----:B------:R-:W-:Y:S01]  /*7c90*/  USHF.R.U32.HI UR6, URZ, 0x4, UR6 ;  /* 0x000000043f067899 */ /* 0x000fe20008011606 */
[----:B-1----:R-:W0:Y:S01]  /*7ca0*/  LDC R10, c[0x0][0x988] ;  /* 0x00026200ff0a7b82 */ /* 0x002e220000000800 */
[----:B------:R-:W-:Y:S01]  /*7cb0*/  FMNMX.FTZ R2, R90, R14, !PT ;  /* 0x0000000e5a027209 */ /* 0x000fe20007810000 */
[----:B------:R-:W1:Y:S01]  /*7cc0*/  S2R R160, SR_TID.X ;  /* 0x0000000000a07919 */ /* 0x000e620000002100 */
[----:B------:R-:W-:Y:S01]  /*7cd0*/  ULOP3.LUT UR6, UR6, 0x3fff, URZ, 0xc0, !UPT ;  /* 0x00003fff06067892 */ /* 0x000fe2000f8ec03f */
[----:B------:R-:W-:-:S03]  /*7ce0*/  FMNMX.FTZ R3, R89, R0, !PT ;  /* 0x0000000059037209 */ /* 0x000fc60007810000 */
[----:B------:R-:W-:Y:S01]  /*7cf0*/  ULOP3.LUT UR6, UR6, 0x3000000, URZ, 0xfc, !UPT ;  /* 0x0300000006067892 */ /* 0x000fe2000f8efc3f */
[----:B------:R-:W-:-:S03]  /*7d00*/  FMNMX.FTZ R0, R92, R3, !PT ;  /* 0x000000035c007209 */ /* 0x000fc60007810000 */
[----:B------:R-:W-:Y:S01]  /*7d10*/  UIMAD UR4, UR4, 0x600, UR6 ;  /* 0x00000600040478a4 */ /* 0x000fe2000f8e0206 */
[----:B------:R-:W-:-:S04]  /*7d20*/  FMNMX.FTZ R3, R93, R0, !PT ;  /* 0x000000005d037209 */ /* 0x000fc80007810000 */
        /* <DEDUP_REMOVED lines=8> */
[----:B------:R-:W-:Y:S02]  /*7db0*/  FMNMX.FTZ R0, R104, R3, !PT ;  /* 0x0000000368007209 */ /* 0x000fe40007810000 */
[----:B-1----:R-:W-:Y:S02]  /*7dc0*/  LOP3.LUT P1, RZ, R160, 0x7f, RZ, 0xc0, !PT ;  /* 0x0000007fa0ff7812 */ /* 0x002fe4000782c0ff */
        /* <DEDUP_REMOVED lines=15> */
[----:B------:R-:W1:Y:S02]  /*7ec0*/  SHFL.BFLY PT, R3, R0, 0x2, 0x1f ;  /* 0x0c401f0000037f89 */ /* 0x000e6400000e0000 */
[----:B-1----:R-:W-:-:S05]  /*7ed0*/  FMNMX.FTZ R20, R0, R3, !PT ;  /* 0x0000000300147209 */ /* 0x002fca0007810000 */
[----:B------:R-:W1:Y:S02]  /*7ee0*/  SHFL.BFLY PT, R3, R20, 0x1, 0x1f ;  /* 0x0c201f0014037f89 */ /* 0x000e6400000e0000 */
[----:B-1----:R-:W-:-:S05]  /*7ef0*/  FMNMX.FTZ R3, R20, R3, !PT ;  /* 0x0000000314037209 */ /* 0x002fca0007810000 */
[----:B------:R-:W-:-:S04]  /*7f00*/  FADD.FTZ R9, -R3, R15 ;  /* 0x0000000f03097221 */ /* 0x000fc80000010100 */
[----:B0-----:R-:W-:Y:S01]  /*7f10*/  FMUL.FTZ R21, R9, R10 ;  /* 0x0000000a09157220 */ /* 0x001fe20000410000 */
[----:B------:R-:W-:Y:S02]  /*7f20*/  WARPGROUP.DEPBAR.LE gsb0, 0x0 ;  /* 0x00008000000079c5 */ /* 0x000fe40000010000 */
[----:B------:R-:W-:Y:S01]  /*7f30*/  WARPGROUP.ARRIVE ;  /* 0x00000000000079c5 */ /* 0x000fe20000000000 */
[----:B------:R-:W-:Y:S01]  /*7f40*/  FMNMX.FTZ R9, R91, R2, !PT ;  /* 0x000000025b097209 */ /* 0x000fe20007810000 */
[----:B------:R0:W-:Y:S03]  /*7f50*/  MUFU.EX2 R0, R21 ;  /* 0x0000001500007308 */ /* 0x0001e60000000800 */
[----:B------:R-:W-:Y:S01]  /*7f60*/  FMNMX.FTZ R2, R94, R9, !PT ;  /* 0x000000095e027209 */ /* 0x000fe20007810000 */
[----:B------:R-:W-:Y:S01]  /*7f70*/  HGMMA.64x128x16.F32.BF16 R24, R152, gdesc[UR4].tnspB, R24, gsb0 ;  /* 0x41e0000498187df0 */ /* 0x000fe20008001818 */
[----:B------:R-:W-:Y:S01]  /*7f80*/  UIADD3 UR6, UR4, 0x100, URZ ;  /* 0x0000010004067890 */ /* 0x000fe2000fffe03f */
[----:B------:R-:W-:Y:S01]  /*7f90*/  UMOV UR7, 0x40000040 ;  /* 0x4000004000077882 */ /* 0x000fe20000000000 */
        /* <DEDUP_REMOVED lines=23> */
[----:B------:R-:W1:Y:S01]  /*8110*/  SHFL.BFLY PT, R2, R9, 0x1, 0x1f ;  /* 0x0c201f0009027f89 */ /* 0x000e6200000e0000 */
[----:B------:R-:W-:Y:S02]  /*8120*/  WARPGROUP.DEPBAR.LE gsb0, 0x0 ;  /* 0x00008000000079c5 */ /* 0x000fe40000010000 */
[----:B------:R-:W-:Y:S01]  /*8130*/  WARPGROUP.ARRIVE ;  /* 0x00000000000079c5 */ /* 0x000fe20000000000 */
[----:B-1----:R-:W-:-:S05]  /*8140*/  FMNMX.FTZ R9, R9, R2, !PT ;  /* 0x0000000209097209 */ /* 0x002fca0007810000 */
[----:B------:R-:W-:Y:S01]  /*8150*/  HGMMA.64x128x16.F32.BF16 R24, R148, gdesc[UR4].tnspB, R24, gsb0 ;  /* 0x41e0000494187df0 */ /* 0x000fe20008001818 */
[----:B------:R-:W-:Y:S01]  /*8160*/  UIADD3 UR6, UR4, 0x180, URZ ;  /* 0x0000018004067890 */ /* 0x000fe2000fffe03f */
[----:B------:R-:W-:Y:S01]  /*8170*/  UMOV UR7, 0x40000040 ;  /* 0x4000004000077882 */ /* 0x000fe20000000000 */
[----:B------:R-:W-:Y:S02]  /*8180*/  WARPGROUP.DEPBAR.LE gsb0, 0x0 ;  /* 0x00008000000079c5 */ /* 0x000fe40000010000 */
[----:B------:R-:W-:Y:S01]  /*8190*/  WARPGROUP.ARRIVE ;  /* 0x00000000000079c5 */ /* 0x000fe20000000000 */
[----:B------:R-:W-:-:S04]  /*81a0*/  FMUL.FTZ R149, R3, R10 ;  /* 0x0000000a03957220 */ /* 0x000fc80000410000 */
[-CC-:B------:R-:W-:Y:S02]  /*81b0*/  FFMA.FTZ R156, R89, R10.reuse, -R149.reuse ;  /* 0x0000000a599c7223 */ /* 0x180fe40000010895 */
[----:B------:R-:W-:Y:S01]  /*81c0*/  HGMMA.64x128x16.F32.BF16 R24, R144, gdesc[UR4].tnspB, R24, gsb0 ;  /* 0x41e0000490187df0 */ /* 0x000fe20008001818 */
[----:B------:R-:W-:Y:S01]  /*81d0*/  UIADD3 UR6, UR4, 0x200, URZ ;  /* 0x0000020004067890 */ /* 0x000fe2000fffe03f */
[-CC-:B0-----:R-:W-:Y:S01]  /*81e0*/  FFMA.FTZ R21, R93, R10.reuse, -R149.reuse ;  /* 0x0000000a5d157223 */ /* 0x181fe20000010895 */
[----:B------:R-:W-:Y:S01]  /*81f0*/  UMOV UR7, 0x40000040 ;  /* 0x4000004000077882 */ /* 0x000fe20000000000 */
[----:B------:R-:W-:Y:S01]  /*8200*/  UIADD3 UR4, UR4, 0x280, URZ ;  /* 0x0000028004047890 */ /* 0x000fe2000fffe03f */
        /* <DEDUP_REMOVED lines=10> */
[C---:B------:R-:W-:Y:S01]  /*82b0*/  FADD.FTZ R129, -R9.reuse, R14 ;  /* 0x0000000e09817221 */ /* 0x040fe20000010100 */
[-C--:B------:R-:W-:Y:S01]  /*82c0*/  FMUL.FTZ R133, R9, R10.reuse ;  /* 0x0000000a09857220 */ /* 0x080fe20000410000 */
[-CC-:B------:R-:W-:Y:S01]  /*82d0*/  FFMA.FTZ R15, R88, R10.reuse, -R149.reuse ;  /* 0x0000000a580f7223 */ /* 0x180fe20000010895 */
[-C--:B------:R-:W-:Y:S01]  /*82e0*/  FFMA.FTZ R158, R92, R10.reuse, -R149 ;  /* 0x0000000a5c9e7223 */ /* 0x080fe20000010895 */
[-C--:B------:R-:W-:Y:S01]  /*82f0*/  FMUL.FTZ R129, R129, R10.reuse ;  /* 0x0000000a81817220 */ /* 0x080fe20000410000 */
[-CC-:B------:R-:W-:Y:S01]  /*8300*/  FFMA.FTZ R90, R90, R10.reuse, -R133.reuse ;  /* 0x0000000a5a5a7223 */ /* 0x180fe20000010885 */
[-CC-:B------:R-:W-:Y:S01]  /*8310*/  FFMA.FTZ R91, R91, R10.reuse, -R133.reuse ;  /* 0x0000000a5b5b7223 */ /* 0x180fe20000010885 */
[-C--:B------:R-:W-:Y:S01]  /*8320*/  FFMA.FTZ R94, R94, R10.reuse, -R133 ;  /* 0x0000000a5e5e7223 */ /* 0x080fe20000010885 */
[----:B------:R-:W-:Y:S01]  /*8330*/  MUFU.EX2 R15, R15 ;  /* 0x0000000f000f7308 */ /* 0x000fe20000000800 */
[-C--:B------:R-:W-:Y:S01]  /*8340*/  FFMA.FTZ R154, R100, R10.reuse, -R149 ;  /* 0x0000000a649a7223 */ /* 0x080fe20000010895 */
[-C--:B------:R-:W-:Y:S01]  /*8350*/  FFMA.FTZ R95, R95, R10.reuse, -R133 ;  /* 0x0000000a5f5f7223 */ /* 0x080fe20000010885 */
[-C--:B------:R-:W-:Y:S01]  /*8360*/  FFMA.FTZ R152, R96, R10.reuse, -R149 ;  /* 0x0000000a60987223 */ /* 0x080fe20000010895 */
[-CC-:B------:R-:W-:Y:S01]  /*8370*/  FFMA.FTZ R98, R98, R10.reuse, -R133.reuse ;  /* 0x0000000a62627223 */ /* 0x180fe20000010885 */
[-CC-:B------:R-:W-:Y:S01]  /*8380*/  FFMA.FTZ R99, R99, R10.reuse, -R133.reuse ;  /* 0x0000000a63637223 */ /* 0x180fe20000010885 */
[-CC-:B------:R-:W-:Y:S01]  /*8390*/  FFMA.FTZ R102, R102, R10.reuse, -R133.reuse ;  /* 0x0000000a66667223 */ /* 0x180fe20000010885 */
[-C--:B------:R-:W-:Y:S01]  /*83a0*/  FFMA.FTZ R103, R103, R10.reuse, -R133 ;  /* 0x0000000a67677223 */ /* 0x080fe20000010885 */
[----:B------:R-:W-:Y:S01]  /*83b0*/  MUFU.EX2 R2, R129 ;  /* 0x0000008100027308 */ /* 0x000fe20000000800 */
[-C--:B------:R-:W-:Y:S01]  /*83c0*/  FFMA.FTZ R148, R104, R10.reuse, -R149 ;  /* 0x0000000a68947223 */ /* 0x080fe20000010895 */
[-CC-:B------:R-:W-:Y:S01]  /*83d0*/  FFMA.FTZ R106, R106, R10.reuse, -R133.reuse ;  /* 0x0000000a6a6a7223 */ /* 0x180fe20000010885 */
[-C--:B------:R-:W-:Y:S01]  /*83e0*/  FFMA.FTZ R107, R107, R10.reuse, -R133 ;  /* 0x0000000a6b6b7223 */ /* 0x080fe20000010885 */
[-C--:B------:R-:W-:Y:S01]  /*83f0*/  FFMA.FTZ R150, R108, R10.reuse, -R149 ;  /* 0x0000000a6c967223 */ /* 0x080fe20000010895 */
[-CC-:B------:R-:W-:Y:S01]  /*8400*/  FFMA.FTZ R110, R110, R10.reuse, -R133.reuse ;  /* 0x0000000a6e6e7223 */ /* 0x180fe20000010885 */
[-CC-:B------:R-:W-:Y:S01]  /*8410*/  FFMA.FTZ R111, R111, R10.reuse, -R133.reuse ;  /* 0x0000000a6f6f7223 */ /* 0x180fe20000010885 */
[-CC-:B------:R-:W-:Y:S01]  /*8420*/  FFMA.FTZ R114, R114, R10.reuse, -R133.reuse ;  /* 0x0000000a72727223 */ /* 0x180fe20000010885 */
[----:B------:R-:W0:Y:S01]  /*8430*/  MUFU.EX2 R157, R90 ;  /* 0x0000005a009d7308 */ /* 0x000e220000000800 */
[-CC-:B------:R-:W-:Y:S01]  /*8440*/  FFMA.FTZ R115, R115, R10.reuse, -R133.reuse ;  /* 0x0000000a73737223 */ /* 0x180fe20000010885 */
[-CC-:B------:R-:W-:Y:S01]  /*8450*/  FFMA.FTZ R118, R118, R10.reuse, -R133.reuse ;  /* 0x0000000a76767223 */ /* 0x180fe20000010885 */
[-C--:B------:R-:W-:Y:S01]  /*8460*/  FFMA.FTZ R119, R119, R10.reuse, -R133 ;  /* 0x0000000a77777223 */ /* 0x080fe20000010885 */
[-C--:B------:R-:W-:Y:S01]  /*8470*/  FFMA.FTZ R20, R120, R10.reuse, -R149 ;  /* 0x0000000a78147223 */ /* 0x080fe20000010895 */
[-CC-:B------:R-:W-:Y:S01]  /*8480*/  FFMA.FTZ R122, R122, R10.reuse, -R133.reuse ;  /* 0x0000000a7a7a7223 */ /* 0x180fe20000010885 */
[-C--:B------:R-:W-:Y:S01]  /*8490*/  FFMA.FTZ R123, R123, R10.reuse, -R133 ;  /* 0x0000000a7b7b7223 */ /* 0x080fe20000010885 */
[-C--:B------:R-:W-:Y:S01]  /*84a0*/  FFMA.FTZ R88, R124, R10.reuse, -R149 ;  /* 0x0000000a7c587223 */ /* 0x080fe20000010895 */
[----:B------:R-:W1:Y:S01]  /*84b0*/  MUFU.EX2 R156, R156 ;  /* 0x0000009c009c7308 */ /* 0x000e620000000800 */
[----:B------:R-:W-:Y:S01]  /*84c0*/  FFMA.FTZ R126, R126, R10, -R133 ;  /* 0x0000000a7e7e7223 */ /* 0x000fe20000010885 */
[----:B------:R-:W-:-:S02]  /*84d0*/  IMAD.U32 R14, RZ, RZ, UR5 ;  /* 0x00000005ff0e7e24 */ /* 0x000fc4000f8e00ff */
[-C--:B------:R-:W-:Y:S01]  /*84e0*/  FFMA.FTZ R127, R127, R10.reuse, -R133 ;  /* 0x0000000a7f7f7223 */ /* 0x080fe20000010885 */
[-C--:B------:R-:W-:Y:S01]  /*84f0*/  FFMA.FTZ R92, R128, R10.reuse, -R149 ;  /* 0x0000000a805c7223 */ /* 0x080fe20000010895 */
[-CC-:B------:R-:W-:Y:S01]  /*8500*/  FFMA.FTZ R130, R130, R10.reuse, -R133.reuse ;  /* 0x0000000a82827223 */ /* 0x180fe20000010885 */
[----:B------:R-:W-:Y:S02]  /*8510*/  @!P1 VIADD R14, R14, 0x2a840 ;  /* 0x0002a8400e0e9836 */ /* 0x000fe40000000000 */
[-C--:B------:R-:W-:Y:S01]  /*8520*/  FFMA.FTZ R131, R131, R10.reuse, -R133 ;  /* 0x0000000a83837223 */ /* 0x080fe20000010885 */
[----:B------:R2:W3:Y:S01]  /*8530*/  MUFU.EX2 R100, R91 ;  /* 0x0000005b00647308 */ /* 0x0004e20000000800 */
[----:B0-----:R-:W-:Y:S01]  /*8540*/  FFMA.FTZ R5, R2, R5, R157 ;  /* 0x0000000502057223 */ /* 0x001fe2000001009d */
[----:B------:R-:W-:Y:S01]  /*8550*/  IMAD.U32 R90, RZ, RZ, UR10 ;  /* 0x0000000aff5a7e24 */ /* 0x000fe2000f8e00ff */
[----:B------:R-:W-:Y:S01]  /*8560*/  @!P1 PRMT R14, RZ, 0x654, R14 ;  /* 0x00000654ff0e9816 */ /* 0x000fe2000000000e */
[-C--:B------:R-:W-:Y:S01]  /*8570*/  FFMA.FTZ R96, R132, R10.reuse, -R149 ;  /* 0x0000000a84607223 */ /* 0x080fe20000010895 */
[-CC-:B------:R-:W-:Y:S01]  /*8580*/  FFMA.FTZ R134, R134, R10.reuse, -R133.reuse ;  /* 0x0000000a86867223 */ /* 0x180fe20000010885 */
[----:B------:R-:W-:-:S02]  /*8590*/  FFMA.FTZ R133, R135, R10, -R133 ;  /* 0x0000000a87857223 */ /* 0x000fc40000010885 */
[----:B------:R-:W0:Y:S01]  /*85a0*/  MUFU.EX2 R158, R158 ;  /* 0x0000009e009e7308 */ /* 0x000e220000000800 */
[----:B--2---:R-:W-:-:S04]  /*85b0*/  FFMA.FTZ R91, R0, R8, R15 ;  /* 0x00000008005b7223 */ /* 0x004fc8000001000f */
[C---:B-1----:R-:W-:Y:S01]  /*85c0*/  FADD.FTZ R91, R156.reuse, R91 ;  /* 0x0000005b9c5b7221 */ /* 0x042fe20000010000 */
[----:B------:R-:W-:Y:S02]  /*85d0*/  F2FP.BF16.F32.PACK_AB R156, R156, R15 ;  /* 0x0000000f9c9c723e */ /* 0x000fe400000010ff */
[----:B------:R-:W1:Y:S01]  /*85e0*/  MUFU.EX2 R94, R94 ;  /* 0x0000005e005e7308 */ /* 0x000e620000000800 */
[C---:B---3--:R-:W-:Y:S01]  /*85f0*/  FADD.FTZ R5, R100.reuse, R5 ;  /* 0x0000000564057221 */ /* 0x048fe20000010000 */
        /* <DEDUP_REMOVED lines=20> */
[----:B------:R-:W-:Y:S01]  /*8740*/  F2FP.BF16.F32.PACK_AB R153, R99, R98 ;  /* 0x000000626399723e */ /* 0x000fe200000010ff */
[----:B------:R-:W-:Y:S02]  /*8750*/  WARPGROUP.DEPBAR.LE gsb0, 0x0 ;  /* 0x00008000000079c5 */ /* 0x000fe40000010000 */
[----:B------:R-:W-:-:S03]  /*8760*/  WARPGROUP.ARRIVE ;  /* 0x00000000000079c5 */ /* 0x000fc60000000000 */
[----:B------:R-:W1:Y:S01]  /*8770*/  MUFU.EX2 R93, R93 ;  /* 0x0000005d005d7308 */ /* 0x000e620000000800 */
[----:B--2---:R-:W-:Y:S01]  /*8780*/  FADD.FTZ R8, R154, R91 ;  /* 0x0000005b9a087221 */ /* 0x004fe20000010000 */
[-CC-:B------:R-:W-:Y:S01]  /*8790*/  FFMA.FTZ R144, R112, R10.reuse, -R149.reuse ;  /* 0x0000000a70907223 */ /* 0x180fe20000010895 */
[----:B------:R-:W-:Y:S01]  /*87a0*/  FFMA.FTZ R146, R116, R10, -R149 ;  /* 0x0000000a74927223 */ /* 0x000fe20000010895 */
[----:B------:R-:W-:Y:S01]  /*87b0*/  HGMMA.64x128x16.F32.BF16 R24, R140, gdesc[UR4].tnspB, R24, gsb0 ;  /* 0x41e000048c187df0 */ /* 0x000fe20008001818 */
[----:B------:R-:W-:Y:S01]  /*87c0*/  UMOV UR6, UR4 ;  /* 0x0000000400067c82 */ /* 0x000fe20008000000 */
[----:B------:R-:W-:Y:S02]  /*87d0*/  UMOV UR7, 0x40000040 ;  /* 0x4000004000077882 */ /* 0x000fe40000000000 */
[----:B------:R-:W2:Y:S01]  /*87e0*/  MUFU.EX2 R103, R103 ;  /* 0x0000006700677308 */ /* 0x000ea20000000800 */
[----:B0-----:R-:W-:Y:S01]  /*87f0*/  FADD.FTZ R5, R102, R5 ;  /* 0x0000000566057221 */ /* 0x001fe20000010000 */
[----:B------:R-:W-:-:S06]  /*8800*/  UMOV UR4, UR36 ;  /* 0x0000002400047c82 */ /* 0x000fcc0008000000 */
        /* <DEDUP_REMOVED lines=43> */
[----:B------:R-:W-:Y:S02]  /*8ac0*/  WARPGROUP.DEPBAR.LE gsb0, 0x0 ;  /* 0x00008000000079c5 */ /* 0x000fe40000010000 */
[----:B------:R-:W-:-:S03]  /*8ad0*/  WARPGROUP.ARRIVE ;  /* 0x00000000000079c5 */ /* 0x000fc60000000000 */
[----:B------:R-:W2:Y:S01]  /*8ae0*/  MUFU.EX2 R122, R122 ;  /* 0x0000007a007a7308 */ /* 0x000ea20000000800 */
[C---:B0-----:R-:W-:Y:S01]  /*8af0*/  FADD.FTZ R5, R119.reuse, R5 ;  /* 0x0000000577057221 */ /* 0x041fe20000010000 */
[----:B------:R-:W-:Y:S01]  /*8b00*/  F2FP.BF16.F32.PACK_AB R147, R119, R118 ;  /* 0x000000767793723e */ /* 0x000fe200000010ff */
[----:B------:R-:W-:Y:S01]  /*8b10*/  HGMMA.64x128x16.F32.BF16 R24, R136, gdesc[UR4].tnspB, R24, gsb0 ;  /* 0x41e0000488187df0 */ /* 0x000fe20008001818 */
[----:B------:R-:W-:-:S04]  /*8b20*/  UMOV UR7, UR37 ;  /* 0x0000002500077c82 */ /* 0x000fc80008000000 */
        /* <DEDUP_REMOVED lines=25> */
[----:B--2---:R-:W-:-:S07]  /*8cc0*/  FADD.FTZ R15, R121, R8 ;  /* 0x00000008790f7221 */ /* 0x004fce0000010000 */
[----:B------:R-:W2:Y:S01]  /*8cd0*/  MUFU.EX2 R134, R134 ;  /* 0x0000008600867308 */ /* 0x000ea20000000800 */
[----:B0-----:R-:W-:-:S07]  /*8ce0*/  FADD.FTZ R5, R131, R5 ;  /* 0x0000000583057221 */ /* 0x001fce0000010000 */
[----:B------:R-:W0:Y:S01]  /*8cf0*/  MUFU.EX2 R125, R125 ;  /* 0x0000007d007d7308 */ /* 0x000e220000000800 */
[----:B-1----:R-:W-:Y:S01]  /*8d00*/  FADD.FTZ R8, R96, R15 ;  /* 0x0000000f60087221 */ /* 0x002fe20000010000 */
[----:B------:R-:W-:-:S06]  /*8d10*/  IMAD.MOV.U32 R15, RZ, RZ, R3 ;  /* 0x000000ffff0f7224 */ /* 0x000fcc00078e0003 */
[----:B------:R-:W1:Y:S01]  /*8d20*/  MUFU.EX2 R133, R133 ;  /* 0x0000008500857308 */ /* 0x000e620000000800 */
[----:B--2---:R-:W-:Y:S01]  /*8d30*/  FADD.FTZ R5, R134, R5 ;  /* 0x0000000586057221 */ /* 0x004fe20000010000 */
[----:B0-----:R-:W-:-:S03]  /*8d40*/  FADD.FTZ R8, R125, R8 ;  /* 0x000000087d087221 */ /* 0x001fc60000010000 */
[----:B-1----:R-:W-:Y:S01]  /*8d50*/  FADD.FTZ R5, R133, R5 ;  /* 0x0000000585057221 */ /* 0x002fe20000010000 */
[----:B------:R-:W-:Y:S02]  /*8d60*/  WARPGROUP.DEPBAR.LE gsb0, 0x0 ;  /* 0x00008000000079c5 */ /* 0x000fe40000010000 */
[----:B------:R0:W-:Y:S01]  /*8d70*/  @!P1 SYNCS.ARRIVE.TRANS64.RED.A1T0 RZ, [R14+URZ], RZ ;  /* 0x000000ff0eff99a7 */ /* 0x0001e2000810043f */
[----:B------:R-:W-:Y:S02]  /*8d80*/  F2FP.BF16.F32.PACK_AB R136, R121, R92 ;  /* 0x0000005c7988723e */ /* 0x000fe400000010ff */
[----:B------:R-:W-:Y:S02]  /*8d90*/  F2FP.BF16.F32.PACK_AB R137, R131, R130 ;  /* 0x000000828389723e */ /* 0x000fe400000010ff */
[----:B------:R-:W-:Y:S02]  /*8da0*/  F2FP.BF16.F32.PACK_AB R138, R125, R96 ;  /* 0x000000607d8a723e */ /* 0x000fe400000010ff */
[----:B------:R-:W-:Y:S01]  /*8db0*/  F2FP.BF16.F32.PACK_AB R139, R133, R134 ;  /* 0x00000086858b723e */ /* 0x000fe200000010ff */
[----:B0-----:R-:W-:-:S05]  /*8dc0*/  @!P1 VIADD R14, R90, 0x2a860 ;  /* 0x0002a8605a0e9836 */ /* 0x001fca0000000000 */
[----:B------:R-:W-:-:S04]  /*8dd0*/  @!P1 PRMT R14, RZ, 0x654, R14 ;  /* 0x00000654ff0e9816 */ /* 0x000fc8000000000e */
[----:B------:R0:W-:Y:S01]  /*8de0*/  @!P1 SYNCS.ARRIVE.TRANS64.RED.A1T0 RZ, [R14+URZ], RZ ;  /* 0x000000ff0eff99a7 */ /* 0x0001e2000810043f */
[C---:B------:R-:W-:Y:S01]  /*8df0*/  ISETP.GT.AND P1, PT, R12.reuse, R13, PT ;  /* 0x0000000d0c00720c */ /* 0x040fe20003f24270 */
[----:B------:R-:W-:Y:S02]  /*8e00*/  VIADD R12, R12, 0xffffffff ;  /* 0xffffffff0c0c7836 */ /* 0x000fe40000000000 */
[----:B0-----:R-:W-:-:S10]  /*8e10*/  IMAD.MOV.U32 R14, RZ, RZ, R9 ;  /* 0x000000ffff0e7224 */ /* 0x001fd400078e0009 */
[----:B------:R-:W-:Y:S05]  /*8e20*/  @P1 BRA `(.L_x_1110) ;  /* 0xffffffe400181947 */ /* 0x000fea000383ffff */
.L_x_1101:
[----:B------:R-:W-:-:S13]  /*8e30*/  ISETP.GE.AND P1, PT, R12, R23, PT ;  /* 0x000000170c00720c */ /* 0x000fda0003f26270 */
[----:B------:R-:W-:Y:S05]  /*8e40*/  @!P1 BRA `(.L_x_1111) ;  /* 0x0000002c00549947 */ /* 0x000fea0003800000 */
[----:B------:R-:W-:Y:S01]  /*8e50*/  IMAD.IADD R15, R16, 0x1, -R17 ;  /* 0x00000001100f7824 */ /* 0x000fe200078e0a11 */
[----:B------:R-:W-:Y:S01]  /*8e60*/  UMOV UR7, UR37 ;  /* 0x0000002500077c82 */ /* 0x000fe20008000000 */
[----:B------:R-:W-:Y:S01]  /*8e70*/  IMAD.MOV.U32 R13, RZ, RZ, R9 ;  /* 0x000000ffff0d7224 */ /* 0x000fe200078e0009 */
[----:B------:R-:W-:Y:S01]  /*8e80*/  UMOV UR4, UR36 ;  /* 0x0000002400047c82 */ /* 0x000fe20008000000 */
[----:B------:R-:W-:Y:S01]  /*8e90*/  IMAD.MOV.U32 R14, RZ, RZ, R3 ;  /* 0x000000ffff0e7224 */ /* 0x000fe200078e0003 */
[----:B------:R-:W-:Y:S01]  /*8ea0*/  IADD3 R161, R15, 0x8, R4 ;  /* 0x000000080fa17810 */ /* 0x000fe20007ffe004 */
[----:B------:R-:W-:Y:S01]  /*8eb0*/  IMAD.IADD R15, R4, 0x1, R15 ;  /* 0x00000001040f7824 */ /* 0x000fe200078e020f */
[----:B------:R-:W-:Y:S01]  /*8ec0*/  ULDC UR58, c[0x0][0x9e4] ;  /* 0x00027900003a7ab9 */ /* 0x000fe20000000800 */
[----:B------:R-:W-:Y:S01]  /*8ed0*/  ULDC UR59, c[0x0][0x9dc] ;  /* 0x00027700003b7ab9 */ /* 0x000fe20000000800 */
[----:B------:R-:W-:-:S07]  /*8ee0*/  LOP3.LUT R21, RZ, R161, RZ, 0x33, !PT ;  /* 0x000000a1ff157212 */ /* 0x000fce00078e33ff */
.L_x_1128:
[----:B------:R-:W-:-:S04]  /*8ef0*/  UIADD3 UR5, UR4, 0x1, URZ ;  /* 0x0000000104057890 */ /* 0x000fc8000fffe03f */
[----:B------:R-:W-:-:S04]  /*8f00*/  UISETP.NE.AND UP0, UPT, UR5, 0x2, UPT ;  /* 0x000000020500788c */ /* 0x000fc8000bf05270 */
[----:B------:R-:W-:Y:S02]  /*8f10*/  USEL UR37, URZ, 0x1, UP0 ;  /* 0x000000013f257887 */ /* 0x000fe40008000000 */
[----:B------:R-:W-:Y:S02]  /*8f20*/  USEL UR36, UR5, URZ, UP0 ;  /* 0x0000003f05247287 */ /* 0x000fe40008000000 */
[----:B------:R-:W-:Y:S01]  /*8f30*/  ULOP3.LUT UR37, UR7, UR37, URZ, 0x3c, !UPT ;  /* 0x0000002507257292 */ /* 0x000fe2000f8e3c3f */
[----:B------:R-:W-:Y:S11]  /*8f40*/  @!P0 BRA `(.L_x_1112) ;  /* 0x0000000000048947 */ /* 0x000ff60003800000 */
[----:B------:R-:W-:Y:S01]  /*8f50*/  BPT.TRAP 0x1 ;  /* 0x000000040000795c */ /* 0x000fe20000300000 */
.L_x_1112:
[----:B------:R-:W-:Y:S01]  /*8f60*/  ULEA UR5, UR36, UR38, 0x3 ;  /* 0x0000002624057291 */ /* 0x000fe2000f8e183f */
[----:B------:R-:W-:-:S05]  /*8f70*/  IMAD.U32 R3, RZ, RZ, UR37 ;  /* 0x00000025ff037e24 */ /* 0x000fca000f8e00ff */
[----:B------:R-:W-:-:S04]  /*8f80*/  SHF.L.U32 R3, R3, 0x1f, RZ ;  /* 0x0000001f03037819 */ /* 0x000fc800000006ff */
[----:B------:R0:W1:Y:S01]  /*8f90*/  SYNCS.PHASECHK.TRANS64.TRYWAIT P1, [UR5+0x2a830], R3 ;  /* 0x02a83003ff0075a7 */ /* 0x0000620008020145 */
[----:B------:R-:W-:Y:S05]  /*8fa0*/  @!P0 BRA `(.L_x_1113) ;  /* 0x0000000000048947 */ /* 0x000fea0003800000 */
[----:B------:R-:W-:Y:S01]  /*8fb0*/  BPT.TRAP 0x1 ;  /* 0x000000040000795c */ /* 0x000fe20000300000 */
.L_x_1113:
[----:B-1----:R-:W-:Y:S05]  /*8fc0*/  @P1 BRA `(.L_x_1114) ;  /* 0x0000000000081947 */ /* 0x002fea0003800000 */
[----:B------:R-:W1:Y:S02]  /*8fd0*/  SYNCS.PHASECHK.TRANS64.TRYWAIT P1, [UR5+0x2a830], R3 ;  /* 0x02a83003ff0075a7 */ /* 0x000e640008020145 */
[----:B-1----:R-:W-:Y:S05]  /*8fe0*/  @!P1 BRA `(.L_x_1115) ;  /* 0x000000ac00409947 */ /* 0x002fea0003800000 */
.L_x_1114:
        /* <DEDUP_REMOVED lines=131> */
.L_x_1116:
[----:B------:R-:W-:Y:S01]  /*9820*/  ULEA UR10, UR4, UR38, 0x3 ;  /* 0x00000026040a7291 */ /* 0x000fe2000f8e183f */
[----:B------:R-:W-:-:S05]  /*9830*/  IMAD.U32 R0, RZ, RZ, UR7 ;  /* 0x00000007ff007e24 */ /* 0x000fca000f8e00ff */
[----:B------:R-:W-:-:S04]  /*9840*/  SHF.L.U32 R0, R0, 0x1f, RZ ;  /* 0x0000001f00007819 */ /* 0x000fc800000006ff */
[----:B------:R2:W3:Y:S01]  /*9850*/  SYNCS.PHASECHK.TRANS64.TRYWAIT P1, [UR10+0x2a850], R0 ;  /* 0x02a85000ff0075a7 */ /* 0x0004e2000802014a */
[----:B------:R-:W-:Y:S05]  /*9860*/  @!P0 BRA `(.L_x_1117) ;  /* 0x0000000000048947 */ /* 0x000fea0003800000 */
[----:B------:R-:W-:Y:S01]  /*9870*/  BPT.TRAP 0x1 ;  /* 0x000000040000795c */ /* 0x000fe20000300000 */
.L_x_1117:
[----:B---3--:R-:W-:Y:S05]  /*9880*/  @P1 BRA `(.L_x_1118) ;  /* 0x0000000000081947 */ /* 0x008fea0003800000 */
[----:B------:R-:W3:Y:S02]  /*9890*/  SYNCS.PHASECHK.TRANS64.TRYWAIT P1, [UR10+0x2a850], R0 ;  /* 0x02a85000ff0075a7 */ /* 0x000ee4000802014a */
[----:B---3--:R-:W-:Y:S05]  /*98a0*/  @!P1 BRA `(.L_x_1119) ;  /* 0x000000a400289947 */ /* 0x008fea0003800000 */
.L_x_1118:
[----:B------:R-:W-:Y:S01]  /*98b0*/  UIADD3 UR6, UR38, 0x400, URZ ;  /* 0x0000040026067890 */ /* 0x000fe2000fffe03f */
[----:B------:R-:W-:Y:S01]  /*98c0*/  WARPGROUP.ARRIVE ;  /* 0x00000000000079c5 */ /* 0x000fe20000000000 */
[----:B------:R-:W-:-:S05]  /*98d0*/  UMOV UR7, 0x40000040 ;  /* 0x4000004000077882 */ /* 0x000fca0000000000 */
[----:B------:R-:W3:Y:S01]  /*98e0*/  S2R R160, SR_TID.X ;  /* 0x0000000000a07919 */ /* 0x000ee20000002100 */
[----:B------:R-:W-:Y:S01]  /*98f0*/  USHF.R.U32.HI UR6, URZ, 0x4, UR6 ;  /* 0x000000043f067899 */ /* 0x000fe20008011606 */
[----:B0-2---:R-:W-:Y:S01]  /*9900*/  IMAD.U32 R0, RZ, RZ, UR5 ;  /* 0x00000005ff007e24 */ /* 0x005fe2000f8e00ff */
[----:B------:R-:W-:Y:S02]  /*9910*/  ULDC UR11, c[0x0][0x9e0] ;  /* 0x00027800000b7ab9 */ /* 0x000fe40000000800 */
[----:B------:R-:W-:-:S04]  /*9920*/  ULOP3.LUT UR6, UR6, 0x3fff, URZ, 0xc0, !UPT ;  /* 0x00003fff06067892 */ /* 0x000fc8000f8ec03f */
[----:B------:R-:W-:-:S04]  /*9930*/  ULOP3.LUT UR6, UR6, 0x3000000, URZ, 0xfc, !UPT ;  /* 0x0300000006067892 */ /* 0x000fc8000f8efc3f */
[----:B------:R-:W-:-:S07]  /*9940*/  UIMAD UR4, UR4, 0x600, UR6 ;  /* 0x00000600040478a4 */ /* 0x000fce000f8e0206 */
[----:B------:R-:W-:Y:S02]  /*9950*/  UMOV UR6, UR4 ;  /* 0x0000000400067c82 */ /* 0x000fe40008000000 */
[----:B------:R-:W-:Y:S01]  /*9960*/  HGMMA.64x128x16.F32.BF16 R24, R156, gdesc[UR4].tnspB, R24, gsb0 ;  /* 0x41e000049c187df0 */ /* 0x000fe20008001818 */
[----:B------:R-:W-:Y:S01]  /*9970*/  UIADD3 UR6, UR4, 0x80, URZ ;  /* 0x0000008004067890 */ /* 0x000fe2000fffe03f */
[----:B------:R-:W-:Y:S01]  /*9980*/  UMOV UR7, 0x40000040 ;  /* 0x4000004000077882 */ /* 0x000fe20000000000 */
[----:B---3--:R-:W-:-:S13]  /*9990*/  LOP3.LUT P1, RZ, R160, 0x7f, RZ, 0xc0, !PT ;  /* 0x0000007fa0ff7812 */ /* 0x008fda000782c0ff */
        /* <DEDUP_REMOVED lines=19> */
[----:B------:R-:W-:Y:S01]  /*9ad0*/  WARPGROUP.ARRIVE ;  /* 0x00000000000079c5 */ /* 0x000fe20000000000 */
[----:B------:R-:W-:-:S04]  /*9ae0*/  IMAD R145, R12, -0x60, RZ ;  /* 0xffffffa00c917824 */ /* 0x000fc800078e02ff */
[----:B------:R-:W-:Y:S01]  /*9af0*/  IMAD R20, R18, -0x2, R145 ;  /* 0xfffffffe12147824 */ /* 0x000fe200078e0291 */
[----:B------:R-:W-:Y:S01]  /*9b00*/  HGMMA.64x128x16.F32.BF16 R24, R140, gdesc[UR4].tnspB, R24, gsb0 ;  /* 0x41e000048c187df0 */ /* 0x000fe20008001818 */
[----:B------:R-:W-:Y:S01]  /*9b10*/  UMOV UR6, UR4 ;  /* 0x0000000400067c82 */ /* 0x000fe20008000000 */
[----:B------:R-:W-:Y:S01]  /*9b20*/  UMOV UR7, 0x40000040 ;  /* 0x4000004000077882 */ /* 0x000fe20000000000 */
[----:B------:R-:W-:Y:S01]  /*9b30*/  IADD3 R2, R145, 0x1, R16 ;  /* 0x0000000191027810 */ /* 0x000fe20007ffe010 */
[----:B------:R-:W-:-:S04]  /*9b40*/  ULOP3.LUT UR4, URZ, UR59, URZ, 0x33, !UPT ;  /* 0x0000003b3f047292 */ /* 0x000fc8000f8e333f */
[----:B-1----:R-:W-:-:S04]  /*9b50*/  IMAD.IADD R3, R2, 0x1, -R17 ;  /* 0x0000000102037824 */ /* 0x002fc800078e0a11 */
[----:B------:R-:W-:-:S04]  /*9b60*/  IMAD R3, R18, -0x2, R3 ;  /* 0xfffffffe12037824 */ /* 0x000fc800078e0203 */
[C---:B------:R-:W-:Y:S02]  /*9b70*/  VIADD R147, R3.reuse, UR11 ;  /* 0x0000000b03937c36 */ /* 0x040fe40008000000 */
[----:B------:R-:W-:-:S04]  /*9b80*/  VIADD R149, R3, UR4 ;  /* 0x0000000403957c36 */ /* 0x000fc80008000000 */
[----:B------:R-:W-:Y:S01]  /*9b90*/  IMAD.IADD R2, R4, 0x1, R149 ;  /* 0x0000000104027824 */ /* 0x000fe200078e0295 */
[----:B------:R-:W-:Y:S02]  /*9ba0*/  WARPGROUP.DEPBAR.LE gsb0, 0x0 ;  /* 0x00008000000079c5 */ /* 0x000fe40000010000 */
[----:B------:R-:W-:-:S06]  /*9bb0*/  WARPGROUP.ARRIVE ;  /* 0x00000000000079c5 */ /* 0x000fcc0000000000 */
[----:B------:R-:W-:Y:S03]  /*9bc0*/  HGMMA.64x128x16.F32.BF16 R24, R136, gdesc[UR4].tnspB, R24, gsb0 ;  /* 0x41e0000488187df0 */ /* 0x000fe60008001818 */
[----:B------:R-:W-:Y:S02]  /*9bd0*/  WARPGROUP.DEPBAR.LE gsb0, 0x0 ;  /* 0x00008000000079c5 */ /* 0x000fe40000010000 */
[----:B------:R0:W-:Y:S01]  /*9be0*/  @!P1 SYNCS.ARRIVE.TRANS64.RED.A1T0 RZ, [R0+URZ], RZ ;  /* 0x000000ff00ff99a7 */ /* 0x0001e2000810043f */
[----:B------:R-:W-:Y:S01]  /*9bf0*/  ISETP.GE.AND P1, PT, R11, 0x1, PT ;  /* 0x000000010b00780c */ /* 0x000fe20003f26270 */
[----:B0-----:R-:W-:-:S12]  /*9c00*/  IMAD.IADD R0, R4, 0x1, R147 ;  /* 0x0000000104007824 */ /* 0x001fd800078e0293 */
[----:B------:R-:W-:Y:S05]  /*9c10*/  @!P1 BRA `(.L_x_1120) ;  /* 0x0000000000589947 */ /* 0x000fea0003800000 */
[----:B------:R-:W-:Y:S01]  /*9c20*/  ISETP.GT.AND P1, PT, R15, -0x1, PT ;  /* 0xffffffff0f00780c */ /* 0x000fe20003f24270 */
[----:B------:R-:W-:-:S12]  /*9c30*/  BSSY B0, `(.L_x_1121) ;  /* 0x0000011000007945 */ /* 0x000fd80003800000 */
[----:B------:R-:W-:Y:S05]  /*9c40*/  @P1 BRA `(.L_x_1122) ;  /* 0x0000000000241947 */ /* 0x000fea0003800000 */
[----:B------:R-:W-:Y:S01]  /*9c50*/  IMAD.U32 R9, RZ, RZ, UR58 ;  /* 0x0000003aff097e24 */ /* 0x000fe2000f8e00ff */
[----:B------:R-:W-:-:S04]  /*9c60*/  IADD3 R3, R4, R16, -R17 ;  /* 0x0000001004037210 */ /* 0x000fc80007ffe811 */
[----:B------:R-:W-:Y:S02]  /*9c70*/  ISETP.NE.AND P1, PT, R9, 0x1, PT ;  /* 0x000000010900780c */ /* 0x000fe40003f25270 */
[----:B------:R-:W-:-:S11]  /*9c80*/  LOP3.LUT R3, RZ, R3, RZ, 0x33, !PT ;  /* 0x00000003ff037212 */ /* 0x000fd600078e33ff */
[----:B------:R-:W0:Y:S02]  /*9c90*/  @P1 LDC.64 R136, c[0x0][0x9e8] ;  /* 0x00027a00ff881b82 */ /* 0x000e240000000a00 */
[----:B0-----:R-:W-:-:S05]  /*9ca0*/  @P1 IMAD.HI.U32 R10, R3, R136, RZ ;  /* 0x00000088030a1227 */ /* 0x001fca00078e00ff */
[----:B------:R-:W-:-:S04]  /*9cb0*/  @P1 SHF.R.U32.HI R3, RZ, R137, R10 ;  /* 0x00000089ff031219 */ /* 0x000fc8000001160a */
[----:B------:R-:W-:Y:S01]  /*9cc0*/  LOP3.LUT R3, RZ, R3, RZ, 0x33, !PT ;  /* 0x00000003ff037212 */ /* 0x000fe200078e33ff */
[----:B------:R-:W-:Y:S06]  /*9cd0*/  BRA `(.L_x_1123) ;  /* 0x0000000000187947 */ /* 0x000fec0003800000 */
.L_x_1122:
[----:B------:R-:W-:Y:S02]  /*9ce0*/  IMAD.U32 R9, RZ, RZ, UR58 ;  /* 0x0000003aff097e24 */ /* 0x000fe4000f8e00ff */
[----:B------:R-:W-:-:S03]  /*9cf0*/  IMAD.MOV.U32 R3, RZ, RZ, R15 ;  /* 0x000000ffff037224 */ /* 0x000fc600078e000f */
[----:B------:R-:W-:-:S13]  /*9d00*/  ISETP.NE.AND P1, PT, R9, 0x1, PT ;  /* 0x000000010900780c */ /* 0x000fda0003f25270 */
[----:B------:R-:W0:Y:S02]  /*9d10*/  @P1 LDC.64 R136, c[0x0][0x9e8] ;  /* 0x00027a00ff881b82 */ /* 0x000e240000000a00 */
[----:B0-----:R-:W-:-:S05]  /*9d20*/  @P1 IMAD.HI.U32 R10, R15, R136, RZ ;  /* 0x000000880f0a1227 */ /* 0x001fca00078e00ff */
[----:B------:R-:W-:-:S07]  /*9d30*/  @P1 SHF.R.U32.HI R3, RZ, R137, R10 ;  /* 0x00000089ff031219 */ /* 0x000fce000001160a */
.L_x_1123:
[----:B------:R-:W-:Y:S05]  /*9d40*/  BSYNC B0 ;  /* 0x0000000000007941 */ /* 0x000fea0003800000 */
.L_x_1121:
[----:B------:R-:W-:-:S05]  /*9d50*/  IMAD R3, R3, R9, R20 ;  /* 0x0000000903037224 */ /* 0x000fca00078e0214 */
[----:B------:R-:W-:Y:S02]  /*9d60*/  VIADDMNMX R0, R3, R9, R0, PT ;  /* 0x0000000903007246 */ /* 0x000fe40003800100 */
[----:B------:R-:W-:-:S07]  /*9d70*/  VIMNMX R2, R2, R3, !PT ;  /* 0x0000000302027248 */ /* 0x000fce0007fe0100 */
.L_x_1120:
        /* <DEDUP_REMOVED lines=117> */
[----:B------:R-:W-:-:S13]  /*a4d0*/  ISETP.GE.AND P6, PT, R11, 0x1, PT ;  /* 0x000000010b00780c */ /* 0x000fda0003fc6270 */
[----:B------:R-:W-:Y:S05]  /*a4e0*/  @!P6 BRA `(.L_x_1124) ;  /* 0x000000000054e947 */ /* 0x000fea0003800000 */
[----:B------:R-:W-:Y:S01]  /*a4f0*/  ISETP.GT.AND P6, PT, R161, -0x1, PT ;  /* 0xffffffffa100780c */ /* 0x000fe20003fc4270 */
[----:B------:R-:W-:-:S12]  /*a500*/  BSSY B0, `(.L_x_1125) ;  /* 0x0000010000007945 */ /* 0x000fd80003800000 */
[----:B------:R-:W-:Y:S05]  /*a510*/  @P6 BRA `(.L_x_1126) ;  /* 0x0000000000206947 */ /* 0x000fea0003800000 */
[----:B------:R-:W-:Y:S02]  /*a520*/  IMAD.U32 R10, RZ, RZ, UR58 ;  /* 0x0000003aff0a7e24 */ /* 0x000fe4000f8e00ff */
[----:B------:R-:W-:-:S03]  /*a530*/  IMAD.MOV.U32 R3, RZ, RZ, R21 ;  /* 0x000000ffff037224 */ /* 0x000fc600078e0015 */
[----:B------:R-:W-:-:S13]  /*a540*/  ISETP.NE.AND P6, PT, R10, 0x1, PT ;  /* 0x000000010a00780c */ /* 0x000fda0003fc5270 */
[----:B------:R-:W0:Y:S02]  /*a550*/  @P6 LDC.64 R144, c[0x0][0x9e8] ;  /* 0x00027a00ff906b82 */ /* 0x000e240000000a00 */
[----:B0-----:R-:W-:-:S05]  /*a560*/  @P6 IMAD.HI.U32 R144, R21, R144, RZ ;  /* 0x0000009015906227 */ /* 0x001fca00078e00ff */
[----:B------:R-:W-:-:S04]  /*a570*/  @P6 SHF.R.U32.HI R3, RZ, R145, R144 ;  /* 0x00000091ff036219 */ /* 0x000fc80000011690 */
[----:B------:R-:W-:Y:S01]  /*a580*/  LOP3.LUT R3, RZ, R3, RZ, 0x33, !PT ;  /* 0x00000003ff037212 */ /* 0x000fe200078e33ff */
[----:B------:R-:W-:Y:S06]  /*a590*/  BRA `(.L_x_1127) ;  /* 0x0000000000187947 */ /* 0x000fec0003800000 */
.L_x_1126:
[----:B------:R-:W-:Y:S02]  /*a5a0*/  IMAD.U32 R10, RZ, RZ, UR58 ;  /* 0x0000003aff0a7e24 */ /* 0x000fe4000f8e00ff */
[----:B------:R-:W-:-:S03]  /*a5b0*/  IMAD.MOV.U32 R3, RZ, RZ, R161 ;  /* 0x000000ffff037224 */ /* 0x000fc600078e00a1 */
[----:B------:R-:W-:-:S13]  /*a5c0*/  ISETP.NE.AND P6, PT, R10, 0x1, PT ;  /* 0x000000010a00780c */ /* 0x000fda0003fc5270 */
[----:B------:R-:W0:Y:S02]  /*a5d0*/  @P6 LDC.64 R144, c[0x0][0x9e8] ;  /* 0x00027a00ff906b82 */ /* 0x000e240000000a00 */
[----:B0-----:R-:W-:-:S05]  /*a5e0*/  @P6 IMAD.HI.U32 R144, R161, R144, RZ ;  /* 0x00000090a1906227 */ /* 0x001fca00078e00ff */
[----:B------:R-:W-:-:S07]  /*a5f0*/  @P6 SHF.R.U32.HI R3, RZ, R145, R144 ;  /* 0x00000091ff036219 */ /* 0x000fce0000011690 */
.L_x_1127:
[----:B------:R-:W-:Y:S05]  /*a600*/  BSYNC B0 ;  /* 0x0000000000007941 */ /* 0x000fea0003800000 */
.L_x_1125:
[----:B------:R-:W-:-:S05]  /*a610*/  IMAD R3, R3, R10, R20 ;  /* 0x0000000a03037224 */ /* 0x000fca00078e0214 */
[----:B------:R-:W-:Y:S02]  /*a620*/  VIADDMNMX R0, R3, R10, R0, PT ;  /* 0x0000000a03007246 */ /* 0x000fe40003800100 */
[----:B------:R-:W-:-:S07]  /*a630*/  VIMNMX R2, R2, R3, !PT ;  /* 0x0000000302027248 */ /* 0x000fce0007fe0100 */
.L_x_1124:
        /* <DEDUP_REMOVED lines=72> */
[----:B------:R-:W-:Y:S01]  /*aac0*/  FSEL R107, R114, -INF , !P1 ;  /* 0xff800000726b7808 */ /* 0x000fe20004800000 */
[----:B------:R-:W0:Y:S01]  /*aad0*/  LDC R10, c[0x0][0x988] ;  /* 0x00026200ff0a7b82 */ /* 0x000e220000000800 */
[----:B------:R-:W-:Y:S01]  /*aae0*/  ISETP.NE.AND P1, PT, R112, RZ, PT ;  /* 0x000000ff7000720c */ /* 0x000fe20003f25270 */
[----:B------:R-:W1:Y:S01]  /*aaf0*/  SHFL.BFLY PT, R3, R20, 0x2, 0x1f ;  /* 0x0c401f0014037f89 */ /* 0x000e6200000e0000 */
        /* <DEDUP_REMOVED lines=14> */
[----:B-1----:R-:W-:Y:S02]  /*abe0*/  FMNMX.FTZ R88, R20, R3, !PT ;  /* 0x0000000314587209 */ /* 0x002fe40007810000 */
[----:B------:R-:W-:Y:S02]  /*abf0*/  ISETP.GT.AND P1, PT, R2, 0x39, !P1 ;  /* 0x000000390200780c */ /* 0x000fe40004f24270 */
[C---:B------:R-:W-:Y:S01]  /*ac00*/  ISETP.LT.OR P4, PT, R0.reuse, 0x52, P4 ;  /* 0x000000520000780c */ /* 0x040fe20002781670 */
[----:B------:R-:W1:Y:S01]  /*ac10*/  SHFL.BFLY PT, R3, R88, 0x1, 0x1f ;  /* 0x0c201f0058037f89 */ /* 0x000e6200000e0000 */
[C---:B------:R-:W-:Y:S02]  /*ac20*/  ISETP.LT.OR P1, PT, R0.reuse, 0x3a, P1 ;  /* 0x0000003a0000780c */ /* 0x040fe40000f21670 */
[----:B------:R-:W-:-:S02]  /*ac30*/  ISETP.LT.OR P5, PT, R0, 0x59, P5 ;  /* 0x000000590000780c */ /* 0x000fc40002fa1670 */
[----:B------:R-:W-:Y:S02]  /*ac40*/  FSEL R119, R119, -INF , !P1 ;  /* 0xff80000077777808 */ /* 0x000fe40004800000 */
[----:B------:R-:W-:-:S04]  /*ac50*/  ISETP.NE.AND P1, PT, R152, RZ, PT ;  /* 0x000000ff9800720c */ /* 0x000fc80003f25270 */
[----:B------:R-:W-:-:S04]  /*ac60*/  ISETP.GT.AND P1, PT, R2, 0x40, !P1 ;  /* 0x000000400200780c */ /* 0x000fc80004f24270 */
[----:B------:R-:W-:-:S04]  /*ac70*/  ISETP.LT.OR P1, PT, R0, 0x41, P1 ;  /* 0x000000410000780c */ /* 0x000fc80000f21670 */
[----:B------:R-:W-:Y:S02]  /*ac80*/  FSEL R163, R122, -INF , !P1 ;  /* 0xff8000007aa37808 */ /* 0x000fe40004800000 */
[----:B------:R-:W-:Y:S02]  /*ac90*/  ISETP.NE.AND P1, PT, R120, RZ, PT ;  /* 0x000000ff7800720c */ /* 0x000fe40003f25270 */
[----:B-1----:R-:W-:Y:S02]  /*aca0*/  FMNMX.FTZ R3, R88, R3, !PT ;  /* 0x0000000358037209 */ /* 0x002fe40007810000 */
[----:B------:R-:W-:-:S04]  /*acb0*/  ISETP.GT.AND P1, PT, R2, 0x41, !P1 ;  /* 0x000000410200780c */ /* 0x000fc80004f24270 */
[----:B------:R-:W-:-:S04]  /*acc0*/  ISETP.LT.OR P1, PT, R0, 0x42, P1 ;  /* 0x000000420000780c */ /* 0x000fc80000f21670 */
[----:B------:R-:W-:Y:S02]  /*acd0*/  FSEL R123, R123, -INF , !P1 ;  /* 0xff8000007b7b7808 */ /* 0x000fe40004800000 */
[----:B------:R-:W-:-:S04]  /*ace0*/  ISETP.GT.AND P1, PT, R2, 0x48, !P2 ;  /* 0x000000480200780c */ /* 0x000fc80005724270 */
[----:B------:R-:W-:-:S04]  /*acf0*/  ISETP.LT.OR P1, PT, R0, 0x49, P1 ;  /* 0x000000490000780c */ /* 0x000fc80000f21670 */
[----:B------:R-:W-:Y:S02]  /*ad00*/  FSEL R175, R126, -INF , !P1 ;  /* 0xff8000007eaf7808 */ /* 0x000fe40004800000 */
[----:B------:R-:W-:Y:S02]  /*ad10*/  ISETP.GT.AND P1, PT, R2, 0x49, !P6 ;  /* 0x000000490200780c */ /* 0x000fe40007724270 */
[----:B------:R-:W-:Y:S01]  /*ad20*/  ISETP.NE.AND P6, PT, R92, RZ, PT ;  /* 0x000000ff5c00720c */ /* 0x000fe20003fc5270 */
[----:B0-----:R-:W-:Y:S01]  /*ad30*/  FMUL.FTZ R92, R3, R10 ;  /* 0x0000000a035c7220 */ /* 0x001fe20000410000 */
[----:B------:R-:W-:-:S04]  /*ad40*/  ISETP.LT.OR P1, PT, R0, 0x4a, P1 ;  /* 0x0000004a0000780c */ /* 0x000fc80000f21670 */
[----:B------:R-:W-:Y:S02]  /*ad50*/  FSEL R127, R127, -INF , !P1 ;  /* 0xff8000007f7f7808 */ /* 0x000fe40004800000 */
[----:B------:R-:W-:Y:S02]  /*ad60*/  ISETP.GT.AND P1, PT, R2, RZ, !P6 ;  /* 0x000000ff0200720c */ /* 0x000fe40007724270 */
[----:B------:R-:W-:Y:S02]  /*ad70*/  ISETP.NE.AND P6, PT, R128, RZ, PT ;  /* 0x000000ff8000720c */ /* 0x000fe40003fc5270 */
[----:B------:R-:W-:Y:S02]  /*ad80*/  ISETP.LT.OR P1, PT, R0, 0x1, P1 ;  /* 0x000000010000780c */ /* 0x000fe40000f21670 */
[----:B------:R-:W-:Y:S02]  /*ad90*/  ISETP.GT.AND P2, PT, R2, 0x59, !P6 ;  /* 0x000000590200780c */ /* 0x000fe40007744270 */
[----:B------:R-:W-:-:S02]  /*ada0*/  FSEL R90, R90, -INF , !P1 ;  /* 0xff8000005a5a7808 */ /* 0x000fc40004800000 */
[----:B------:R-:W-:Y:S02]  /*adb0*/  FSETP.NEU.FTZ.AND P1, PT, R3, -INF , PT ;  /* 0xff8000000300780b */ /* 0x000fe40003f3d000 */
[----:B------:R-:W-:Y:S02]  /*adc0*/  FMNMX.FTZ R20, R90, R13, !PT ;  /* 0x0000000d5a147209 */ /* 0x000fe40007810000 */
[----:B------:R-:W-:Y:S02]  /*add0*/  FSEL R92, R92, RZ, P1 ;  /* 0x000000ff5c5c7208 */ /* 0x000fe40000800000 */
[----:B------:R-:W-:Y:S02]  /*ade0*/  FMNMX.FTZ R20, R155, R20, !PT ;  /* 0x000000149b147209 */ /* 0x000fe40007810000 */
[----:B------:R-:W-:Y:S01]  /*adf0*/  ISETP.LT.OR P2, PT, R0, 0x5a, P2 ;  /* 0x0000005a0000780c */ /* 0x000fe20001741670 */
        /* <DEDUP_REMOVED lines=14> */
[----:B------:R0:W-:Y:S01]  /*aee0*/  MUFU.EX2 R131, R2 ;  /* 0x0000000200837308 */ /* 0x0001e20000000800 */
[----:B------:R-:W-:Y:S01]  /*aef0*/  FSEL R117, R3, RZ, P1 ;  /* 0x000000ff03757208 */ /* 0x000fe20000800000 */
[--C-:B------:R-:W-:Y:S01]  /*af00*/  FFMA.FTZ R156, R189, R10, -R92.reuse ;  /* 0x0000000abd9c7223 */ /* 0x100fe2000001085c */
[----:B------:R-:W-:Y:S01]  /*af10*/  FMNMX.FTZ R20, R95, R20, !PT ;  /* 0x000000145f147209 */ /* 0x000fe20007810000 */
[-CC-:B------:R-:W-:Y:S01]  /*af20*/  FFMA.FTZ R158, R185, R10.reuse, -R92.reuse ;  /* 0x0000000ab99e7223 */ /* 0x180fe2000001085c */
[----:B------:R-:W-:Y:S01]  /*af30*/  FFMA.FTZ R183, R183, R10, -R92 ;  /* 0x0000000ab7b77223 */ /* 0x000fe2000001085c */
        /* <DEDUP_REMOVED lines=23> */
[----:B------:R-:W-:Y:S01]  /*b0b0*/  FFMA.FTZ R97, R133, R10, -R92 ;  /* 0x0000000a85617223 */ /* 0x000fe2000001085c */
[----:B------:R-:W-:-:S02]  /*b0c0*/  LOP3.LUT P6, RZ, R160, 0x7f, RZ, 0xc0, !PT ;  /* 0x0000007fa0ff7812 */ /* 0x000fc400078cc0ff */
        /* <DEDUP_REMOVED lines=16> */
[----:B------:R-:W-:Y:S04]  /*b1d0*/  MUFU.EX2 R148, R148 ;  /* 0x0000009400947308 */ /* 0x000fe80000000800 */
[----:B------:R-:W1:Y:S04]  /*b1e0*/  SHFL.BFLY PT, R137, R20, 0x2, 0x1f ;  /* 0x0c401f0014897f89 */ /* 0x000e6800000e0000 */
        /* <DEDUP_REMOVED lines=12> */
[CC--:B0-----:R-:W-:Y:S02]  /*b2b0*/  FMUL.FTZ R2, R9.reuse, R10.reuse ;  /* 0x0000000a09027220 */ /* 0x0c1fe40000410000 */
[----:B------:R-:W0:Y:S03]  /*b2c0*/  MUFU.EX2 R0, R0 ;  /* 0x0000000000007308 */ /* 0x000e260000000800 */
        /* <DEDUP_REMOVED lines=11> */
[--C-:B------:R-:W-:Y:S01]  /*b380*/  FFMA.FTZ R88, R151, R10, -R94.reuse ;  /* 0x0000000a97587223 */ /* 0x100fe2000001085e */
[----:B0-----:R-:W-:Y:S01]  /*b390*/  FFMA.FTZ R91, R0, R8, R187 ;  /* 0x00000008005b7223 */ /* 0x001fe200000100bb */
[-CC-:B------:R-:W-:Y:S01]  /*b3a0*/  FFMA.FTZ R155, R95, R10.reuse, -R94.reuse ;  /* 0x0000000a5f9b7223 */ /* 0x180fe2000001085e */
[-CC-:B------:R-:W-:Y:S01]  /*b3b0*/  FFMA.FTZ R90, R149, R10.reuse, -R94.reuse ;  /* 0x0000000a955a7223 */ /* 0x180fe2000001085e */
[-CC-:B------:R-:W-:Y:S01]  /*b3c0*/  FFMA.FTZ R149, R99, R10.reuse, -R94.reuse ;  /* 0x0000000a63957223 */ /* 0x180fe2000001085e */
[----:B------:R-:W-:Y:S01]  /*b3d0*/  FADD.FTZ R91, R156, R91 ;  /* 0x0000005b9c5b7221 */ /* 0x000fe20000010000 */
[-CC-:B------:R-:W-:Y:S01]  /*b3e0*/  FFMA.FTZ R92, R147, R10.reuse, -R94.reuse ;  /* 0x0000000a935c7223 */ /* 0x180fe2000001085e */
[----:B------:R0:W1:Y:S01]  /*b3f0*/  MUFU.EX2 R2, R13 ;  /* 0x0000000d00027308 */ /* 0x0000620000000800 */
[-CC-:B------:R-:W-:Y:S01]  /*b400*/  FFMA.FTZ R151, R103, R10.reuse, -R94.reuse ;  /* 0x0000000a67977223 */ /* 0x180fe2000001085e */
[----:B------:R-:W-:Y:S01]  /*b410*/  FADD.FTZ R8, R158, R91 ;  /* 0x0000005b9e087221 */ /* 0x000fe20000010000 */
[-CC-:B------:R-:W-:Y:S01]  /*b420*/  FFMA.FTZ R111, R111, R10.reuse, -R94.reuse ;  /* 0x0000000a6f6f7223 */ /* 0x180fe2000001085e */
[-CC-:B------:R-:W-:Y:S01]  /*b430*/  FFMA.FTZ R107, R107, R10.reuse, -R94.reuse ;  /* 0x0000000a6b6b7223 */ /* 0x180fe2000001085e */
[-C--:B------:R-:W-:Y:S01]  /*b440*/  FFMA.FTZ R115, R115, R10.reuse, -R94 ;  /* 0x0000000a73737223 */ /* 0x080fe2000001085e */
[----:B------:R-:W-:Y:S01]  /*b450*/  FADD.FTZ R91, R183, R8 ;  /* 0x00000008b75b7221 */ /* 0x000fe20000010000 */
[-CC-:B------:R-:W-:Y:S01]  /*b460*/  FFMA.FTZ R157, R157, R10.reuse, -R94.reuse ;  /* 0x0000000a9d9d7223 */ /* 0x180fe2000001085e */
[----:B------:R-:W2:Y:S01]  /*b470*/  MUFU.EX2 R14, R14 ;  /* 0x0000000e000e7308 */ /* 0x000ea20000000800 */
[-CC-:B------:R-:W-:Y:S01]  /*b480*/  FFMA.FTZ R119, R119, R10.reuse, -R94.reuse ;  /* 0x0000000a77777223 */ /* 0x180fe2000001085e */
[----:B------:R-:W-:Y:S01]  /*b490*/  FADD.FTZ R8, R152, R91 ;  /* 0x0000005b98087221 */ /* 0x000fe20000010000 */
[-CC-:B------:R-:W-:Y:S01]  /*b4a0*/  FFMA.FTZ R163, R163, R10.reuse, -R94.reuse ;  /* 0x0000000aa3a37223 */ /* 0x180fe2000001085e */
[-CC-:B------:R-:W-:Y:S01]  /*b4b0*/  FFMA.FTZ R123, R123, R10.reuse, -R94.reuse ;  /* 0x0000000a7b7b7223 */ /* 0x180fe2000001085e */
[-C--:B------:R-:W-:Y:S01]  /*b4c0*/  FFMA.FTZ R175, R175, R10.reuse, -R94 ;  /* 0x0000000aafaf7223 */ /* 0x080fe2000001085e */
[----:B0-----:R-:W-:Y:S01]  /*b4d0*/  FADD.FTZ R13, R177, R8 ;  /* 0x00000008b10d7221 */ /* 0x001fe20000010000 */
[-CC-:B------:R-:W-:Y:S01]  /*b4e0*/  FFMA.FTZ R127, R127, R10.reuse, -R94.reuse ;  /* 0x0000000a7f7f7223 */ /* 0x180fe2000001085e */
[----:B------:R-:W0:Y:S01]  /*b4f0*/  MUFU.EX2 R159, R159 ;  /* 0x0000009f009f7308 */ /* 0x000e220000000800 */
[----:B-1----:R-:W-:Y:S01]  /*b500*/  FFMA.FTZ R5, R2, R5, R117 ;  /* 0x0000000502057223 */ /* 0x002fe20000010075 */
[----:B------:R-:W-:Y:S01]  /*b510*/  FADD.FTZ R96, R154, R13 ;  /* 0x0000000d9a607221 */ /* 0x000fe20000010000 */
[-CC-:B------:R-:W-:Y:S01]  /*b520*/  FFMA.FTZ R179, R179, R10.reuse, -R94.reuse ;  /* 0x0000000ab3b37223 */ /* 0x180fe2000001085e */
[-CC-:B------:R-:W-:Y:S01]  /*b530*/  FFMA.FTZ R139, R139, R10.reuse, -R94.reuse ;  /* 0x0000000a8b8b7223 */ /* 0x180fe2000001085e */
[-C--:B------:R-:W-:Y:S01]  /*b540*/  FFMA.FTZ R141, R141, R10.reuse, -R94 ;  /* 0x0000000a8d8d7223 */ /* 0x080fe2000001085e */
[----:B------:R-:W-:Y:S01]  /*b550*/  FADD.FTZ R13, R143, R96 ;  /* 0x000000608f0d7221 */ /* 0x000fe20000010000 */
[----:B------:R-:W-:Y:S01]  /*b560*/  FFMA.FTZ R94, R135, R10, -R94 ;  /* 0x0000000a875e7223 */ /* 0x000fe2000001085e */
[----:B------:R-:W1:Y:S01]  /*b570*/  MUFU.EX2 R20, R20 ;  /* 0x0000001400147308 */ /* 0x000e620000000800 */
[----:B--2---:R-:W-:Y:S01]  /*b580*/  FADD.FTZ R8, R14, R5 ;  /* 0x000000050e087221 */ /* 0x004fe20000010000 */
[----:B------:R-:W-:Y:S01]  /*b590*/  FADD.FTZ R96, R148, R13 ;  /* 0x0000000d94607221 */ /* 0x000fe20000010000 */
[----:B------:R-:W-:Y:S01]  /*b5a0*/  IMAD.U32 R91, RZ, RZ, UR10 ;  /* 0x0000000aff5b7e24 */ /* 0x000fe2000f8e00ff */
[----:B------:R-:W-:Y:S01]  /*b5b0*/  F2FP.BF16.F32.PACK_AB R154, R143, R154 ;  /* 0x0000009a8f9a723e */ /* 0x000fe200000010ff */
[----:B------:R-:W-:-:S02]  /*b5c0*/  VIADD R12, R12, 0xffffffff ;  /* 0xffffffff0c0c7836 */ /* 0x000fc40000000000 */
[----:B------:R-:W-:Y:S01]  /*b5d0*/  FADD.FTZ R13, R131, R96 ;  /* 0x00000060830d7221 */ /* 0x000fe20000010000 */
[----:B------:R-:W-:Y:S01]  /*b5e0*/  @!P6 VIADD R91, R91, 0x2a860 ;  /* 0x0002a8605b5be836 */ /* 0x000fe20000000000 */
[----:B------:R-:W2:Y:S01]  /*b5f0*/  MUFU.EX2 R153, R153 ;  /* 0x0000009900997308 */ /* 0x000ea20000000800 */
[----:B0-----:R-:W-:Y:S01]  /*b600*/  FADD.FTZ R5, R159, R8 ;  /* 0x000000089f057221 */ /* 0x001fe20000010000 */
[----:B------:R-:W-:Y:S01]  /*b610*/  FADD.FTZ R96, R150, R13 ;  /* 0x0000000d96607221 */ /* 0x000fe20000010000 */
[----:B------:R-:W-:Y:S02]  /*b620*/  F2FP.BF16.F32.PACK_AB R156, R156, R187 ;  /* 0x000000bb9c9c723e */ /* 0x000fe400000010ff */
[----:B------:R-:W-:Y:S01]  /*b630*/  @!P6 PRMT R91, RZ, 0x654, R91 ;  /* 0x00000654ff5be816 */ /* 0x000fe2000000005b */
[----:B------:R-:W-:Y:S01]  /*b640*/  FADD.FTZ R13, R109, R96 ;  /* 0x000000606d0d7221 */ /* 0x000fe20000010000 */
[----:B------:R-:W-:Y:S01]  /*b650*/  F2FP.BF16.F32.PACK_AB R158, R183, R158 ;  /* 0x0000009eb79e723e */ /* 0x000fe200000010ff */
[----:B------:R-:W0:Y:S01]  /*b660*/  MUFU.EX2 R88, R88 ;  /* 0x0000005800587308 */ /* 0x000e220000000800 */
[----:B-1----:R-:W-:Y:S01]  /*b670*/  FADD.FTZ R8, R20, R5 ;  /* 0x0000000514087221 */ /* 0x002fe20000010000 */
[----:B------:R-:W-:Y:S01]  /*b680*/  FADD.FTZ R96, R144, R13 ;  /* 0x0000000d90607221 */ /* 0x000fe20000010000 */
[----:B------:R1:W-:Y:S01]  /*b690*/  @!P6 SYNCS.ARRIVE.TRANS64.RED.A1T0 RZ, [R91+URZ], RZ ;  /* 0x000000ff5bffe9a7 */ /* 0x0003e2000810043f */
[----:B------:R-:W-:-:S02]  /*b6a0*/  F2FP.BF16.F32.PACK_AB R152, R177, R152 ;  /* 0x00000098b198723e */ /* 0x000fc400000010ff */
[----:B------:R-:W-:Y:S01]  /*b6b0*/  FADD.FTZ R13, R93, R96 ;  /* 0x000000605d0d7221 */ /* 0x000fe20000010000 */
[----:B------:R-:W-:Y:S01]  /*b6c0*/  F2FP.BF16.F32.PACK_AB R148, R131, R148 ;  /* 0x000000948394723e */ /* 0x000fe200000010ff */
[----:B------:R-:W3:Y:S01]  /*b6d0*/  MUFU.EX2 R155, R155 ;  /* 0x0000009b009b7308 */ /* 0x000ee20000000800 */
[----:B--2---:R-:W-:Y:S01]  /*b6e0*/  FADD.FTZ R5, R153, R8 ;  /* 0x0000000899057221 */ /* 0x004fe20000010000 */
[----:B------:R-:W-:Y:S01]  /*b6f0*/  FADD.FTZ R96, R146, R13 ;  /* 0x0000000d92607221 */ /* 0x000fe20000010000 */
[----:B------:R-:W-:Y:S01]  /*b700*/  F2FP.BF16.F32.PACK_AB R150, R109, R150 ;  /* 0x000000966d96723e */ /* 0x000fe200000010ff */
[----:B------:R-:W-:Y:S01]  /*b710*/  IMAD.MOV.U32 R13, RZ, RZ, R9 ;  /* 0x000000ffff0d7224 */ /* 0x000fe200078e0009 */
[----:B------:R-:W-:Y:S02]  /*b720*/  F2FP.BF16.F32.PACK_AB R144, R93, R144 ;  /* 0x000000905d90723e */ /* 0x000fe400000010ff */
[----:B------:R-:W-:Y:S01]  /*b730*/  F2FP.BF16.F32.PACK_AB R146, R105, R146 ;  /* 0x000000926992723e */ /* 0x000fe200000010ff */
[----:B------:R-:W2:Y:S01]  /*b740*/  MUFU.EX2 R90, R90 ;  /* 0x0000005a005a7308 */ /* 0x000ea20000000800 */
[----:B0-----:R-:W-:Y:S01]  /*b750*/  FADD.FTZ R8, R88, R5 ;  /* 0x0000000558087221 */ /* 0x001fe20000010000 */
[----:B------:R-:W-:-:S02]  /*b760*/  F2FP.BF16.F32.PACK_AB R159, R20, R159 ;  /* 0x0000009f149f723e */ /* 0x000fc400000010ff */
[----:B------:R-:W-:-:S04]  /*b770*/  F2FP.BF16.F32.PACK_AB R153, R88, R153 ;  /* 0x000000995899723e */ /* 0x000fc800000010ff */
[----:B------:R-:W0:Y:S01]  /*b780*/  MUFU.EX2 R149, R149 ;  /* 0x0000009500957308 */ /* 0x000e220000000800 */
[----:B---3--:R-:W-:-:S07]  /*b790*/  FADD.FTZ R5, R155, R8 ;  /* 0x000000089b057221 */ /* 0x008fce0000010000 */
[----:B------:R-:W3:Y:S01]  /*b7a0*/  MUFU.EX2 R92, R92 ;  /* 0x0000005c005c7308 */ /* 0x000ee20000000800 */
[C---:B--2---:R-:W-:Y:S01]  /*b7b0*/  FADD.FTZ R8, R90.reuse, R5 ;  /* 0x000000055a087221 */ /* 0x044fe20000010000 */
[----:B------:R-:W-:-:S06]  /*b7c0*/  F2FP.BF16.F32.PACK_AB R155, R90, R155 ;  /* 0x0000009b5a9b723e */ /* 0x000fcc00000010ff */
[----:B------:R-:W2:Y:S01]  /*b7d0*/  MUFU.EX2 R151, R151 ;  /* 0x0000009700977308 */ /* 0x000ea20000000800 */
[----:B0-----:R-:W-:-:S07]  /*b7e0*/  FADD.FTZ R5, R149, R8 ;  /* 0x0000000895057221 */ /* 0x001fce0000010000 */
[----:B------:R-:W0:Y:S01]  /*b7f0*/  MUFU.EX2 R111, R111 ;  /* 0x0000006f006f7308 */ /* 0x000e220000000800 */
[C---:B---3--:R-:W-:Y:S01]  /*b800*/  FADD.FTZ R8, R92.reuse, R5 ;  /* 0x000000055c087221 */ /* 0x048fe20000010000 */
[----:B------:R-:W-:Y:S01]  /*b810*/  FADD.FTZ R5, R105, R96 ;  /* 0x0000006069057221 */ /* 0x000fe20000010000 */
[----:B------:R-:W-:-:S03]  /*b820*/  F2FP.BF16.F32.PACK_AB R149, R92, R149 ;  /* 0x000000955c95723e */ /* 0x000fc600000010ff */
[----:B------:R-:W-:Y:S02]  /*b830*/  FADD.FTZ R96, R140, R5 ;  /* 0x000000058c607221 */ /* 0x000fe40000010000 */
[----:B------:R-:W3:Y:S01]  /*b840*/  MUFU.EX2 R107, R107 ;  /* 0x0000006b006b7308 */ /* 0x000ee20000000800 */
[----:B--2---:R-:W-:-:S07]  /*b850*/  FADD.FTZ R8, R151, R8 ;  /* 0x0000000897087221 */ /* 0x004fce0000010000 */
[----:B------:R-:W2:Y:S01]  /*b860*/  MUFU.EX2 R89, R89 ;  /* 0x0000005900597308 */ /* 0x000ea20000000800 */
[C---:B0-----:R-:W-:Y:S01]  /*b870*/  FADD.FTZ R8, R111.reuse, R8 ;  /* 0x000000086f087221 */ /* 0x041fe20000010000 */
[----:B------:R-:W-:-:S06]  /*b880*/  F2FP.BF16.F32.PACK_AB R151, R111, R151 ;  /* 0x000000976f97723e */ /* 0x000fcc00000010ff */
[----:B------:R-:W0:Y:S01]  /*b890*/  MUFU.EX2 R115, R115 ;  /* 0x0000007300737308 */ /* 0x000e220000000800 */
[----:B---3--:R-:W-:-:S07]  /*b8a0*/  FADD.FTZ R8, R107, R8 ;  /* 0x000000086b087221 */ /* 0x008fce0000010000 */
[----:B------:R-:W3:Y:S01]  /*b8b0*/  MUFU.EX2 R142, R142 ;  /* 0x0000008e008e7308 */ /* 0x000ee20000000800 */
[C---:B--2---:R-:W-:Y:S01]  /*b8c0*/  FADD.FTZ R5, R89.reuse, R96 ;  /* 0x0000006059057221 */ /* 0x044fe20000010000 */
[----:B------:R-:W-:-:S06]  /*b8d0*/  F2FP.BF16.F32.PACK_AB R140, R89, R140 ;  /* 0x0000008c598c723e */ /* 0x000fcc00000010ff */
[----:B------:R2:W4:Y:S01]  /*b8e0*/  MUFU.EX2 R147, R157 ;  /* 0x0000009d00937308 */ /* 0x0005220000000800 */
[C---:B0-----:R-:W-:Y:S01]  /*b8f0*/  FADD.FTZ R8, R115.reuse, R8 ;  /* 0x0000000873087221 */ /* 0x041fe20000010000 */
[----:B------:R-:W-:-:S06]  /*b900*/  F2FP.BF16.F32.PACK_AB R145, R115, R107 ;  /* 0x0000006b7391723e */ /* 0x000fcc00000010ff */
[----:B------:R-:W0:Y:S01]  /*b910*/  MUFU.EX2 R113, R113 ;  /* 0x0000007100717308 */ /* 0x000e220000000800 */
[----:B---3--:R-:W-:Y:S01]  /*b920*/  FADD.FTZ R96, R142, R5 ;  /* 0x000000058e607221 */ /* 0x008fe20000010000 */
[----:B--2---:R-:W-:Y:S01]  /*b930*/  F2FP.BF16.F32.PACK_AB R157, R14, R117 ;  /* 0x000000750e9d723e */ /* 0x004fe200000010ff */
[----:B------:R-:W-:-:S05]  /*b940*/  IMAD.MOV.U32 R14, RZ, RZ, R3 ;  /* 0x000000ffff0e7224 */ /* 0x000fca00078e0003 */
[----:B------:R-:W2:Y:S01]  /*b950*/  MUFU.EX2 R119, R119 ;  /* 0x0000007700777308 */ /* 0x000ea20000000800 */
[----:B----4-:R-:W-:-:S07]  /*b960*/  FADD.FTZ R8, R147, R8 ;  /* 0x0000000893087221 */ /* 0x010fce0000010000 */
        /* <DEDUP_REMOVED lines=18> */
[----:B--2---:R-:W-:-:S07]  /*ba90*/  FADD.FTZ R5, R175, R8 ;  /* 0x00000008af057221 */ /* 0x004fce0000010000 */
[----:B------:R-:W2:Y:S01]  /*baa0*/  MUFU.EX2 R137, R139 ;  /* 0x0000008b00897308 */ /* 0x000ea20000000800 */
[C---:B---3--:R-:W-:Y:S01]  /*bab0*/  FADD.FTZ R5, R98.reuse, R5 ;  /* 0x0000000562057221 */ /* 0x048fe20000010000 */
[----:B------:R-:W-:-:S06]  /*bac0*/  F2FP.BF16.F32.PACK_AB R143, R98, R175 ;  /* 0x000000af628f723e */ /* 0x000fcc00000010ff */
[----:B------:R3:W4:Y:S01]  /*bad0*/  MUFU.EX2 R102, R141 ;  /* 0x0000008d00667308 */ /* 0x0007220000000800 */
[----:B0-----:R-:W-:-:S07]  /*bae0*/  FADD.FTZ R5, R100, R5 ;  /* 0x0000000564057221 */ /* 0x001fce0000010000 */
[----:B------:R-:W0:Y:S01]  /*baf0*/  MUFU.EX2 R97, R97 ;  /* 0x0000006100617308 */ /* 0x000e220000000800 */
[----:B--2---:R-:W-:Y:S01]  /*bb00*/  FADD.FTZ R5, R137, R5 ;  /* 0x0000000589057221 */ /* 0x004fe20000010000 */
[----:B---3--:R-:W-:Y:S02]  /*bb10*/  F2FP.BF16.F32.PACK_AB R141, R123, R163 ;  /* 0x000000a37b8d723e */ /* 0x008fe400000010ff */
[----:B------:R-:W-:-:S04]  /*bb20*/  F2FP.BF16.F32.PACK_AB R137, R137, R100 ;  /* 0x000000648989723e */ /* 0x000fc800000010ff */
[----:B------:R-:W2:Y:S01]  /*bb30*/  MUFU.EX2 R94, R94 ;  /* 0x0000005e005e7308 */ /* 0x000ea20000000800 */
[----:B----4-:R-:W-:Y:S01]  /*bb40*/  FADD.FTZ R5, R102, R5 ;  /* 0x0000000566057221 */ /* 0x010fe20000010000 */
[C---:B0-----:R-:W-:Y:S01]  /*bb50*/  FADD.FTZ R8, R97.reuse, R96 ;  /* 0x0000006061087221 */ /* 0x041fe20000010000 */
[----:B------:R-:W-:Y:S02]  /*bb60*/  F2FP.BF16.F32.PACK_AB R138, R97, R138 ;  /* 0x0000008a618a723e */ /* 0x000fe400000010ff */
[C---:B--2---:R-:W-:Y:S01]  /*bb70*/  FADD.FTZ R5, R94.reuse, R5 ;  /* 0x000000055e057221 */ /* 0x044fe20000010000 */
[----:B------:R-:W-:Y:S01]  /*bb80*/  F2FP.BF16.F32.PACK_AB R139, R94, R102 ;  /* 0x000000665e8b723e */ /* 0x000fe200000010ff */
[----:B-1----:R-:W-:Y:S06]  /*bb90*/  @P1 BRA `(.L_x_1128) ;  /* 0xffffffd000d41947 */ /* 0x002fec000383ffff */
.L_x_1111:
        /* <DEDUP_REMOVED lines=67> */
.L_x_1129:
[----:B------:R-:W-:Y:S01]  /*bfd0*/  ULEA UR5, UR36, UR38, 0x3 ;  /* 0x0000002624057291 */ /* 0x000fe2000f8e183f */
[----:B------:R-:W-:-:S05]  /*bfe0*/  IMAD.U32 R0, RZ, RZ, UR37 ;  /* 0x00000025ff007e24 */ /* 0x000fca000f8e00ff */
[----:B------:R-:W-:-:S04]  /*bff0*/  SHF.L.U32 R0, R0, 0x1f, RZ ;  /* 0x0000001f00007819 */ /* 0x000fc800000006ff */
[----:B------:R0:W1:Y:S01]  /*c000*/  SYNCS.PHASECHK.TRANS64.TRYWAIT P1, [UR5+0x2a850], R0 ;  /* 0x02a85000ff0075a7 */ /* 0x0000620008020145 */
[----:B------:R-:W-:Y:S05]  /*c010*/  @!P0 BRA `(.L_x_1130) ;  /* 0x0000000000048947 */ /* 0x000fea0003800000 */
[----:B------:R-:W-:Y:S01]  /*c020*/  BPT.TRAP 0x1 ;  /* 0x000000040000795c */ /* 0x000fe20000300000 */
.L_x_1130:
[----:B-1----:R-:W-:Y:S05]  /*c030*/  @P1 BRA `(.L_x_1131) ;  /* 0x0000000000081947 */ /* 0x002fea0003800000 */
[----:B------:R-:W1:Y:S02]  /*c040*/  SYNCS.PHASECHK.TRANS64.TRYWAIT P0, [UR5+0x2a850], R0 ;  /* 0x02a85000ff0075a7 */ /* 0x000e640008000145 */
[----:B-1----:R-:W-:Y:S05]  /*c050*/  @!P0 BRA `(.L_x_1132) ;  /* 0x0000007c00548947 */ /* 0x002fea0003800000 */
.L_x_1131:
[----:B------:R-:W-:Y:S01]  /*c060*/  UIADD3 UR38, UR38, 0x400, URZ ;  /* 0x0000040026267890 */ /* 0x000fe2000fffe03f */
[----:B------:R-:W-:Y:S01]  /*c070*/  WARPGROUP.ARRIVE ;  /* 0x00000000000079c5 */ /* 0x000fe20000000000 */
[----:B------:R-:W-:Y:S01]  /*c080*/  UMOV UR7, 0x40000040 ;  /* 0x4000004000077882 */ /* 0x000fe20000000000 */
[----:B-1----:R-:W1:Y:S01]  /*c090*/  SHFL.BFLY PT, R7, R8, 0x2, 0x1f ;  /* 0x0c401f0008077f89 */ /* 0x002e6200000e0000 */
[----:B------:R-:W-:Y:S01]  /*c0a0*/  USHF.R.U32.HI UR38, URZ, 0x4, UR38 ;  /* 0x000000043f267899 */ /* 0x000fe20008011626 */
[----:B------:R-:W-:Y:S02]  /*c0b0*/  VIADD R169, R169, 0x1 ;  /* 0x00000001a9a97836 */ /* 0x000fe40000000000 */
[----:B0-----:R-:W0:Y:S01]  /*c0c0*/  SHFL.BFLY PT, R0, R5, 0x2, 0x1f ;  /* 0x0c401f0005007f89 */ /* 0x001e2200000e0000 */
[----:B------:R-:W-:Y:S01]  /*c0d0*/  ULOP3.LUT UR38, UR38, 0x3fff, URZ, 0xc0, !UPT ;  /* 0x00003fff26267892 */ /* 0x000fe2000f8ec03f */
[----:B------:R-:W2:Y:S03]  /*c0e0*/  S2R R14, SR_TID.X ;  /* 0x00000000000e7919 */ /* 0x000ea60000002100 */
        /* <DEDUP_REMOVED lines=9> */
[----:B------:R-:W-:Y:S01]  /*c180*/  USEL UR36, UR36, URZ, UP0 ;  /* 0x0000003f24247287 */ /* 0x000fe20008000000 */
[----:B0-----:R-:W-:Y:S01]  /*c190*/  FADD.FTZ R2, R0, R5 ;  /* 0x0000000500027221 */ /* 0x001fe20000010000 */
[----:B------:R-:W-:Y:S01]  /*c1a0*/  CS2R R4, SRZ ;  /* 0x0000000000047805 */ /* 0x000fe2000001ff00 */
[----:B------:R-:W0:Y:S04]  /*c1b0*/  SHFL.BFLY PT, R0, R7, 0x1, 0x1f ;  /* 0x0c201f0007007f89 */ /* 0x000e2800000e0000 */
[----:B------:R-:W1:Y:S01]  /*c1c0*/  SHFL.BFLY PT, R11, R2, 0x1, 0x1f ;  /* 0x0c201f00020b7f89 */ /* 0x000e6200000e0000 */
[----:B--2---:R-:W-:Y:S01]  /*c1d0*/  LOP3.LUT P2, RZ, R14, 0x7f, RZ, 0xc0, !PT ;  /* 0x0000007f0eff7812 */ /* 0x004fe2000784c0ff */
[----:B0-----:R-:W-:Y:S01]  /*c1e0*/  FADD.FTZ R12, R7, R0 ;  /* 0x00000000070c7221 */ /* 0x001fe20000010000 */
[----:B------:R-:W-:-:S02]  /*c1f0*/  IMAD.U32 R7, RZ, RZ, UR5 ;  /* 0x00000005ff077e24 */ /* 0x000fc4000f8e00ff */
[----:B------:R-:W-:Y:S02]  /*c200*/  IMAD.MOV.U32 R0, RZ, RZ, -0x800000 ;  /* 0xff800000ff007424 */ /* 0x000fe400078e00ff */
[----:B-1----:R-:W-:Y:S01]  /*c210*/  FADD.FTZ R13, R2, R11 ;  /* 0x0000000b020d7221 */ /* 0x002fe20000010000 */
[----:B------:R-:W-:-:S06]  /*c220*/  FSETP.NE.FTZ.AND P0, PT, R12, RZ, PT ;  /* 0x000000ff0c00720b */ /* 0x000fcc0003f15000 */
[----:B------:R-:W-:Y:S02]  /*c230*/  @!P2 VIADD R7, R7, 0x2a860 ;  /* 0x0002a8600707a836 */ /* 0x000fe40000000000 */
[----:B------:R-:W-:Y:S01]  /*c240*/  IMAD.MOV.U32 R2, RZ, RZ, -0x800000 ;  /* 0xff800000ff027424 */ /* 0x000fe200078e00ff */
[----:B------:R-:W-:Y:S02]  /*c250*/  FSETP.NE.FTZ.AND P1, PT, R13, RZ, PT ;  /* 0x000000ff0d00720b */ /* 0x000fe40003f35000 */
[----:B------:R-:W-:Y:S02]  /*c260*/  @!P2 PRMT R7, RZ, 0x654, R7 ;  /* 0x00000654ff07a816 */ /* 0x000fe40000000007 */
[----:B------:R-:W0:Y:S01]  /*c270*/  @P0 MUFU.LG2 R11, R12 ;  /* 0x0000000c000b0308 */ /* 0x000e220000000c00 */
[----:B------:R-:W-:-:S08]  /*c280*/  @P0 FMUL.FTZ R6, R10, 0.69314718246459960938 ;  /* 0x3f3172180a060820 */ /* 0x000fd00000410000 */
[----:B------:R-:W-:Y:S01]  /*c290*/  @P1 FMUL.FTZ R15, R10, 0.69314718246459960938 ;  /* 0x3f3172180a0f1820 */ /* 0x000fe20000410000 */
[----:B------:R-:W1:Y:S08]  /*c2a0*/  @P1 MUFU.LG2 R8, R13 ;  /* 0x0000000d00081308 */ /* 0x000e700000000c00 */
[----:B------:R-:W2:Y:S01]  /*c2b0*/  @P0 MUFU.RCP R4, R12 ;  /* 0x0000000c00040308 */ /* 0x000ea20000001000 */
[----:B0-----:R-:W-:-:S04]  /*c2c0*/  @P0 FMUL.FTZ R11, R11, 0.69314718246459960938 ;  /* 0x3f3172180b0b0820 */ /* 0x001fc80000410000 */
[----:B------:R-:W-:Y:S01]  /*c2d0*/  @P0 FFMA.FTZ R2, R6, R3, R11 ;  /* 0x0000000306020223 */ /* 0x000fe2000001000b */
[----:B------:R-:W-:Y:S02]  /*c2e0*/  PLOP3.LUT P0, PT, PT, PT, PT, 0x8, 0x0 ;  /* 0x000000000000781c */ /* 0x000fe40003f0e170 */
[----:B------:R-:W0:Y:S01]  /*c2f0*/  @P1 MUFU.RCP R5, R13 ;  /* 0x0000000d00051308 */ /* 0x000e220000001000 */
[----:B-1----:R-:W-:-:S04]  /*c300*/  @P1 FMUL.FTZ R8, R8, 0.69314718246459960938 ;  /* 0x3f31721808081820 */ /* 0x002fc80000410000 */
        /* <DEDUP_REMOVED lines=28> */
[-C--:B--2---:R-:W-:Y:S01]  /*c4d0*/  FMUL.FTZ R89, R28, R4.reuse ;  /* 0x000000041c597220 */ /* 0x084fe20000410000 */
        /* <DEDUP_REMOVED lines=32> */
[-C--:B0-----:R-:W-:Y:S01]  /*c6e0*/  FMUL.FTZ R29, R26, R5.reuse ;  /* 0x000000051a1d7220 */ /* 0x081fe20000410000 */
[-C--:B------:R-:W-:Y:S01]  /*c6f0*/  FMUL.FTZ R8, R27, R5.reuse ;  /* 0x000000051b087220 */ /* 0x080fe20000410000 */
[-C--:B------:R-:W-:Y:S01]  /*c700*/  FMUL.FTZ R30, R30, R5.reuse ;  /* 0x000000051e1e7220 */ /* 0x080fe20000410000 */
[-C--:B-1----:R-:W-:Y:S01]  /*c710*/  FMUL.FTZ R7, R31, R5.reuse ;  /* 0x000000051f077220 */ /* 0x082fe20000410000 */
        /* <DEDUP_REMOVED lines=28> */
.L_x_1062:
[----:B------:R-:W0:Y:S01]  /*c8e0*/  S2R R4, SR_CgaCtaId ;  /* 0x0000000000047919 */ /* 0x000e220000008800 */
[----:B------:R-:W-:Y:S01]  /*c8f0*/  MOV R3, 0x400 ;  /* 0x0000040000037802 */ /* 0x000fe20000000f00 */
[----:B------:R-:W-:Y:S01]  /*c900*/  BSSY B0, `(.L_x_1133) ;  /* 0x00001d3000007945 */ /* 0x000fe20003800000 */
[----:B------:R-:W-:Y:S02]  /*c910*/  BAR.SYNC.DEFER_BLOCKING 0x5, 0x120 ;  /* 0x0144800000007b1d */ /* 0x000fe40000010000 */
[----:B0-----:R-:W-:-:S05]  /*c920*/  LEA R3, R4, R3, 0x18 ;  /* 0x0000000304037211 */ /* 0x001fca00078ec0ff */
[----:B------:R0:W1:Y:S01]  /*c930*/  LDS.128 R160, [R3+0x2a8d0] ;  /* 0x02a8d00003a07984 */ /* 0x0000620000000c00 */
[----:B------:R-:W-:Y:S06]  /*c940*/  BAR.ARV 0x4, 0x120 ;  /* 0x0104800000007b1d */ /* 0x000fec0000002000 */
[----:B------:R-:W-:Y:S05]  /*c950*/  @P0 BRA `(.L_x_1134) ;  /* 0x0000001000c00947 */ /* 0x000fea0003800000 */
[----:B------:R-:W2:Y:S01]  /*c960*/  S2R R4, SR_SWINHI ;  /* 0x0000000000047919 */ /* 0x000ea20000002f00 */
[----:B------:R-:W-:Y:S02]  /*c970*/  F2FP.BF16.F32.PACK_AB R6, R6, R89 ;  /* 0x000000590606723e */ /* 0x000fe400000010ff */
[----:B------:R-:W-:Y:S01]  /*c980*/  F2FP.BF16.F32.PACK_AB R7, R7, R30 ;  /* 0x0000001e0707723e */ /* 0x000fe200000010ff */
[----:B------:R-:W-:Y:S01]  /*c990*/  BAR.SYNC.DEFER_BLOCKING 0x1, 0x100 ;  /* 0x0044000000007b1d */ /* 0x000fe20000010000 */
        /* <DEDUP_REMOVED lines=10> */
[----:B------:R-:W-:Y:S02]  /*ca40*/  MOV R16, R3 ;  /* 0x0000000300107202 */ /* 0x000fe40000000f00 */
[----:B--2---:R-:W-:-:S03]  /*ca50*/  MOV R17, R4 ;  /* 0x0000000400117202 */ /* 0x004fc60000000f00 */
[----:B------:R-:W-:-:S03]  /*ca60*/  IMAD.WIDE R4, R173, 0x2, R16 ;  /* 0x00000002ad047825 */ /* 0x000fc600078e0210 */
[C---:B------:R-:W-:Y:S02]  /*ca70*/  LOP3.LUT R9, R4.reuse, 0x380, RZ, 0xc0, !PT ;  /* 0x0000038004097812 */ /* 0x040fe400078ec0ff */
[C---:B------:R-:W-:Y:S02]  /*ca80*/  IADD3 R23, P6, R4.reuse, 0x20, RZ ;  /* 0x0000002004177810 */ /* 0x040fe40007fde0ff */
[----:B------:R-:W-:Y:S02]  /*ca90*/  SHF.R.U64 R9, R9, 0x3, RZ ;  /* 0x0000000309097819 */ /* 0x000fe400000012ff */
[----:B------:R-:W-:Y:S01]  /*caa0*/  LOP3.LUT R12, R23, 0x380, RZ, 0xc0, !PT ;  /* 0x00000380170c7812 */ /* 0x000fe200078ec0ff */
[----:B------:R-:W-:Y:S01]  /*cab0*/  IMAD.X R27, RZ, RZ, R5, P6 ;  /* 0x000000ffff1b7224 */ /* 0x000fe200030e0605 */
[C---:B------:R-:W-:Y:S02]  /*cac0*/  IADD3 R31, P5, R4.reuse, 0x40, RZ ;  /* 0x00000040041f7810 */ /* 0x040fe40007fbe0ff */
[----:B------:R-:W-:-:S02]  /*cad0*/  IADD3 R93, P4, R4, 0x60, RZ ;  /* 0x00000060045d7810 */ /* 0x000fc40007f9e0ff */
[C---:B------:R-:W-:Y:S01]  /*cae0*/  IADD3 R95, P3, R4.reuse, 0x4000, RZ ;  /* 0x00004000045f7810 */ /* 0x040fe20007f7e0ff */
[--C-:B------:R-:W-:Y:S01]  /*caf0*/  IMAD.X R25, RZ, RZ, R5.reuse, P5 ;  /* 0x000000ffff197224 */ /* 0x100fe200028e0605 */
[C---:B------:R-:W-:Y:S01]  /*cb00*/  IADD3 R97, P2, R4.reuse, 0x4020, RZ ;  /* 0x0000402004617810 */ /* 0x040fe20007f5e0ff */
[--C-:B------:R-:W-:Y:S01]  /*cb10*/  IMAD.X R21, RZ, RZ, R5.reuse, P4 ;  /* 0x000000ffff157224 */ /* 0x100fe200020e0605 */
[C---:B------:R-:W-:Y:S01]  /*cb20*/  IADD3 R99, P1, R4.reuse, 0x4040, RZ ;  /* 0x0000404004637810 */ /* 0x040fe20007f3e0ff */
[--C-:B------:R-:W-:Y:S01]  /*cb30*/  IMAD.X R15, RZ, RZ, R5.reuse, P3 ;  /* 0x000000ffff0f7224 */ /* 0x100fe200018e0605 */
[----:B------:R-:W-:Y:S01]  /*cb40*/  IADD3 R88, P0, R4, 0x4060, RZ ;  /* 0x0000406004587810 */ /* 0x000fe20007f1e0ff */
[--C-:B------:R-:W-:Y:S01]  /*cb50*/  IMAD.X R13, RZ, RZ, R5.reuse, P2 ;  /* 0x000000ffff0d7224 */ /* 0x100fe200010e0605 */
[----:B------:R-:W-:Y:S01]  /*cb60*/  LOP3.LUT R4, R9, R4, RZ, 0x3c, !PT ;  /* 0x0000000409047212 */ /* 0x000fe200078e3cff */
[--C-:B------:R-:W-:Y:S01]  /*cb70*/  IMAD.X R11, RZ, RZ, R5.reuse, P1 ;  /* 0x000000ffff0b7224 */ /* 0x100fe200008e0605 */
[----:B------:R-:W-:Y:S01]  /*cb80*/  SHF.R.U64 R12, R12, 0x3, RZ ;  /* 0x000000030c0c7819 */ /* 0x000fe200000012ff */
[----:B------:R-:W-:Y:S01]  /*cb90*/  IMAD.X R9, RZ, RZ, R5, P0 ;  /* 0x000000ffff097224 */ /* 0x000fe200000e0605 */
[----:B------:R-:W-:-:S02]  /*cba0*/  MOV R92, R4 ;  /* 0x00000004005c7202 */ /* 0x000fc40000000f00 */
[----:B------:R-:W-:Y:S02]  /*cbb0*/  F2FP.BF16.F32.PACK_AB R5, R8, R29 ;  /* 0x0000001d0805723e */ /* 0x000fe400000010ff */
[----:B------:R-:W-:Y:S02]  /*cbc0*/  LOP3.LUT R26, R12, R23, RZ, 0x3c, !PT ;  /* 0x000000170c1a7212 */ /* 0x000fe400078e3cff */
[----:B------:R-:W-:Y:S02]  /*cbd0*/  F2FP.BF16.F32.PACK_AB R4, R10, R91 ;  /* 0x0000005b0a04723e */ /* 0x000fe400000010ff */
[----:B------:R-:W-:Y:S02]  /*cbe0*/  LOP3.LUT R8, R97, 0x380, RZ, 0xc0, !PT ;  /* 0x0000038061087812 */ /* 0x000fe400078ec0ff */
[----:B------:R-:W-:Y:S01]  /*cbf0*/  LOP3.LUT R10, R99, 0x380, RZ, 0xc0, !PT ;  /* 0x00000380630a7812 */ /* 0x000fe200078ec0ff */
[----:B------:R2:W-:Y:S01]  /*cc00*/  STSM.16.M88.4 [R92], R4 ;  /* 0x000000045c007844 */ /* 0x0005e20000000200 */
[----:B------:R-:W-:-:S02]  /*cc10*/  LOP3.LUT R23, R88, 0x380, RZ, 0xc0, !PT ;  /* 0x0000038058177812 */ /* 0x000fc400078ec0ff */
[----:B------:R-:W-:Y:S02]  /*cc20*/  LOP3.LUT R14, R31, 0x380, RZ, 0xc0, !PT ;  /* 0x000003801f0e7812 */ /* 0x000fe400078ec0ff */
[----:B------:R-:W-:Y:S02]  /*cc30*/  LOP3.LUT R72, R95, 0x380, RZ, 0xc0, !PT ;  /* 0x000003805f487812 */ /* 0x000fe400078ec0ff */
[----:B------:R-:W-:Y:S02]  /*cc40*/  SHF.R.U64 R8, R8, 0x3, RZ ;  /* 0x0000000308087819 */ /* 0x000fe400000012ff */
[----:B------:R-:W-:Y:S02]  /*cc50*/  SHF.R.U64 R10, R10, 0x3, RZ ;  /* 0x000000030a0a7819 */ /* 0x000fe400000012ff */
[----:B------:R-:W-:Y:S02]  /*cc60*/  SHF.R.U64 R23, R23, 0x3, RZ ;  /* 0x0000000317177819 */ /* 0x000fe400000012ff */
[----:B------:R-:W-:-:S02]  /*cc70*/  SHF.R.U64 R14, R14, 0x3, RZ ;  /* 0x000000030e0e7819 */ /* 0x000fc400000012ff */
[----:B------:R-:W-:Y:S02]  /*cc80*/  SHF.R.U64 R72, R72, 0x3, RZ ;  /* 0x0000000348487819 */ /* 0x000fe400000012ff */
[----:B------:R-:W-:Y:S02]  /*cc90*/  LOP3.LUT R12, R8, R97, RZ, 0x3c, !PT ;  /* 0x00000061080c7212 */ /* 0x000fe400078e3cff */
[----:B------:R-:W-:Y:S02]  /*cca0*/  LOP3.LUT R10, R10, R99, RZ, 0x3c, !PT ;  /* 0x000000630a0a7212 */ /* 0x000fe400078e3cff */
[----:B------:R-:W-:Y:S02]  /*ccb0*/  LOP3.LUT R8, R23, R88, RZ, 0x3c, !PT ;  /* 0x0000005817087212 */ /* 0x000fe400078e3cff */
[----:B------:R-:W-:Y:S02]  /*ccc0*/  LOP3.LUT R24, R14, R31, RZ, 0x3c, !PT ;  /* 0x0000001f0e187212 */ /* 0x000fe400078e3cff */
[----:B------:R-:W-:-:S02]  /*ccd0*/  LOP3.LUT R14, R72, R95, RZ, 0x3c, !PT ;  /* 0x0000005f480e7212 */ /* 0x000fc400078e3cff */
[----:B------:R-:W-:Y:S01]  /*cce0*/  MOV R72, R10 ;  /* 0x0000000a00487202 */ /* 0x000fe20000000f00 */
[----:B------:R-:W3:Y:S01]  /*ccf0*/  LDC.64 R94, c[0x0][0xbd8] ;  /* 0x0002f600ff5e7b82 */ /* 0x000ee20000000a00 */
[----:B------:R-:W-:Y:S02]  /*cd00*/  MOV R23, R8 ;  /* 0x0000000800177202 */ /* 0x000fe40000000f00 */
[----:B------:R-:W-:Y:S02]  /*cd10*/  MOV R29, R26 ;  /* 0x0000001a001d7202 */ /* 0x000fe40000000f00 */
[----:B------:R-:W-:Y:S02]  /*cd20*/  F2FP.BF16.F32.PACK_AB R8, R33, R32 ;  /* 0x000000202108723e */ /* 0x000fe400000010ff */
[----:B------:R-:W-:Y:S02]  /*cd30*/  F2FP.BF16.F32.PACK_AB R9, R35, R34 ;  /* 0x000000222309723e */ /* 0x000fe400000010ff */
[----:B------:R-:W-:-:S02]  /*cd40*/  F2FP.BF16.F32.PACK_AB R10, R37, R36 ;  /* 0x00000024250a723e */ /* 0x000fc400000010ff */
[----:B------:R-:W-:Y:S02]  /*cd50*/  F2FP.BF16.F32.PACK_AB R11, R39, R38 ;  /* 0x00000026270b723e */ /* 0x000fe400000010ff */
[----:B------:R-:W-:Y:S02]  /*cd60*/  MOV R31, R24 ;  /* 0x00000018001f7202 */ /* 0x000fe40000000f00 */
[----:B--2---:R-:W-:Y:S01]  /*cd70*/  F2FP.BF16.F32.PACK_AB R4, R41, R40 ;  /* 0x000000282904723e */ /* 0x004fe200000010ff */
[----:B------:R-:W-:Y:S01]  /*cd80*/  STSM.16.M88.4 [R29], R8 ;  /* 0x000000081d007844 */ /* 0x000fe20000000200 */
[----:B------:R-:W-:Y:S02]  /*cd90*/  F2FP.BF16.F32.PACK_AB R5, R43, R42 ;  /* 0x0000002a2b05723e */ /* 0x000fe400000010ff */
[----:B------:R-:W-:Y:S02]  /*cda0*/  F2FP.BF16.F32.PACK_AB R6, R45, R44 ;  /* 0x0000002c2d06723e */ /* 0x000fe400000010ff */
[----:B------:R-:W-:-:S02]  /*cdb0*/  F2FP.BF16.F32.PACK_AB R7, R47, R46 ;  /* 0x0000002e2f07723e */ /* 0x000fc400000010ff */
[----:B------:R-:W-:Y:S02]  /*cdc0*/  LOP3.LUT R20, R93, 0x380, RZ, 0xc0, !PT ;  /* 0x000003805d147812 */ /* 0x000fe400078ec0ff */
[----:B------:R-:W-:Y:S01]  /*cdd0*/  MOV R89, R14 ;  /* 0x0000000e00597202 */ /* 0x000fe20000000f00 */
[----:B------:R2:W-:Y:S01]  /*cde0*/  STSM.16.M88.4 [R31], R4 ;  /* 0x000000041f007844 */ /* 0x0005e20000000200 */
[----:B------:R-:W-:Y:S02]  /*cdf0*/  SHF.R.U64 R20, R20, 0x3, RZ ;  /* 0x0000000314147819 */ /* 0x000fe400000012ff */
[----:B------:R-:W-:Y:S02]  /*ce00*/  MOV R88, R12 ;  /* 0x0000000c00587202 */ /* 0x000fe40000000f00 */
[----:B------:R-:W-:Y:S02]  /*ce10*/  LOP3.LUT R20, R20, R93, RZ, 0x3c, !PT ;  /* 0x0000005d14147212 */ /* 0x000fe400078e3cff */
[----:B------:R-:W-:-:S02]  /*ce20*/  F2FP.BF16.F32.PACK_AB R12, R49, R48 ;  /* 0x00000030310c723e */ /* 0x000fc400000010ff */
[----:B------:R-:W-:Y:S02]  /*ce30*/  F2FP.BF16.F32.PACK_AB R24, R57, R56 ;  /* 0x000000383918723e */ /* 0x000fe400000010ff */
[----:B------:R-:W-:Y:S02]  /*ce40*/  F2FP.BF16.F32.PACK_AB R25, R59, R58 ;  /* 0x0000003a3b19723e */ /* 0x000fe400000010ff */
[----:B------:R-:W-:Y:S02]  /*ce50*/  F2FP.BF16.F32.PACK_AB R26, R61, R60 ;  /* 0x0000003c3d1a723e */ /* 0x000fe400000010ff */
[----:B------:R-:W-:Y:S01]  /*ce60*/  F2FP.BF16.F32.PACK_AB R27, R63, R62 ;  /* 0x0000003e3f1b723e */ /* 0x000fe200000010ff */
[----:B--2---:R-:W2:Y:S01]  /*ce70*/  LDC.64 R4, c[0x0][0xbe0] ;  /* 0x0002f800ff047b82 */ /* 0x004ea20000000a00 */
[----:B------:R-:W-:Y:S01]  /*ce80*/  MOV R90, R20 ;  /* 0x00000014005a7202 */ /* 0x000fe20000000f00 */
[----:B------:R-:W-:Y:S01]  /*ce90*/  IMAD.MOV.U32 R49, RZ, RZ, RZ ;  /* 0x000000ffff317224 */ /* 0x000fe200078e00ff */
[----:B------:R-:W-:-:S02]  /*cea0*/  F2FP.BF16.F32.PACK_AB R13, R51, R50 ;  /* 0x00000032330d723e */ /* 0x000fc400000010ff */
[----:B------:R-:W-:Y:S02]  /*ceb0*/  F2FP.BF16.F32.PACK_AB R14, R53, R52 ;  /* 0x00000034350e723e */ /* 0x000fe400000010ff */
[----:B------:R-:W-:Y:S01]  /*cec0*/  F2FP.BF16.F32.PACK_AB R15, R55, R54 ;  /* 0x00000036370f723e */ /* 0x000fe200000010ff */
[----:B------:R-:W4:Y:S01]  /*ced0*/  LDC.64 R20, c[0x0][0xbd8] ;  /* 0x0002f600ff147b82 */ /* 0x000f220000000a00 */
[----:B------:R-:W-:Y:S02]  /*cee0*/  F2FP.BF16.F32.PACK_AB R29, R75, R74 ;  /* 0x0000004a4b1d723e */ /* 0x000fe400000010ff */
[----:B------:R-:W-:Y:S01]  /*cef0*/  F2FP.BF16.F32.PACK_AB R31, R79, R78 ;  /* 0x0000004e4f1f723e */ /* 0x000fe200000010ff */
[----:B------:R0:W-:Y:S01]  /*cf00*/  STSM.16.M88.4 [R90], R12 ;  /* 0x0000000c5a007844 */ /* 0x0001e20000000200 */
[----:B---3--:R-:W-:-:S03]  /*cf10*/  ISETP.NE.U32.AND P0, PT, R94, RZ, PT ;  /* 0x000000ff5e00720c */ /* 0x008fc60003f05070 */
[----:B------:R0:W-:Y:S01]  /*cf20*/  STSM.16.M88.4 [R89], R24 ;  /* 0x0000001859007844 */ /* 0x0001e20000000200 */
[----:B------:R-:W3:Y:S01]  /*cf30*/  LDC R47, c[0x0][0xa88] ;  /* 0x0002a200ff2f7b82 */ /* 0x000ee20000000800 */
[----:B------:R-:W-:Y:S02]  /*cf40*/  ISETP.NE.AND.EX P0, PT, R95, RZ, PT, P0 ;  /* 0x000000ff5f00720c */ /* 0x000fe40003f05300 */
[----:B------:R0:W-:Y:S01]  /*cf50*/  STSM.16.M88.4 [R88], R64 ;  /* 0x0000004058007844 */ /* 0x0001e20000000200 */
[----:B--2---:R-:W-:-:S03]  /*cf60*/  ISETP.NE.U32.AND P1, PT, R4, RZ, PT ;  /* 0x000000ff0400720c */ /* 0x004fc60003f25070 */
[----:B------:R0:W-:Y:S01]  /*cf70*/  STSM.16.M88.4 [R72], R28 ;  /* 0x0000001c48007844 */ /* 0x0001e20000000200 */
[----:B------:R-:W-:-:S03]  /*cf80*/  ISETP.NE.AND.EX P1, PT, R5, RZ, PT, P1 ;  /* 0x000000ff0500720c */ /* 0x000fc60003f25310 */
[----:B------:R0:W-:Y:S01]  /*cf90*/  STSM.16.M88.4 [R23], R80 ;  /* 0x0000005017007844 */ /* 0x0001e20000000200 */
[----:B----4-:R-:W-:Y:S01]  /*cfa0*/  IMAD.WIDE R20, R167, 0x4, R20 ;  /* 0x00000004a7147825 */ /* 0x010fe200078e0214 */
[----:B------:R-:W-:Y:S08]  /*cfb0*/  BAR.SYNC.DEFER_BLOCKING 0x1, 0x100 ;  /* 0x0044000000007b1d */ /* 0x000ff00000010000 */
[----:B------:R-:W2:Y:S01]  /*cfc0*/  @P1 LDC.64 R4, c[0x0][0xbe0] ;  /* 0x0002f800ff041b82 */ /* 0x000ea20000000a00 */
[----:B------:R0:W5:Y:S01]  /*cfd0*/  @P0 LDG.E R49, desc[UR60][R20.64] ;  /* 0x0000003c14310981 */ /* 0x000162000c1e1900 */
[----:B------:R-:W-:-:S04]  /*cfe0*/  IMAD R7, R164, 0x40, R22 ;  /* 0x00000040a4077824 */ /* 0x000fc800078e0216 */
[----:B------:R-:W-:-:S04]  /*cff0*/  IMAD.WIDE R16, R7, 0x2, R16 ;  /* 0x0000000207107825 */ /* 0x000fc800078e0210 */
[----:B--2---:R-:W-:-:S05]  /*d000*/  @P1 IMAD.WIDE R4, R167, 0x4, R4 ;  /* 0x00000004a7041825 */ /* 0x004fca00078e0204 */
[----:B---3--:R0:W5:Y:S01]  /*d010*/  @P1 LDG.E R47, desc[UR60][R4.64] ;  /* 0x0000003c042f1981 */ /* 0x008162000c1e1900 */
[----:B------:R-:W-:Y:S05]  /*d020*/  @P1 BRA `(.L_x_1135) ;  /* 0x0000000000101947 */ /* 0x000fea0003800000 */
[----:B------:R-:W-:Y:S05]  /*d030*/  @!P0 BRA `(.L_x_1135) ;  /* 0x00000000000c8947 */ /* 0x000fea0003800000 */
[----:B0-----:R-:W2:Y:S04]  /*d040*/  LDG.E R4, desc[UR60][R20.64] ;  /* 0x0000003c14047981 */ /* 0x001ea8000c1e1900 */
[----:B-----5:R-:W2:Y:S02]  /*d050*/  LDG.E R47, desc[UR60][R20.64+0x4] ;  /* 0x0000043c142f7981 */ /* 0x020ea4000c1e1900 */
[----:B--2---:R-:W-:-:S07]  /*d060*/  IMAD.IADD R47, R47, 0x1, -R4 ;  /* 0x000000012f2f7824 */ /* 0x004fce00078e0a04 */
.L_x_1135:
[----:B------:R-:W-:Y:S01]  /*d070*/  SHF.R.S32.HI R46, RZ, 0x1f, R166 ;  /* 0x0000001fff2e7819 */ /* 0x000fe200000114a6 */
[----:B------:R-:W-:Y:S01]  /*d080*/  ULDC.64 UR4, c[0x0][0xb70] ;  /* 0x0002dc0000047ab9 */ /* 0x000fe20000000a00 */
[--C-:B0----5:R-:W-:Y:S01]  /*d090*/  SHF.R.S32.HI R21, RZ, 0x1f, R49.reuse ;  /* 0x0000001fff157819 */ /* 0x121fe20000011431 */
[----:B------:R-:W-:Y:S01]  /*d0a0*/  IMAD.MOV.U32 R20, RZ, RZ, R49 ;  /* 0x000000ffff147224 */ /* 0x000fe200078e0031 */
[----:B------:R-:W-:Y:S01]  /*d0b0*/  SHF.R.S32.HI R6, RZ, 0x1f, R167 ;  /* 0x0000001fff067819 */ /* 0x000fe200000114a7 */
[----:B------:R-:W-:Y:S01]  /*d0c0*/  IMAD R5, R46, UR4, RZ ;  /* 0x000000042e057c24 */ /* 0x000fe2000f8e02ff */
[----:B------:R-:W-:Y:S01]  /*d0d0*/  SEL R51, R167, RZ, !P0 ;  /* 0x000000ffa7337207 */ /* 0x000fe20004000000 */
[----:B------:R-:W-:Y:S01]  /*d0e0*/  IMAD R11, R168, 0x80, R171 ;  /* 0x00000080a80b7824 */ /* 0x000fe200078e02ab */
[----:B------:R-:W-:Y:S01]  /*d0f0*/  SEL R48, R6, RZ, !P0 ;  /* 0x000000ff06307207 */ /* 0x000fe20004000000 */
[----:B------:R-:W-:Y:S01]  /*d100*/  IMAD R7, R166, UR5, R5 ;  /* 0x00000005a6077c24 */ /* 0x000fe2000f8e0205 */
[----:B------:R-:W-:Y:S01]  /*d110*/  IADD3 R9, P6, R16, 0x3000, RZ ;  /* 0x0000300010097810 */ /* 0x000fe20007fde0ff */
[----:B------:R-:W-:Y:S01]  /*d120*/  IMAD.WIDE.U32 R4, R166, UR4, R20 ;  /* 0x00000004a6047c25 */ /* 0x000fe2000f8e0014 */
[----:B------:R-:W-:Y:S01]  /*d130*/  ULDC.64 UR4, c[0x0][0xb78] ;  /* 0x0002de0000047ab9 */ /* 0x000fe20000000a00 */
[----:B------:R-:W-:-:S02]  /*d140*/  IADD3 R13, P2, R16, 0x2000, RZ ;  /* 0x00002000100d7810 */ /* 0x000fc40007f5e0ff */
[----:B------:R-:W-:Y:S01]  /*d150*/  IMAD.IADD R5, R5, 0x1, R7 ;  /* 0x0000000105057824 */ /* 0x000fe200078e0207 */
[----:B------:R-:W-:Y:S01]  /*d160*/  IADD3 R29, P1, R16, 0x1000, RZ ;  /* 0x00001000101d7810 */ /* 0x000fe20007f3e0ff */
[----:B------:R-:W-:Y:S01]  /*d170*/  IMAD R7, R48, UR4, RZ ;  /* 0x0000000430077c24 */ /* 0x000fe2000f8e02ff */
[----:B------:R-:W-:Y:S01]  /*d180*/  LOP3.LUT R6, R9, 0x380, RZ, 0xc0, !PT ;  /* 0x0000038009067812 */ /* 0x000fe200078ec0ff */
[----:B------:R-:W-:Y:S01]  /*d190*/  IMAD.WIDE.U32 R4, R51, UR4, R4 ;  /* 0x0000000433047c25 */ /* 0x000fe2000f8e0004 */
[----:B------:R-:W-:Y:S02]  /*d1a0*/  LOP3.LUT R12, R13, 0x380, RZ, 0xc0, !PT ;  /* 0x000003800d0c7812 */ /* 0x000fe400078ec0ff */
[----:B------:R-:W-:Y:S01]  /*d1b0*/  LOP3.LUT R28, R29, 0x380, RZ, 0xc0, !PT ;  /* 0x000003801d1c7812 */ /* 0x000fe200078ec0ff */
[----:B------:R-:W-:Y:S01]  /*d1c0*/  IMAD R10, R51, UR5, R7 ;  /* 0x00000005330a7c24 */ /* 0x000fe2000f8e0207 */
[----:B------:R-:W-:Y:S01]  /*d1d0*/  SHF.R.S32.HI R7, RZ, 0x1f, R11 ;  /* 0x0000001fff077819 */ /* 0x000fe2000001140b */
[----:B------:R-:W-:Y:S01]  /*d1e0*/  ULDC.64 UR4, c[0x0][0xb40] ;  /* 0x0002d00000047ab9 */ /* 0x000fe20000000a00 */
[----:B------:R-:W-:-:S02]  /*d1f0*/  IADD3 R8, P0, R11, R4, RZ ;  /* 0x000000040b087210 */ /* 0x000fc40007f1e0ff */
[----:B------:R-:W-:Y:S02]  /*d200*/  SHF.R.U64 R6, R6, 0x3, RZ ;  /* 0x0000000306067819 */ /* 0x000fe400000012ff */
[----:B------:R-:W-:Y:S01]  /*d210*/  IADD3.X R7, R7, R5, R10, P0, !PT ;  /* 0x0000000507077210 */ /* 0x000fe200007fe40a */
[----:B------:R-:W-:Y:S01]  /*d220*/  IMAD.X R5, RZ, RZ, R17, P6 ;  /* 0x000000ffff057224 */ /* 0x000fe200030e0611 */
[----:B------:R-:W-:Y:S02]  /*d230*/  LEA R44, P0, R8, UR4, 0x2 ;  /* 0x00000004082c7c11 */ /* 0x000fe4000f8010ff */
[----:B------:R-:W-:Y:S02]  /*d240*/  SHF.R.U64 R12, R12, 0x3, RZ ;  /* 0x000000030c0c7819 */ /* 0x000fe400000012ff */
[----:B------:R-:W-:Y:S02]  /*d250*/  SHF.R.U64 R28, R28, 0x3, RZ ;  /* 0x000000031c1c7819 */ /* 0x000fe400000012ff */
[----:B------:R-:W-:Y:S01]  /*d260*/  LOP3.LUT R4, R6, R9, RZ, 0x3c, !PT ;  /* 0x0000000906047212 */ /* 0x000fe200078e3cff */
[----:B------:R-:W-:Y:S01]  /*d270*/  VIADD R6, R11, 0x8 ;  /* 0x000000080b067836 */ /* 0x000fe20000000000 */
[----:B------:R-:W-:Y:S01]  /*d280*/  LEA.HI.X R45, R8, UR5, R7, 0x2, P0 ;  /* 0x00000005082d7c11 */ /* 0x000fe200080f1407 */
[----:B------:R-:W-:Y:S01]  /*d290*/  ULDC.64 UR4, c[0x0][0xaa0] ;  /* 0x0002a80000047ab9 */ /* 0x000fe20000000a00 */
[----:B------:R-:W-:Y:S01]  /*d2a0*/  LOP3.LUT R12, R12, R13, RZ, 0x3c, !PT ;  /* 0x0000000d0c0c7212 */ /* 0x000fe200078e3cff */
[----:B------:R-:W-:Y:S01]  /*d2b0*/  IMAD.X R13, RZ, RZ, R17, P2 ;  /* 0x000000ffff0d7224 */ /* 0x000fe200010e0611 */
[----:B------:R-:W-:-:S02]  /*d2c0*/  LOP3.LUT P0, RZ, R170, 0x3, RZ, 0xc0, !PT ;  /* 0x00000003aaff7812 */ /* 0x000fc4000780c0ff */
[C---:B------:R-:W-:Y:S02]  /*d2d0*/  IADD3 R41, P5, R16.reuse, 0x4000, RZ ;  /* 0x0000400010297810 */ /* 0x040fe40007fbe0ff */
[C---:B------:R-:W-:Y:S02]  /*d2e0*/  IADD3 R33, P4, R16.reuse, 0x5000, RZ ;  /* 0x0000500010217810 */ /* 0x040fe40007f9e0ff */
[----:B------:R-:W-:Y:S02]  /*d2f0*/  IADD3 R25, P3, R16, 0x6000, RZ ;  /* 0x0000600010197810 */ /* 0x000fe40007f7e0ff */
[----:B------:R-:W-:Y:S01]  /*d300*/  LOP3.LUT R28, R28, R29, RZ, 0x3c, !PT ;  /* 0x0000001d1c1c7212 */ /* 0x000fe200078e3cff */
[----:B------:R-:W-:Y:S01]  /*d310*/  IMAD.X R29, RZ, RZ, R17, P1 ;  /* 0x000000ffff1d7224 */ /* 0x000fe200008e0611 */
[----:B------:R-:W-:Y:S02]  /*d320*/  IADD3 R7, P2, R16, 0x7000, RZ ;  /* 0x0000700010077810 */ /* 0x000fe40007f5e0ff */
[----:B------:R-:W-:-:S02]  /*d330*/  ISETP.GE.OR P1, PT, R11, R47, P0 ;  /* 0x0000002f0b00720c */ /* 0x000fc40000726670 */
[----:B------:R-:W-:Y:S02]  /*d340*/  LOP3.LUT R40, R41, 0x380, RZ, 0xc0, !PT ;  /* 0x0000038029287812 */ /* 0x000fe400078ec0ff */
[----:B------:R-:W-:Y:S02]  /*d350*/  LOP3.LUT R32, R33, 0x380, RZ, 0xc0, !PT ;  /* 0x0000038021207812 */ /* 0x000fe400078ec0ff */
[----:B------:R-:W-:Y:S02]  /*d360*/  LOP3.LUT R24, R25, 0x380, RZ, 0xc0, !PT ;  /* 0x0000038019187812 */ /* 0x000fe400078ec0ff */
[----:B------:R-:W-:Y:S02]  /*d370*/  LOP3.LUT R9, R16, 0x380, RZ, 0xc0, !PT ;  /* 0x0000038010097812 */ /* 0x000fe400078ec0ff */
[----:B------:R-:W-:Y:S02]  /*d380*/  ISETP.GE.OR P0, PT, R6, R47, P0 ;  /* 0x0000002f0600720c */ /* 0x000fe40000706670 */
[----:B------:R-:W-:Y:S01]  /*d390*/  LOP3.LUT R6, R7, 0x380, RZ, 0xc0, !PT ;  /* 0x0000038007067812 */ /* 0x000fe200078ec0ff */
[----:B------:R-:W-:Y:S01]  /*d3a0*/  @!P1 STG.E desc[UR60][R44.64], R2 ;  /* 0x000000022c009986 */ /* 0x000fe2000c10193c */
[----:B------:R-:W-:-:S02]  /*d3b0*/  SHF.R.U64 R40, R40, 0x3, RZ ;  /* 0x0000000328287819 */ /* 0x000fc400000012ff */
[----:B------:R-:W-:Y:S02]  /*d3c0*/  SHF.R.U64 R32, R32, 0x3, RZ ;  /* 0x0000000320207819 */ /* 0x000fe400000012ff */
[----:B------:R-:W-:Y:S02]  /*d3d0*/  SHF.R.U64 R24, R24, 0x3, RZ ;  /* 0x0000000318187819 */ /* 0x000fe400000012ff */
[----:B------:R-:W-:Y:S02]  /*d3e0*/  SHF.R.U64 R9, R9, 0x3, RZ ;  /* 0x0000000309097819 */ /* 0x000fe400000012ff */
[----:B------:R-:W-:Y:S01]  /*d3f0*/  SHF.R.U64 R6, R6, 0x3, RZ ;  /* 0x0000000306067819 */ /* 0x000fe200000012ff */
[----:B------:R0:W-:Y:S01]  /*d400*/  @!P0 STG.E desc[UR60][R44.64+0x20], R0 ;  /* 0x000020002c008986 */ /* 0x0001e2000c10193c */
[----:B------:R-:W-:Y:S01]  /*d410*/  LOP3.LUT R40, R40, R41, RZ, 0x3c, !PT ;  /* 0x0000002928287212 */ /* 0x000fe200078e3cff */
[--C-:B------:R-:W-:Y:S01]  /*d420*/  IMAD.X R41, RZ, RZ, R17.reuse, P5 ;  /* 0x000000ffff297224 */ /* 0x100fe200028e0611 */
[----:B------:R-:W-:Y:S01]  /*d430*/  LOP3.LUT R32, R32, R33, RZ, 0x3c, !PT ;  /* 0x0000002120207212 */ /* 0x000fe200078e3cff */
[--C-:B------:R-:W-:Y:S01]  /*d440*/  IMAD.X R33, RZ, RZ, R17.reuse, P4 ;  /* 0x000000ffff217224 */ /* 0x100fe200020e0611 */
[----:B------:R-:W-:Y:S01]  /*d450*/  LOP3.LUT R24, R24, R25, RZ, 0x3c, !PT ;  /* 0x0000001918187212 */ /* 0x000fe200078e3cff */
[--C-:B------:R-:W-:Y:S01]  /*d460*/  IMAD.X R25, RZ, RZ, R17.reuse, P3 ;  /* 0x000000ffff197224 */ /* 0x100fe200018e0611 */
[----:B------:R-:W-:Y:S01]  /*d470*/  LOP3.LUT R16, R9, R16, RZ, 0x3c, !PT ;  /* 0x0000001009107212 */ /* 0x000fe200078e3cff */
[----:B------:R-:W-:Y:S01]  /*d480*/  IMAD.X R9, RZ, RZ, R17, P2 ;  /* 0x000000ffff097224 */ /* 0x000fe200010e0611 */
[----:B------:R-:W-:Y:S01]  /*d490*/  LOP3.LUT R8, R6, R7, RZ, 0x3c, !PT ;  /* 0x0000000706087212 */ /* 0x000fe200078e3cff */
[----:B------:R-:W5:Y:S01]  /*d4a0*/  LD.E.128 R28, desc[UR60][R28.64] ;  /* 0x0000003c1c1c7980 */ /* 0x000f62000c101d00 */
[----:B------:R-:W-:-:S03]  /*d4b0*/  SHF.R.S32.HI R23, RZ, 0x1f, R22 ;  /* 0x0000001fff177819 */ /* 0x000fc60000011416 */
[----:B------:R2:W5:Y:S04]  /*d4c0*/  LD.E.128 R36, desc[UR60][R16.64] ;  /* 0x0000003c10247980 */ /* 0x000568000c101d00 */
[----:B------:R-:W5:Y:S04]  /*d4d0*/  LD.E.128 R12, desc[UR60][R12.64] ;  /* 0x0000003c0c0c7980 */ /* 0x000f68000c101d00 */
[----:B------:R-:W5:Y:S04]  /*d4e0*/  LD.E.128 R4, desc[UR60][R4.64] ;  /* 0x0000003c04047980 */ /* 0x000f68000c101d00 */
[----:B------:R-:W5:Y:S04]  /*d4f0*/  LD.E.128 R40, desc[UR60][R40.64] ;  /* 0x0000003c28287980 */ /* 0x000f68000c101d00 */
[----:B------:R-:W5:Y:S04]  /*d500*/  LD.E.128 R32, desc[UR60][R32.64] ;  /* 0x0000003c20207980 */ /* 0x000f68000c101d00 */
[----:B------:R-:W5:Y:S04]  /*d510*/  LD.E.128 R24, desc[UR60][R24.64] ;  /* 0x0000003c18187980 */ /* 0x000f68000c101d00 */
[----:B------:R-:W5:Y:S01]  /*d520*/  LD.E.128 R8, desc[UR60][R8.64] ;  /* 0x0000003c08087980 */ /* 0x000f62000c101d00 */
[----:B0-----:R-:W-:Y:S01]  /*d530*/  IMAD R0, R21, UR4, RZ ;  /* 0x0000000415007c24 */ /* 0x001fe2000f8e02ff */
[----:B------:R-:W-:Y:S01]  /*d540*/  @!PT LDS RZ, [RZ] ;  /* 0x00000000fffff984 */ /* 0x000fe20000000800 */
[----:B------:R-:W-:Y:S01]  /*d550*/  @!PT LDS RZ, [RZ] ;  /* 0x00000000fffff984 */ /* 0x000fe20000000800 */
[----:B------:R-:W-:Y:S01]  /*d560*/  @!PT LDS RZ, [RZ] ;  /* 0x00000000fffff984 */ /* 0x000fe20000000800 */
[----:B------:R-:W-:Y:S01]  /*d570*/  @!PT LDS RZ, [RZ] ;  /* 0x00000000fffff984 */ /* 0x000fe20000000800 */
[----:B------:R0:W-:Y:S06]  /*d580*/  MEMBAR.ALL.CTA ;  /* 0x0000000000007992 */ /* 0x0001ec0000008000 */
[----:B0-----:R-:W0:Y:S01]  /*d590*/  FENCE.VIEW.ASYNC.S ;  /* 0x00000000000073c6 */ /* 0x001e220000000000 */
[----:B--2---:R-:W-:-:S04]  /*d5a0*/  IMAD.WIDE.U32 R16, R49, UR4, R22 ;  /* 0x0000000431107c25 */ /* 0x004fc8000f8e0016 */
[----:B------:R-:W-:Y:S01]  /*d5b0*/  IMAD R49, R49, UR5, R0 ;  /* 0x0000000531317c24 */ /* 0x000fe2000f8e0200 */
[----:B------:R-:W-:Y:S01]  /*d5c0*/  ULDC.64 UR4, c[0x0][0xae0] ;  /* 0x0002b80000047ab9 */ /* 0x000fe20000000a00 */
[----:B------:R-:W-:Y:S02]  /*d5d0*/  IMAD R47, R168, -0x80, R47 ;  /* 0xffffff80a82f7824 */ /* 0x000fe400078e022f */
[----:B------:R-:W-:Y:S02]  /*d5e0*/  IMAD.IADD R17, R17, 0x1, R49 ;  /* 0x0000000111117824 */ /* 0x000fe400078e0231 */
[----:B------:R-:W-:Y:S01]  /*d5f0*/  IMAD R21, R46, UR4, RZ ;  /* 0x000000042e157c24 */ /* 0x000fe2000f8e02ff */
[C---:B------:R-:W-:Y:S01]  /*d600*/  ISETP.GE.AND P2, PT, R164.reuse, R47, PT ;  /* 0x0000002fa400720c */ /* 0x040fe20003f46270 */
[----:B------:R-:W-:Y:S02]  /*d610*/  VIADD R0, R164, 0x20 ;  /* 0x00000020a4007836 */ /* 0x000fe40000000000 */
[----:B------:R-:W-:-:S02]  /*d620*/  IMAD R21, R166, UR5, R21 ;  /* 0x00000005a6157c24 */ /* 0x000fc4000f8e0215 */
        /* <DEDUP_REMOVED lines=8> */
[-C--:B------:R-:W-:Y:S01]  /*d6b0*/  ISETP.GE.AND P1, PT, R20, R47.reuse, PT ;  /* 0x0000002f1400720c */ /* 0x080fe20003f26270 */
[----:B------:R-:W-:Y:S01]  /*d6c0*/  VIADD R2, R164, 0x40 ;  /* 0x00000040a4027836 */ /* 0x000fe20000000000 */
[----:B------:R-:W-:Y:S01]  /*d6d0*/  SHF.R.S32.HI R165, RZ, 0x1f, R164 ;  /* 0x0000001fffa57819 */ /* 0x000fe200000114a4 */
[C---:B------:R-:W-:Y:S01]  /*d6e0*/  IMAD R23, R51.reuse, UR5, R0 ;  /* 0x0000000533177c24 */ /* 0x040fe2000f8e0200 */
[----:B0-----:R0:W-:Y:S01]  /*d6f0*/  SYNCS.ARRIVE.TRANS64.RED.A1T0 RZ, [R3+URZ], RZ ;  /* 0x000000ff03ff79a7 */ /* 0x0011e2000810043f */
[----:B------:R-:W-:Y:S01]  /*d700*/  IMAD.WIDE.U32 R20, R51, UR4, R16 ;  /* 0x0000000433147c25 */ /* 0x000fe2000f8e0010 */
[----:B------:R-:W-:Y:S01]  /*d710*/  BSSY B1, `(.L_x_1136) ;  /* 0x0000015000017945 */ /* 0x000fe20003800000 */
[----:B------:R-:W-:-:S02]  /*d720*/  ISETP.GE.AND P0, PT, R2, R47, PT ;  /* 0x0000002f0200720c */ /* 0x000fc40003f06270 */
[----:B------:R-:W-:-:S04]  /*d730*/  IMAD.WIDE R16, R168, 0x80, R164 ;  /* 0x00000080a8107825 */ /* 0x000fc800078e02a4 */
[----:B------:R-:W-:Y:S01]  /*d740*/  IMAD.IADD R47, R21, 0x1, R23 ;  /* 0x00000001152f7824 */ /* 0x000fe200078e0217 */
[----:B0-----:R-:W-:Y:S06]  /*d750*/  @P2 BRA `(.L_x_1137) ;  /* 0x0000000000402947 */ /* 0x001fec0003800000 */
        /* <DEDUP_REMOVED lines=16> */
.L_x_1137:
[----:B------:R-:W-:Y:S05]  /*d860*/  BSYNC B1 ;  /* 0x0000000000017941 */ /* 0x000fea0003800000 */
.L_x_1136:
        /* <DEDUP_REMOVED lines=8> */
[----:B0----5:R-:W-:Y:S02]  /*d8f0*/  VIADD R36, R22, 0x40 ;  /* 0x0000004016247836 */ /* 0x021fe40000000000 */
[----:B------:R-:W-:-:S02]  /*d900*/  IMAD R0, R0, UR4, RZ ;  /* 0x0000000400007c24 */ /* 0x000fc4000f8e02ff */
[C---:B------:R-:W-:Y:S01]  /*d910*/  IMAD.WIDE.U32 R2, R23.reuse, UR4, R2 ;  /* 0x0000000417027c25 */ /* 0x040fe2000f8e0002 */
        /* <DEDUP_REMOVED lines=9> */
.L_x_1139:
[----:B------:R-:W-:Y:S05]  /*d9b0*/  BSYNC B1 ;  /* 0x0000000000017941 */ /* 0x000fea0003800000 */
.L_x_1138:
        /* <DEDUP_REMOVED lines=8> */
[----:B--2--5:R-:W-:Y:S02]  /*da40*/  VIADD R28, R22, 0x40 ;  /* 0x00000040161c7836 */ /* 0x024fe40000000000 */
        /* <DEDUP_REMOVED lines=11> */
.L_x_1141:
[----:B------:R-:W-:Y:S05]  /*db00*/  BSYNC B1 ;  /* 0x0000000000017941 */ /* 0x000fea0003800000 */
.L_x_1140:
[----:B------:R-:W-:Y:S05]  /*db10*/  @P1 BRA `(.L_x_1142) ;  /* 0x0000000800c41947 */ /* 0x000fea0003800000 */
[----:B---3-5:R-:W-:Y:S01]  /*db20*/  IADD3 R13, P0, R16, 0x60, RZ ;  /* 0x00000060100d7810 */ /* 0x028fe20007f1e0ff */
[----:B------:R-:W-:Y:S01]  /*db30*/  ULDC.64 UR6, c[0x0][0xad8] ;  /* 0x0002b60000067ab9 */ /* 0x000fe20000000a00 */
[----:B------:R-:W-:Y:S01]  /*db40*/  IMAD.MOV.U32 R2, RZ, RZ, R20 ;  /* 0x000000ffff027224 */ /* 0x000fe200078e0014 */
        /* <DEDUP_REMOVED lines=15> */
[----:B------:R3:W-:Y:S01]  /*dc40*/  STG.E.128 desc[UR60][R12.64+0x80], R8 ;  /* 0x000080080c007986 */ /* 0x0007e2000c101d3c */
[----:B------:R-:W-:Y:S05]  /*dc50*/  BRA `(.L_x_1142) ;  /* 0x0000000800747947 */ /* 0x000fea0003800000 */
.L_x_1134:
[----:B------:R-:W2:Y:S01]  /*dc60*/  LDC.64 R4, c[0x0][0xbd8] ;  /* 0x0002f600ff047b82 */ /* 0x000ea20000000a00 */
[----:B------:R-:W-:-:S07]  /*dc70*/  IMAD.MOV.U32 R9, RZ, RZ, RZ ;  /* 0x000000ffff097224 */ /* 0x000fce00078e00ff */
[----:B0-----:R-:W0:Y:S01]  /*dc80*/  LDC.64 R2, c[0x0][0xbd8] ;  /* 0x0002f600ff027b82 */ /* 0x001e220000000a00 */
[----:B--2---:R-:W-:-:S04]  /*dc90*/  ISETP.NE.U32.AND P0, PT, R4, RZ, PT ;  /* 0x000000ff0400720c */ /* 0x004fc80003f05070 */
[----:B------:R-:W-:-:S03]  /*dca0*/  ISETP.NE.AND.EX P0, PT, R5, RZ, PT, P0 ;  /* 0x000000ff0500720c */ /* 0x000fc60003f05300 */
[----:B------:R-:W2:Y:S01]  /*dcb0*/  LDC.64 R4, c[0x0][0xbe0] ;  /* 0x0002f800ff047b82 */ /* 0x000ea20000000a00 */
[----:B0-----:R-:W-:-:S07]  /*dcc0*/  IMAD.WIDE R2, R167, 0x4, R2 ;  /* 0x00000004a7027825 */ /* 0x001fce00078e0202 */
[----:B------:R-:W0:Y:S02]  /*dcd0*/  LDC R7, c[0x0][0xa88] ;  /* 0x0002a200ff077b82 */ /* 0x000e240000000800 */
[----:B------:R3:W5:Y:S01]  /*dce0*/  @P0 LDG.E R9, desc[UR60][R2.64] ;  /* 0x0000003c02090981 */ /* 0x000762000c1e1900 */
[----:B--2---:R-:W-:-:S04]  /*dcf0*/  ISETP.NE.U32.AND P1, PT, R4, RZ, PT ;  /* 0x000000ff0400720c */ /* 0x004fc80003f25070 */
[----:B------:R-:W-:-:S13]  /*dd00*/  ISETP.NE.AND.EX P1, PT, R5, RZ, PT, P1 ;  /* 0x000000ff0500720c */ /* 0x000fda0003f25310 */
[----:B------:R-:W2:Y:S02]  /*dd10*/  @P1 LDC.64 R4, c[0x0][0xbe0] ;  /* 0x0002f800ff041b82 */ /* 0x000ea40000000a00 */
[----:B--2---:R-:W-:-:S05]  /*dd20*/  @P1 IMAD.WIDE R4, R167, 0x4, R4 ;  /* 0x00000004a7041825 */ /* 0x004fca00078e0204 */
[----:B0-----:R3:W5:Y:S01]  /*dd30*/  @P1 LDG.E R7, desc[UR60][R4.64] ;  /* 0x0000003c04071981 */ /* 0x001762000c1e1900 */
[----:B------:R-:W-:Y:S01]  /*dd40*/  ISETP.GT.AND P2, PT, R174, 0x7f, PT ;  /* 0x0000007fae00780c */ /* 0x000fe20003f44270 */
[----:B------:R-:W-:-:S12]  /*dd50*/  @P1 BRA `(.L_x_1143) ;  /* 0x0000000000101947 */ /* 0x000fd80003800000 */
[----:B------:R-:W-:Y:S05]  /*dd60*/  @!P0 BRA `(.L_x_1143) ;  /* 0x00000000000c8947 */ /* 0x000fea0003800000 */
[----:B------:R-:W2:Y:S04]  /*dd70*/  LDG.E R0, desc[UR60][R2.64] ;  /* 0x0000003c02007981 */ /* 0x000ea8000c1e1900 */
[----:B-----5:R-:W2:Y:S02]  /*dd80*/  LDG.E R7, desc[UR60][R2.64+0x4] ;  /* 0x0000043c02077981 */ /* 0x020ea4000c1e1900 */
[----:B--2---:R-:W-:-:S07]  /*dd90*/  IMAD.IADD R7, R7, 0x1, -R0 ;  /* 0x0000000107077824 */ /* 0x004fce00078e0a00 */
.L_x_1143:
[----:B------:R-:W-:Y:S01]  /*dda0*/  SHF.R.S32.HI R0, RZ, 0x1f, R167 ;  /* 0x0000001fff007819 */ /* 0x000fe200000114a7 */
[----:B------:R-:W-:Y:S01]  /*ddb0*/  BSSY B1, `(.L_x_1144) ;  /* 0x000001d000017945 */ /* 0x000fe20003800000 */
[----:B------:R-:W-:Y:S02]  /*ddc0*/  SHF.R.S32.HI R8, RZ, 0x1f, R166 ;  /* 0x0000001fff087819 */ /* 0x000fe400000114a6 */
[----:B------:R-:W-:Y:S02]  /*ddd0*/  SHF.R.S32.HI R23, RZ, 0x1f, R22 ;  /* 0x0000001fff177819 */ /* 0x000fe40000011416 */
[----:B------:R-:W-:Y:S02]  /*dde0*/  SEL R11, R167, RZ, !P0 ;  /* 0x000000ffa70b7207 */ /* 0x000fe40004000000 */
[----:B------:R-:W-:Y:S02]  /*ddf0*/  SEL R10, R0, RZ, !P0 ;  /* 0x000000ff000a7207 */ /* 0x000fe40004000000 */
[----:B-----5:R-:W-:Y:S01]  /*de00*/  SHF.R.S32.HI R6, RZ, 0x1f, R9 ;  /* 0x0000001fff067819 */ /* 0x020fe20000011409 */
[----:B------:R-:W-:Y:S06]  /*de10*/  @P2 BRA `(.L_x_1145) ;  /* 0x0000000000582947 */ /* 0x000fec0003800000 */
[----:B---3--:R-:W0:Y:S02]  /*de20*/  S2R R2, SR_TID.X ;  /* 0x0000000000027919 */ /* 0x008e240000002100 */
[----:B0-----:R-:W-:-:S04]  /*de30*/  IMAD R0, R168, 0x80, R2 ;  /* 0x00000080a8007824 */ /* 0x001fc800078e0202 */
        /* <DEDUP_REMOVED lines=20> */
.L_x_1145:
[----:B------:R-:W-:Y:S05]  /*df80*/  BSYNC B1 ;  /* 0x0000000000017941 */ /* 0x000fea0003800000 */
.L_x_1144:
[----:B------:R-:W-:Y:S01]  /*df90*/  ULDC.64 UR4, c[0x0][0xaa0] ;  /* 0x0002a80000047ab9 */ /* 0x000fe20000000a00 */
[----:B------:R-:W-:Y:S01]  /*dfa0*/  IMAD R7, R168, -0x80, R7 ;  /* 0xffffff80a8077824 */ /* 0x000fe200078e0207 */
[----:B------:R-:W-:Y:S01]  /*dfb0*/  BSSY B1, `(.L_x_1146) ;  /* 0x000002a000017945 */ /* 0x000fe20003800000 */
[----:B------:R-:W-:Y:S02]  /*dfc0*/  IMAD R0, R6, UR4, RZ ;  /* 0x0000000406007c24 */ /* 0x000fe4000f8e02ff */
[----:B0--3--:R-:W-:Y:S01]  /*dfd0*/  IMAD.WIDE.U32 R2, R9, UR4, R22 ;  /* 0x0000000409027c25 */ /* 0x009fe2000f8e0016 */
[----:B------:R-:W-:-:S03]  /*dfe0*/  ISETP.GE.AND P2, PT, R164, R7, PT ;  /* 0x00000007a400720c */ /* 0x000fc60003f46270 */
[----:B------:R-:W-:Y:S01]  /*dff0*/  IMAD R9, R9, UR5, R0 ;  /* 0x0000000509097c24 */ /* 0x000fe2000f8e0200 */
[----:B------:R-:W-:Y:S01]  /*e000*/  ULDC.64 UR4, c[0x0][0xae0] ;  /* 0x0002b80000047ab9 */ /* 0x000fe20000000a00 */
[----:B------:R-:W-:Y:S02]  /*e010*/  VIADD R0, R164, 0x20 ;  /* 0x00000020a4007836 */ /* 0x000fe40000000000 */
[----:B------:R-:W-:Y:S02]  /*e020*/  IMAD.IADD R3, R3, 0x1, R9 ;  /* 0x0000000103037824 */ /* 0x000fe400078e0209 */
[----:B------:R-:W-:Y:S01]  /*e030*/  IMAD R5, R8, UR4, RZ ;  /* 0x0000000408057c24 */ /* 0x000fe2000f8e02ff */
[----:B------:R-:W-:Y:S01]  /*e040*/  ISETP.GE.AND P3, PT, R0, R7, PT ;  /* 0x000000070000720c */ /* 0x000fe20003f66270 */
[----:B------:R-:W-:Y:S02]  /*e050*/  VIADD R0, R164, 0x60 ;  /* 0x00000060a4007836 */ /* 0x000fe40000000000 */
        /* <DEDUP_REMOVED lines=8> */
[----:B------:R-:W-:Y:S01]  /*e0e0*/  IMAD.WIDE.U32 R4, R11, UR4, R2 ;  /* 0x000000040b047c25 */ /* 0x000fe2000f8e0002 */
[----:B------:R-:W-:-:S03]  /*e0f0*/  SHF.R.S32.HI R7, RZ, 0x1f, R164 ;  /* 0x0000001fff077819 */ /* 0x000fc600000114a4 */
        /* <DEDUP_REMOVED lines=21> */
.L_x_1147:
[----:B------:R-:W-:Y:S05]  /*e250*/  BSYNC B1 ;  /* 0x0000000000017941 */ /* 0x000fea0003800000 */
.L_x_1146:
[----:B------:R-:W-:Y:S04]  /*e260*/  BSSY B1, `(.L_x_1148) ;  /* 0x0000014000017945 */ /* 0x000fe80003800000 */
[----:B------:R-:W-:Y:S05]  /*e270*/  @P3 BRA `(.L_x_1149) ;  /* 0x0000000000483947 */ /* 0x000fea0003800000 */
[----:B0-----:R-:W-:Y:S01]  /*e280*/  IADD3 R9, P2, R6, 0x20, RZ ;  /* 0x0000002006097810 */ /* 0x001fe20007f5e0ff */
[----:B------:R-:W-:Y:S01]  /*e290*/  ULDC.64 UR4, c[0x0][0xad8] ;  /* 0x0002b60000047ab9 */ /* 0x000fe20000000a00 */
[----:B------:R-:W-:Y:S01]  /*e2a0*/  IMAD.MOV.U32 R2, RZ, RZ, R4 ;  /* 0x000000ffff027224 */ /* 0x000fe200078e0004 */
[----:B------:R-:W-:Y:S01]  /*e2b0*/  ULDC.64 UR6, c[0x0][0xa80] ;  /* 0x0002a00000067ab9 */ /* 0x000fe20000000a00 */
[----:B------:R-:W-:Y:S02]  /*e2c0*/  IMAD.MOV.U32 R3, RZ, RZ, R11 ;  /* 0x000000ffff037224 */ /* 0x000fe400078e000b */
[----:B------:R-:W-:Y:S02]  /*e2d0*/  IMAD.X R0, RZ, RZ, R7, P2 ;  /* 0x000000ffff007224 */ /* 0x000fe400010e0607 */
[----:B------:R-:W-:Y:S02]  /*e2e0*/  VIADD R8, R22, 0x40 ;  /* 0x0000004016087836 */ /* 0x000fe40000000000 */
        /* <DEDUP_REMOVED lines=11> */
.L_x_1149:
[----:B------:R-:W-:Y:S05]  /*e3a0*/  BSYNC B1 ;  /* 0x0000000000017941 */ /* 0x000fea0003800000 */
.L_x_1148:
[----:B------:R-:W-:Y:S04]  /*e3b0*/  BSSY B1, `(.L_x_1150) ;  /* 0x0000014000017945 */ /* 0x000fe80003800000 */
[----:B------:R-:W-:Y:S05]  /*e3c0*/  @P1 BRA `(.L_x_1151) ;  /* 0x0000000000481947 */ /* 0x000fea0003800000 */
[----:B0-2---:R-:W-:Y:S01]  /*e3d0*/  IADD3 R9, P1, R6, 0x40, RZ ;  /* 0x0000004006097810 */ /* 0x005fe20007f3e0ff */
        /* <DEDUP_REMOVED lines=17> */
.L_x_1151:
[----:B------:R-:W-:Y:S05]  /*e4f0*/  BSYNC B1 ;  /* 0x0000000000017941 */ /* 0x000fea0003800000 */
.L_x_1150:
        /* <DEDUP_REMOVED lines=19> */
.L_x_1142:
[----:B------:R-:W-:Y:S05]  /*e630*/  BSYNC B0 ;  /* 0x0000000000007941 */ /* 0x000fea0003800000 */
.L_x_1133:
[----:B------:R-:W-:Y:S02]  /*e640*/  ULDC UR4, c[0x0][0xc14] ;  /* 0x0003050000047ab9 */ /* 0x000fe40000000800 */
[----:B-1----:R-:W-:-:S13]  /*e650*/  ISETP.GE.AND P0, PT, R163, UR4, PT ;  /* 0x00000004a3007c0c */ /* 0x002fda000bf06270 */
[----:B------:R-:W-:Y:S05]  /*e660*/  @!P0 BRA `(.L_x_1152) ;  /* 0xffffff2400b48947 */ /* 0x000fea000383ffff */
[----:B------:R-:W-:Y:S05]  /*e670*/  EXIT ;  /* 0x000000000000794d */ /* 0x000fea0003800000 */
.L_x_1051:
[----:B------:R-:W-:-:S08]  /*e680*/  NOP ;  /* 0x0000000000007918 */ /* 0x000fd00000000000 */
[----:B0-----:R-:W0:-:S00]  /*e690*/  USETMAXREG.DEALLOC.CTAPOOL 0x18 ;  /* 0x00000018000079c8 */ /* 0x001e0000080e0500 */
[----:B0-----:R-:W-:-:S06]  /*e6a0*/  LOP3.LUT R0, R0, 0x3, RZ, 0xc0, !PT ;  /* 0x0000000300007812 */ /* 0x001fcc00078ec0ff */
[----:B------:R-:W0:Y:S02]  /*e6b0*/  SHFL.IDX PT, R0, R0, RZ, 0x1f ;  /* 0x00001fff00007589 */ /* 0x000e2400000e0000 */
[----:B0-----:R-:W-:-:S13]  /*e6c0*/  ISETP.NE.AND P0, PT, R0, RZ, PT ;  /* 0x000000ff0000720c */ /* 0x001fda0003f05270 */
[----:B------:R-:W-:Y:S05]  /*e6d0*/  @P0 EXIT ;  /* 0x000000000000094d */ /* 0x000fea0003800000 */
[----:B------:R-:W2:Y:S01]  /*e6e0*/  LDL.LU R6, [R1] ;  /* 0x0000000001067983 */ /* 0x000ea20000300800 */
[----:B------:R-:W-:Y:S01]  /*e6f0*/  ULDC UR5, c[0x0][0xc14] ;  /* 0x0003050000057ab9 */ /* 0x000fe20000000800 */
[----:B------:R-:W0:Y:S01]  /*e700*/  S2R R2, SR_TID.X ;  /* 0x0000000000027919 */ /* 0x000e220000002100 */
[----:B------:R-:W-:Y:S01]  /*e710*/  CS2R R16, SRZ ;  /* 0x0000000000107805 */ /* 0x000fe2000001ff00 */
[----:B------:R-:W1:Y:S01]  /*e720*/  S2UR UR6, SR_CTAID.X ;  /* 0x00000000000679c3 */ /* 0x000e620000002500 */
[----:B------:R-:W-:Y:S01]  /*e730*/  ULDC UR4, c[0x0][0xc10] ;  /* 0x0003040000047ab9 */ /* 0x000fe20000000800 */
[----:B0-----:R-:W-:-:S04]  /*e740*/  LOP3.LUT R7, R2, 0x1f, RZ, 0xc0, !PT ;  /* 0x0000001f02077812 */ /* 0x001fc800078ec0ff */
[----:B------:R-:W-:Y:S02]  /*e750*/  ISETP.NE.AND P0, PT, R7, 0x1f, PT ;  /* 0x0000001f0700780c */ /* 0x000fe40003f05270 */
[----:B--2---:R-:W-:-:S11]  /*e760*/  LOP3.LUT R6, R6, 0xffffffdf, RZ, 0xc0, !PT ;  /* 0xffffffdf06067812 */ /* 0x004fd600078ec0ff */
[----:B------:R-:W-:Y:S02]  /*e770*/  @P0 LOP3.LUT R6, R6, 0x20, RZ, 0xfc, !PT ;  /* 0x0000002006060812 */ /* 0x000fe400078efcff */
[----:B------:R-:W-:-:S13]  /*e780*/  ISETP.GE.OR P0, PT, R7, UR5, !P0 ;  /* 0x0000000507007c0c */ /* 0x000fda000c706670 */
[----:B------:R-:W0:Y:S02]  /*e790*/  @!P0 LDC.64 R2, c[0x0][0xc58] ;  /* 0x00031600ff028b82 */ /* 0x000e240000000a00 */
[----:B0-----:R-:W-:-:S05]  /*e7a0*/  @!P0 IMAD.WIDE.U32 R2, R7, 0x4, R2 ;  /* 0x0000000407028825 */ /* 0x001fca00078e0002 */
[----:B------:R-:W2:Y:S01]  /*e7b0*/  @!P0 LDG.E R17, desc[UR60][R2.64] ;  /* 0x0000003c02118981 */ /* 0x000ea2000c1e1900 */
[C---:B------:R-:W-:Y:S02]  /*e7c0*/  ISETP.NE.AND P1, PT, R7.reuse, RZ, PT ;  /* 0x000000ff0700720c */ /* 0x040fe40003f25270 */
[----:B------:R-:W-:Y:S02]  /*e7d0*/  ISETP.GE.U32.AND P0, PT, R7, 0x2, PT ;  /* 0x000000020700780c */ /* 0x000fe40003f06070 */
[----:B------:R-:W-:-:S09]  /*e7e0*/  LOP3.LUT R6, R6, 0xfffffffe, RZ, 0xc0, !PT ;  /* 0xfffffffe06067812 */ /* 0x000fd200078ec0ff */
[----:B------:R-:W-:-:S04]  /*e7f0*/  @P1 LOP3.LUT R6, R6, 0x1, RZ, 0xfc, !PT ;  /* 0x0000000106061812 */ /* 0x000fc800078efcff */
[----:B------:R-:W-:-:S04]  /*e800*/  LOP3.LUT R6, R6, 0xffffffef, RZ, 0xc0, !PT ;  /* 0xffffffef06067812 */ /* 0x000fc800078ec0ff */
[----:B------:R-:W-:-:S04]  /*e810*/  @P0 LOP3.LUT R6, R6, 0x10, RZ, 0xfc, !PT ;  /* 0x0000001006060812 */ /* 0x000fc800078efcff */
[----:B------:R-:W-:Y:S01]  /*e820*/  LOP3.LUT R6, R6, 0xfffffff7, RZ, 0xc0, !PT ;  /* 0xfffffff706067812 */ /* 0x000fe200078ec0ff */
[----:B------:R-:W-:Y:S01]  /*e830*/  IMAD.MOV.U32 R19, RZ, RZ, RZ ;  /* 0x000000ffff137224 */ /* 0x000fe200078e00ff */
[----:B--2---:R-:W0:Y:S02]  /*e840*/  SHFL.UP PT, R0, R17, 0x1, RZ ;  /* 0x0420000011007989 */ /* 0x004e2400000e00ff */
[----:B0-----:R-:W-:-:S05]  /*e850*/  SEL R0, R0, RZ, P1 ;  /* 0x000000ff00007207 */ /* 0x001fca0000800000 */
[----:B------:R-:W-:-:S05]  /*e860*/  IMAD.IADD R0, R17, 0x1, R0 ;  /* 0x0000000111007824 */ /* 0x000fca00078e0200 */
[----:B------:R-:W0:Y:S02]  /*e870*/  SHFL.UP PT, R4, R0, 0x2, RZ ;  /* 0x0440000000047989 */ /* 0x000e2400000e00ff */
[----:B0-----:R-:W-:-:S05]  /*e880*/  SEL R5, R4, RZ, P0 ;  /* 0x000000ff04057207 */ /* 0x001fca0000000000 */
[----:B------:R-:W-:-:S05]  /*e890*/  IMAD.IADD R5, R0, 0x1, R5 ;  /* 0x0000000100057824 */ /* 0x000fca00078e0205 */
[----:B------:R-:W0:Y:S01]  /*e8a0*/  SHFL.UP PT, R4, R5, 0x4, RZ ;  /* 0x0480000005047989 */ /* 0x000e2200000e00ff */
[----:B------:R-:W-:-:S04]  /*e8b0*/  ISETP.GE.U32.AND P0, PT, R7, 0x4, PT ;  /* 0x000000040700780c */ /* 0x000fc80003f06070 */
[----:B0-----:R-:W-:-:S05]  /*e8c0*/  SEL R4, R4, RZ, P0 ;  /* 0x000000ff04047207 */ /* 0x001fca0000000000 */
[----:B------:R-:W-:-:S05]  /*e8d0*/  IMAD.IADD R4, R5, 0x1, R4 ;  /* 0x0000000105047824 */ /* 0x000fca00078e0204 */
[----:B------:R-:W0:Y:S01]  /*e8e0*/  SHFL.UP PT, R2, R4, 0x8, RZ ;  /* 0x0500000004027989 */ /* 0x000e2200000e00ff */
[----:B------:R-:W-:Y:S02]  /*e8f0*/  @P0 LOP3.LUT R6, R6, 0x8, RZ, 0xfc, !PT ;  /* 0x0000000806060812 */ /* 0x000fe400078efcff */
[----:B------:R-:W-:-:S04]  /*e900*/  ISETP.GE.U32.AND P0, PT, R7, 0x8, PT ;  /* 0x000000080700780c */ /* 0x000fc80003f06070 */
[----:B0-----:R-:W-:-:S05]  /*e910*/  SEL R3, R2, RZ, P0 ;  /* 0x000000ff02037207 */ /* 0x001fca0000000000 */
[----:B------:R-:W-:-:S05]  /*e920*/  IMAD.IADD R3, R4, 0x1, R3 ;  /* 0x0000000104037824 */ /* 0x000fca00078e0203 */
[----:B------:R-:W0:Y:S01]  /*e930*/  SHFL.UP PT, R0, R3, 0x10, RZ ;  /* 0x0600000003007989 */ /* 0x000e2200000e00ff */
[----:B------:R-:W-:-:S04]  /*e940*/  LOP3.LUT R6, R6, 0xfffffffb, RZ, 0xc0, !PT ;  /* 0xfffffffb06067812 */ /* 0x000fc800078ec0ff */
[----:B------:R-:W-:Y:S02]  /*e950*/  @P0 LOP3.LUT R6, R6, 0x4, RZ, 0xfc, !PT ;  /* 0x0000000406060812 */ /* 0x000fe400078efcff */
[----:B------:R-:W-:-:S04]  /*e960*/  ISETP.GE.U32.AND P0, PT, R7, 0x10, PT ;  /* 0x000000100700780c */ /* 0x000fc80003f06070 */
[----:B0-----:R-:W-:-:S05]  /*e970*/  SEL R0, R0, RZ, P0 ;  /* 0x000000ff00007207 */ /* 0x001fca0000000000 */
[----:B------:R-:W-:-:S05]  /*e980*/  IMAD.IADD R0, R3, 0x1, R0 ;  /* 0x0000000103007824 */ /* 0x000fca00078e0200 */
[----:B------:R-:W0:Y:S01]  /*e990*/  SHFL.IDX PT, R2, R0, 0x1f, 0x1f ;  /* 0x03e01f0000027f89 */ /* 0x000e2200000e0000 */
[----:B------:R-:W-:-:S04]  /*e9a0*/  LOP3.LUT R6, R6, 0xfffffffd, RZ, 0xc0, !PT ;  /* 0xfffffffd06067812 */ /* 0x000fc800078ec0ff */
[----:B------:R-:W-:-:S05]  /*e9b0*/  @P0 LOP3.LUT R6, R6, 0x2, RZ, 0xfc, !PT ;  /* 0x0000000206060812 */ /* 0x000fca00078efcff */
[----:B------:R2:W-:Y:S01]  /*e9c0*/  STL [R1], R6 ;  /* 0x0000000601007387 */ /* 0x0005e20000100800 */
[----:B0-----:R-:W-:-:S05]  /*e9d0*/  IMAD R4, R2, UR4, RZ ;  /* 0x0000000402047c24 */ /* 0x001fca000f8e02ff */
[----:B-1----:R-:W-:Y:S01]  /*e9e0*/  ISETP.GT.AND P0, PT, R4, UR6, PT ;  /* 0x0000000604007c0c */ /* 0x002fe2000bf04270 */
[----:B------:R-:W-:-:S12]  /*e9f0*/  IMAD.MOV.U32 R5, RZ, RZ, R4 ;  /* 0x000000ffff057224 */ /* 0x000fd800078e0004 */
[----:B--2---:R-:W-:Y:S05]  /*ea00*/  @P0 BRA `(.L_x_1153) ;  /* 0x0000000000bc0947 */ /* 0x004fea0003800000 */
[----:B------:R-:W-:Y:S01]  /*ea10*/  IMAD.MOV.U32 R4, RZ, RZ, R5 ;  /* 0x000000ffff047224 */ /* 0x000fe200078e0005 */
[----:B------:R-:W-:Y:S01]  /*ea20*/  ULDC UR5, c[0x0][0xc14] ;  /* 0x0003050000057ab9 */ /* 0x000fe20000000800 */
[----:B------:R-:W-:Y:S01]  /*ea30*/  IMAD.MOV.U32 R19, RZ, RZ, RZ ;  /* 0x000000ffff137224 */ /* 0x000fe200078e00ff */
[----:B------:R-:W-:Y:S01]  /*ea40*/  ULDC UR7, c[0x0][0xc14] ;  /* 0x0003050000077ab9 */ /* 0x000fe20000000800 */
[----:B------:R-:W-:-:S05]  /*ea50*/  ULDC UR4, c[0x0][0xc10] ;  /* 0x0003040000047ab9 */ /* 0x000fca0000000800 */
.L_x_1157:
        /* <DEDUP_REMOVED lines=16> */
.L_x_1156:
[----:B------:R-:W-:Y:S05]  /*eb60*/  BSYNC B0 ;  /* 0x0000000000007941 */ /* 0x000fea0003800000 */
.L_x_1155:
[----:B-----5:R-:W1:Y:S01]  /*eb70*/  SHFL.UP PT, R0, R17, 0x1, RZ ;  /* 0x0420000011007989 */ /* 0x020e6200000e00ff */
[C---:B------:R-:W-:Y:S02]  /*eb80*/  ISETP.NE.AND P0, PT, R6.reuse, RZ, PT ;  /* 0x000000ff0600720c */ /* 0x040fe40003f05270 */
[----:B------:R-:W-:Y:S02]  /*eb90*/  ISETP.GE.U32.AND P1, PT, R6, 0x2, PT ;  /* 0x000000020600780c */ /* 0x000fe40003f26070 */
[----:B-1----:R-:W-:Y:S02]  /*eba0*/  SEL R0, R0, RZ, P0 ;  /* 0x000000ff00007207 */ /* 0x002fe40000000000 */
[----:B------:R-:W-:-:S03]  /*ebb0*/  ISETP.GE.U32.AND P0, PT, R6, 0x4, PT ;  /* 0x000000040600780c */ /* 0x000fc60003f06070 */
[----:B------:R-:W-:-:S05]  /*ebc0*/  IMAD.IADD R0, R17, 0x1, R0 ;  /* 0x0000000111007824 */ /* 0x000fca00078e0200 */
[----:B0-----:R-:W0:Y:S02]  /*ebd0*/  SHFL.UP PT, R2, R0, 0x2, RZ ;  /* 0x0440000000027989 */ /* 0x001e2400000e00ff */
        /* <DEDUP_REMOVED lines=18> */
.L_x_1153:
[----:B------:R-:W-:-:S04]  /*ed00*/  IMAD.IADD R5, R4, 0x1, -R5 ;  /* 0x0000000104057824 */ /* 0x000fc800078e0a05 */
[----:B------:R-:W-:-:S05]  /*ed10*/  IMAD R2, R0, UR4, R5 ;  /* 0x0000000400027c24 */ /* 0x000fca000f8e0205 */
[----:B------:R-:W-:Y:S02]  /*ed20*/  ISETP.GT.AND P0, PT, R2, UR6, PT ;  /* 0x0000000602007c0c */ /* 0x000fe4000bf04270 */
[----:B------:R-:W0:Y:S11]  /*ed30*/  LDC.64 R2, c[0x0][0xc68] ;  /* 0x00031a00ff027b82 */ /* 0x000e360000000a00 */
[----:B------:R-:W-:-:S04]  /*ed40*/  VOTE.ANY R7, PT, !P0 ;  /* 0x0000000000077806 */ /* 0x000fc800040e0100 */
[----:B------:R-:W1:Y:S02]  /*ed50*/  POPC R4, R7 ;  /* 0x0000000700047309 */ /* 0x000e640000000000 */
[----:B-1----:R-:W-:-:S04]  /*ed60*/  IMAD.IADD R19, R4, 0x1, R19 ;  /* 0x0000000104137824 */ /* 0x002fc800078e0213 */
[----:B0-----:R-:W-:-:S05]  /*ed70*/  IMAD.WIDE R2, R19, 0x4, R2 ;  /* 0x0000000413027825 */ /* 0x001fca00078e0202 */
[----:B------:R-:W2:Y:S01]  /*ed80*/  LDG.E R8, desc[UR60][R2.64] ;  /* 0x0000003c02087981 */ /* 0x000ea2000c1e1900 */
[----:B------:R-:W-:-:S03]  /*ed90*/  ISETP.NE.AND P0, PT, R7, RZ, PT ;  /* 0x000000ff0700720c */ /* 0x000fc60003f05270 */
[----:B------:R-:W2:Y:S02]  /*eda0*/  SHFL.IDX PT, R17, R17, R4, 0x1f ;  /* 0x00001f0411117589 */ /* 0x000ea400000e0000 */
[----:B--2---:R-:W-:-:S05]  /*edb0*/  IMAD R6, R17, R8, RZ ;  /* 0x0000000811067224 */ /* 0x004fca00078e02ff */
[----:B------:R-:W-:-:S04]  /*edc0*/  IABS R9, R6 ;  /* 0x0000000600097213 */ /* 0x000fc80000000000 */
[----:B------:R-:W0:Y:S08]  /*edd0*/  I2F.RP R10, R9 ;  /* 0x00000009000a7306 */ /* 0x000e300000209400 */
[----:B0-----:R-:W0:Y:S02]  /*ede0*/  MUFU.RCP R10, R10 ;  /* 0x0000000a000a7308 */ /* 0x001e240000001000 */
[----:B0-----:R-:W-:-:S06]  /*edf0*/  VIADD R11, R10, 0xffffffe ;  /* 0x0ffffffe0a0b7836 */ /* 0x001fcc0000000000 */
[----:B------:R0:W1:Y:S01]  /*ee00*/  F2I.FTZ.U32.TRUNC.NTZ R3, R11 ;  /* 0x0000000b00037305 */ /* 0x000062000021f000 */
[----:B------:R-:W-:Y:S05]  /*ee10*/  @!P0 BRA `(.L_x_1158) ;  /* 0x0000000000088947 */ /* 0x000fea0003800000 */
[----:B------:R-:W-:-:S05]  /*ee20*/  VIADD R7, R4, 0xffffffff ;  /* 0xffffffff04077836 */ /* 0x000fca0000000000 */
[----:B------:R2:W3:Y:S02]  /*ee30*/  SHFL.IDX PT, R16, R0, R7, 0x1f ;  /* 0x00001f0700107589 */ /* 0x0004e400000e0000 */
.L_x_1158:
[----:B-12---:R-:W-:Y:S02]  /*ee40*/  IMAD.MOV R0, RZ, RZ, -R3 ;  /* 0x000000ffff007224 */ /* 0x006fe400078e0a03 */
[----:B---3--:R-:W-:Y:S02]  /*ee50*/  IMAD R16, R16, UR4, R5 ;  /* 0x0000000410107c24 */ /* 0x008fe4000f8e0205 */
[----:B------:R-:W-:Y:S02]  /*ee60*/  IMAD R5, R0, R9, RZ ;  /* 0x0000000900057224 */ /* 0x000fe400078e02ff */
[----:B------:R-:W-:-:S04]  /*ee70*/  IMAD.MOV.U32 R2, RZ, RZ, RZ ;  /* 0x000000ffff027224 */ /* 0x000fc800078e00ff */
[----:B------:R-:W-:Y:S01]  /*ee80*/  IMAD.HI.U32 R2, R3, R5, R2 ;  /* 0x0000000503027227 */ /* 0x000fe200078e0002 */
[----:B------:R-:W-:Y:S02]  /*ee90*/  IADD3 R5, -R16, UR6, RZ ;  /* 0x0000000610057c10 */ /* 0x000fe4000fffe1ff */
        /* <DEDUP_REMOVED lines=15> */
[----:B------:R-:W-:Y:S02]  /*ef90*/  IMAD R0, R8, R7, RZ ;  /* 0x0000000708007224 */ /* 0x000fe400078e02ff */
[----:B------:R-:W-:Y:S02]  /*efa0*/  IMAD.MOV R7, RZ, RZ, -R7 ;  /* 0x000000ffff077224 */ /* 0x000fe400078e0a07 */
[----:B------:R-:W-:Y:S02]  /*efb0*/  IMAD.MOV R3, RZ, RZ, -R0 ;  /* 0x000000ffff037224 */ /* 0x000fe400078e0a00 */
[----:B------:R-:W-:-:S03]  /*efc0*/  IMAD R5, R6, R7, R5 ;  /* 0x0000000706057224 */ /* 0x000fc600078e0205 */
[----:B------:R-:W-:Y:S01]  /*efd0*/  VIADDMNMX R8, R3, UR4, R8, PT ;  /* 0x0000000403087c46 */ /* 0x000fe2000b800108 */
[----:B------:R-:W-:Y:S01]  /*efe0*/  IMAD.IADD R0, R5, 0x1, R0 ;  /* 0x0000000105007824 */ /* 0x000fe200078e0200 */
[----:B------:R-:W-:Y:S02]  /*eff0*/  IABS R6, R5 ;  /* 0x0000000500067213 */ /* 0x000fe40000000000 */
[----:B------:R-:W-:-:S04]  /*f000*/  IABS R4, R8 ;  /* 0x0000000800047213 */ /* 0x000fc80000000000 */
[----:B------:R-:W1:Y:S08]  /*f010*/  I2F.RP R9, R4 ;  /* 0x0000000400097306 */ /* 0x000e700000209400 */
[----:B-1----:R-:W1:Y:S02]  /*f020*/  MUFU.RCP R9, R9 ;  /* 0x0000000900097308 */ /* 0x002e640000001000 */
[----:B-1----:R-:W-:-:S06]  /*f030*/  VIADD R2, R9, 0xffffffe ;  /* 0x0ffffffe09027836 */ /* 0x002fcc0000000000 */
[----:B------:R1:W2:Y:S02]  /*f040*/  F2I.FTZ.U32.TRUNC.NTZ R3, R2 ;  /* 0x0000000200037305 */ /* 0x0002a4000021f000 */
[----:B-1----:R-:W-:Y:S02]  /*f050*/  IMAD.MOV.U32 R2, RZ, RZ, RZ ;  /* 0x000000ffff027224 */ /* 0x002fe400078e00ff */
[----:B--2---:R-:W-:-:S04]  /*f060*/  IMAD.MOV R7, RZ, RZ, -R3 ;  /* 0x000000ffff077224 */ /* 0x004fc800078e0a03 */
[----:B------:R-:W-:-:S04]  /*f070*/  IMAD R7, R7, R4, RZ ;  /* 0x0000000407077224 */ /* 0x000fc800078e02ff */
[----:B------:R-:W-:Y:S01]  /*f080*/  IMAD.HI.U32 R3, R3, R7, R2 ;  /* 0x0000000703037227 */ /* 0x000fe200078e0002 */
[-C--:B------:R-:W-:Y:S02]  /*f090*/  IABS R7, R8.reuse ;  /* 0x0000000800077213 */ /* 0x080fe40000000000 */
[----:B------:R-:W-:-:S03]  /*f0a0*/  LOP3.LUT R2, R5, R8, RZ, 0x3c, !PT ;  /* 0x0000000805027212 */ /* 0x000fc600078e3cff */
[----:B------:R-:W-:Y:S02]  /*f0b0*/  IMAD.MOV R7, RZ, RZ, -R7 ;  /* 0x000000ffff077224 */ /* 0x000fe400078e0a07 */
[----:B------:R-:W-:-:S04]  /*f0c0*/  IMAD.HI.U32 R3, R3, R6, RZ ;  /* 0x0000000603037227 */ /* 0x000fc800078e00ff */
[----:B------:R-:W-:-:S05]  /*f0d0*/  IMAD R7, R3, R7, R6 ;  /* 0x0000000703077224 */ /* 0x000fca00078e0206 */
        /* <DEDUP_REMOVED lines=8> */
[----:B------:R-:W-:Y:S01]  /*f160*/  @!P0 LOP3.LUT R3, RZ, R8, RZ, 0x33, !PT ;  /* 0x00000008ff038212 */ /* 0x000fe200078e33ff */
[----:B------:R-:W-:-:S04]  /*f170*/  IMAD.MOV R8, RZ, RZ, -R8 ;  /* 0x000000ffff087224 */ /* 0x000fc800078e0a08 */
[----:B------:R-:W-:Y:S01]  /*f180*/  IMAD R18, R3, R8, R0 ;  /* 0x0000000803127224 */ /* 0x000fe200078e0200 */
[----:B------:R-:W-:-:S05]  /*f190*/  LOP3.LUT R0, RZ, R3, RZ, 0x33, !PT ;  /* 0x00000003ff007212 */ /* 0x000fca00078e33ff */
[----:B------:R-:W-:Y:S01]  /*f1a0*/  IMAD.IADD R17, R17, 0x1, R0 ;  /* 0x0000000111117824 */ /* 0x000fe200078e0200 */
[----:B------:R-:W-:Y:S06]  /*f1b0*/  BRA `(.L_x_1159) ;  /* 0x00000000000c7947 */ /* 0x000fec0003800000 */
.L_x_1154:
[----:B------:R-:W-:Y:S02]  /*f1c0*/  IMAD.MOV.U32 R17, RZ, RZ, RZ ;  /* 0x000000ffff117224 */ /* 0x000fe400078e00ff */
[----:B------:R-:W-:Y:S02]  /*f1d0*/  IMAD.U32 R16, RZ, RZ, UR6 ;  /* 0x00000006ff107e24 */ /* 0x000fe4000f8e00ff */
[----:B------:R-:W-:-:S07]  /*f1e0*/  IMAD.MOV.U32 R18, RZ, RZ, RZ ;  /* 0x000000ffff127224 */ /* 0x000fce00078e00ff */
.L_x_1159:
[----:B------:R-:W1:Y:S01]  /*f1f0*/  S2R R0, SR_TID.X ;  /* 0x0000000000007919 */ /* 0x000e620000002100 */
[----:B------:R-:W-:Y:S01]  /*f200*/  STL [R1], RZ ;  /* 0x000000ff01007387 */ /* 0x000fe20000100800 */
[----:B-1----:R-:W-:-:S04]  /*f210*/  LOP3.LUT R0, R0, 0x1f, RZ, 0xc0, !PT ;  /* 0x0000001f00007812 */ /* 0x002fc800078ec0ff */
[----:B------:R-:W-:-:S13]  /*f220*/  ISETP.NE.AND P0, PT, R0, RZ, PT ;  /* 0x000000ff0000720c */ /* 0x000fda0003f05270 */
[----:B------:R-:W1:Y:S01]  /*f230*/  @!P0 S2R R3, SR_CgaCtaId ;  /* 0x0000000000038919 */ /* 0x000e620000008800 */
[----:B------:R-:W-:-:S04]  /*f240*/  @!P0 MOV R0, 0x400 ;  /* 0x0000040000008802 */ /* 0x000fc80000000f00 */
[----:B-1----:R-:W-:-:S05]  /*f250*/  @!P0 LEA R0, R3, R0, 0x18 ;  /* 0x0000000003008211 */ /* 0x002fca00078ec0ff */
[----:B------:R1:W-:Y:S01]  /*f260*/  @!P0 STS.128 [R0+0x2a8d0], R16 ;  /* 0x02a8d01000008388 */ /* 0x0003e20000000c00 */
[----:B------:R-:W-:Y:S06]  /*f270*/  BAR.ARV 0x5, 0x120 ;  /* 0x0144800000007b1d */ /* 0x000fec0000002000 */
[----:B------:R-:W-:Y:S01]  /*f280*/  ISETP.GE.AND P0, PT, R19, UR5, PT ;  /* 0x0000000513007c0c */ /* 0x000fe2000bf06270 */
[----:B-1----:R-:W-:-:S05]  /*f290*/  IMAD.MOV.U32 R0, RZ, RZ, 0x1 ;  /* 0x00000001ff007424 */ /* 0x002fca00078e00ff */
[----:B------:R1:W-:Y:S04]  /*f2a0*/  STL [R1+0x8], R0 ;  /* 0x0000080001007387 */ /* 0x0003e80000100800 */
[----:B------:R1:W-:Y:S03]  /*f2b0*/  STL [R1+0x18], RZ ;  /* 0x000018ff01007387 */ /* 0x0003e60000100800 */
[----:B------:R-:W-:Y:S05]  /*f2c0*/  @P0 BRA `(.L_x_1160) ;  /* 0x0000004400080947 */ /* 0x000fea0003800000 */
[----:B-1----:R-:W-:Y:S01]  /*f2d0*/  IMAD.MOV.U32 R0, RZ, RZ, 0x1 ;  /* 0x00000001ff007424 */ /* 0x002fe200078e00ff */
[----:B------:R1:W-:Y:S01]  /*f2e0*/  STL [R1+0x18], RZ ;  /* 0x000018ff01007387 */ /* 0x0003e20000100800 */
[----:B------:R-:W-:Y:S01]  /*f2f0*/  ULDC UR38, c[0x0][0xc] ;  /* 0x0000030000267ab9 */ /* 0x000fe20000000800 */
[----:B------:R-:W-:Y:S02]  /*f300*/  ULDC.64 UR36, c[0x0][0x198] ;  /* 0x0000660000247ab9 */ /* 0x000fe40000000a00 */
[----:B------:R1:W-:Y:S04]  /*f310*/  STL [R1+0x8], R0 ;  /* 0x0000080001007387 */ /* 0x0003e80000100800 */
[----:B------:R1:W-:Y:S02]  /*f320*/  STL [R1], RZ ;  /* 0x000000ff01007387 */ /* 0x0003e40000100800 */
.L_x_1235:
[----:B------:R-:W-:Y:S05]  /*f330*/  YIELD ;  /* 0x0000000000007946 */ /* 0x000fea0003800000 */
[----:B------:R-:W-:Y:S01]  /*f340*/  ULDC.64 UR4, c[0x0][0xa28] ;  /* 0x00028a0000047ab9 */ /* 0x000fe20000000a00 */
[----:B------:R-:W-:Y:S01]  /*f350*/  IMAD.MOV.U32 R4, RZ, RZ, RZ ;  /* 0x000000ffff047224 */ /* 0x000fe200078e00ff */
[----:B------:R-:W-:Y:S01]  /*f360*/  ISETP.NE.U32.AND P0, PT, RZ, UR4, PT ;  /* 0x00000004ff007c0c */ /* 0x000fe2000bf05070 */
[----:B-1----:R-:W-:Y:S01]  /*f370*/  IMAD.MOV.U32 R0, RZ, RZ, RZ ;  /* 0x000000ffff007224 */ /* 0x002fe200078e00ff */
[----:B------:R-:W-:Y:S02]  /*f380*/  ULDC.64 UR6, c[0x0][0xa08] ;  /* 0x0002820000067ab9 */ /* 0x000fe40000000a00 */
[----:B------:R-:W-:Y:S01]  /*f390*/  ISETP.NE.AND.EX P0, PT, RZ, UR5, PT, P0 ;  /* 0x00000005ff007c0c */ /* 0x000fe2000bf05300 */
[----:B------:R-:W-:-:S12]  /*f3a0*/  ULDC.64 UR4, c[0x0][0xa00] ;  /* 0x0002800000047ab9 */ /* 0x000fd80000000a00 */
[----:B--2---:R-:W1:Y:S01]  /*f3b0*/  @P0 LDC.64 R2, c[0x0][0xa28] ;  /* 0x00028a00ff020b82 */ /* 0x004e620000000a00 */
[----:B------:R-:W-:Y:S01]  /*f3c0*/  ISETP.NE.U32.AND P2, PT, RZ, UR4, PT ;  /* 0x00000004ff007c0c */ /* 0x000fe2000bf45070 */
[----:B-1----:R-:W-:-:S05]  /*f3d0*/  @P0 IMAD.WIDE R2, R19, 0x4, R2 ;  /* 0x0000000413020825 */ /* 0x002fca00078e0202 */
[----:B------:R1:W5:Y:S01]  /*f3e0*/  @P0 LDG.E R4, desc[UR60][R2.64] ;  /* 0x0000003c02040981 */ /* 0x000362000c1e1900 */
[----:B------:R-:W-:Y:S01]  /*f3f0*/  ISETP.NE.AND.EX P2, PT, RZ, UR5, PT, P2 ;  /* 0x00000005ff007c0c */ /* 0x000fe2000bf45320 */
[----:B------:R-:W-:Y:S01]  /*f400*/  ULDC.64 UR4, c[0x0][0xa18] ;  /* 0x0002860000047ab9 */ /* 0x000fe20000000a00 */
[----:B-1----:R-:W1:Y:S02]  /*f410*/  LDC.64 R2, c[0x0][0xa00] ;  /* 0x00028000ff027b82 */ /* 0x002e640000000a00 */
[----:B-1----:R-:W-:-:S09]  /*f420*/  IMAD.WIDE R2, R19, 0x4, R2 ;  /* 0x0000000413027825 */ /* 0x002fd200078e0202 */
[----:B------:R-:W2:Y:S01]  /*f430*/  @P2 LDG.E R0, desc[UR60][R2.64] ;  /* 0x0000003c02002981 */ /* 0x000ea2000c1e1900 */
[----:B------:R-:W-:Y:S01]  /*f440*/  ISETP.NE.U32.AND P1, PT, RZ, UR4, PT ;  /* 0x00000004ff007c0c */ /* 0x000fe2000bf25070 */
[----:B------:R-:W-:-:S03]  /*f450*/  ULDC UR4, c[0x0][0x288] ;  /* 0x0000a20000047ab9 */ /* 0x000fc60000000800 */
[----:B------:R-:W-:-:S13]  /*f460*/  ISETP.NE.AND.EX P1, PT, RZ, UR5, PT, P1 ;  /* 0x00000005ff007c0c */ /* 0x000fda000bf25310 */
[----:B------:R-:W1:Y:S02]  /*f470*/  @P1 LDC.64 R6, c[0x0][0xa18] ;  /* 0x00028600ff061b82 */ /* 0x000e640000000a00 */
[----:B-1----:R-:W-:Y:S01]  /*f480*/  @P1 IMAD.WIDE R6, R19, 0x4, R6 ;  /* 0x0000000413061825 */ /* 0x002fe200078e0206 */
[----:B--2---:R1:W-:Y:S03]  /*f490*/  STL [R1+0x1c], R0 ;  /* 0x00001c0001007387 */ /* 0x0043e60000100800 */
[----:B-1----:R-:W-:Y:S01]  /*f4a0*/  IMAD.U32 R0, RZ, RZ, UR4 ;  /* 0x00000004ff007e24 */ /* 0x002fe2000f8e00ff */
[----:B------:R-:W-:-:S05]  /*f4b0*/  ULDC.64 UR4, c[0x0][0x3f8] ;  /* 0x0000fe0000047ab9 */ /* 0x000fca0000000a00 */
[----:B------:R1:W5:Y:S01]  /*f4c0*/  @P1 LDG.E R0, desc[UR60][R6.64] ;  /* 0x0000003c06001981 */ /* 0x000362000c1e1900 */
[----:B------:R-:W-:Y:S01]  /*f4d0*/  UISETP.NE.U32.AND UP0, UPT, UR4, URZ, UPT ;  /* 0x0000003f0400728c */ /* 0x000fe2000bf05070 */
[----:B------:R-:W-:Y:S02]  /*f4e0*/  ISETP.NE.U32.AND P0, PT, RZ, UR6, PT ;  /* 0x00000006ff007c0c */ /* 0x000fe4000bf05070 */
[----:B------:R-:W-:Y:S01]  /*f4f0*/  ULDC UR4, c[0x0][0x404] ;  /* 0x0001010000047ab9 */ /* 0x000fe20000000800 */
[----:B------:R-:W-:Y:S01]  /*f500*/  UISETP.NE.AND.EX UP0, UPT, UR5, URZ, UPT, UP0 ;  /* 0x0000003f0500728c */ /* 0x000fe2000bf05300 */
[----:B------:R-:W-:Y:S02]  /*f510*/  ISETP.NE.AND.EX P0, PT, RZ, UR7, PT, P0 ;  /* 0x00000007ff007c0c */ /* 0x000fe4000bf05300 */
[----:B------:R-:W-:Y:S01]  /*f520*/  ULDC UR5, c[0x0][0x2e0] ;  /* 0x0000b80000057ab9 */ /* 0x000fe20000000800 */
[----:B------:R-:W-:-:S04]  /*f530*/  USEL UR4, UR4, 0x1, UP0 ;  /* 0x0000000104047887 */ /* 0x000fc80008000000 */
[----:B------:R-:W-:-:S06]  /*f540*/  UIMAD UR4, UR4, UR5, URZ ;  /* 0x00000005040472a4 */ /* 0x000fcc000f8e023f */
[----:B------:R-:W-:Y:S01]  /*f550*/  IMAD.U32 R5, RZ, RZ, UR4 ;  /* 0x00000004ff057e24 */ /* 0x000fe2000f8e00ff */
[----:B-1----:R-:W-:Y:S06]  /*f560*/  @P1 BRA `(.L_x_1161) ;  /* 0x0000000000101947 */ /* 0x002fec0003800000 */
[----:B------:R-:W-:Y:S05]  /*f570*/  @!P2 BRA `(.L_x_1161) ;  /* 0x00000000000ca947 */ /* 0x000fea0003800000 */
[----:B------:R-:W2:Y:S04]  /*f580*/  LDG.E R7, desc[UR60][R2.64] ;  /* 0x0000003c02077981 */ /* 0x000ea8000c1e1900 */
[----:B-----5:R-:W2:Y:S02]  /*f590*/  LDG.E R0, desc[UR60][R2.64+0x4] ;  /* 0x0000043c02007981 */ /* 0x020ea4000c1e1900 */
[----:B--2---:R-:W-:-:S07]  /*f5a0*/  IMAD.IADD R0, R0, 0x1, -R7 ;  /* 0x0000000100007824 */ /* 0x004fce00078e0a07 */
.L_x_1161:
[----:B------:R-:W1:Y:S01]  /*f5b0*/  LDC.64 R2, c[0x0][0xa08] ;  /* 0x00028200ff027b82 */ /* 0x000e620000000a00 */
[----:B------:R-:W-:Y:S01]  /*f5c0*/  IMAD.MOV.U32 R7, RZ, RZ, RZ ;  /* 0x000000ffff077224 */ /* 0x000fe200078e00ff */
[----:B------:R-:W-:Y:S01]  /*f5d0*/  ULDC.64 UR4, c[0x0][0xa20] ;  /* 0x0002880000047ab9 */ /* 0x000fe20000000a00 */
[----:B-1----:R-:W-:-:S05]  /*f5e0*/  IMAD.WIDE R2, R19, 0x4, R2 ;  /* 0x0000000413027825 */ /* 0x002fca00078e0202 */
[----:B------:R-:W2:Y:S01]  /*f5f0*/  @P0 LDG.E R7, desc[UR60][R2.64] ;  /* 0x0000003c02070981 */ /* 0x000ea2000c1e1900 */
[----:B------:R-:W-:-:S04]  /*f600*/  ISETP.NE.U32.AND P1, PT, RZ, UR4, PT ;  /* 0x00000004ff007c0c */ /* 0x000fc8000bf25070 */
[----:B------:R-:W-:Y:S01]  /*f610*/  ISETP.NE.AND.EX P1, PT, RZ, UR5, PT, P1 ;  /* 0x00000005ff007c0c */ /* 0x000fe2000bf25310 */
[----:B--2--5:R-:W-:-:S05]  /*f620*/  IMAD.IADD R6, R7, 0x1, R4 ;  /* 0x0000000107067824 */ /* 0x024fca00078e0204 */
[----:B------:R1:W-:Y:S07]  /*f630*/  STL [R1+0x4], R6 ;  /* 0x0000040601007387 */ /* 0x0003ee0000100800 */
[----:B------:R-:W-:Y:S05]  /*f640*/  @!P1 BRA `(.L_x_1162) ;  /* 0x0000000000109947 */ /* 0x000fea0003800000 */
[----:B------:R-:W2:Y:S02]  /*f650*/  LDC.64 R2, c[0x0][0xa20] ;  /* 0x00028800ff027b82 */ /* 0x000ea40000000a00 */
[----:B--2---:R-:W-:-:S05]  /*f660*/  IMAD.WIDE R2, R19, 0x4, R2 ;  /* 0x0000000413027825 */ /* 0x004fca00078e0202 */
[----:B------:R2:W5:Y:S01]  /*f670*/  LDG.E R5, desc[UR60][R2.64] ;  /* 0x0000003c02057981 */ /* 0x000562000c1e1900 */
[----:B------:R-:W-:Y:S05]  /*f680*/  BRA `(.L_x_1163) ;  /* 0x0000000000107947 */ /* 0x000fea0003800000 */
.L_x_1162:
[----:B------:R-:W-:Y:S05]  /*f690*/  @!P0 BRA `(.L_x_1163) ;  /* 0x00000000000c8947 */ /* 0x000fea0003800000 */
[----:B-1----:R-:W2:Y:S04]  /*f6a0*/  LDG.E R6, desc[UR60][R2.64] ;  /* 0x0000003c02067981 */ /* 0x002ea8000c1e1900 */
[----:B------:R-:W2:Y:S02]  /*f6b0*/  LDG.E R5, desc[UR60][R2.64+0x4] ;  /* 0x0000043c02057981 */ /* 0x000ea4000c1e1900 */
[----:B--2---:R-:W-:-:S07]  /*f6c0*/  IMAD.IADD R5, R5, 0x1, -R6 ;  /* 0x0000000105057824 */ /* 0x004fce00078e0a06 */
.L_x_1163:
[----:B--2---:R-:W2:Y:S01]  /*f6d0*/  LDC.64 R2, c[0x0][0x9e0] ;  /* 0x00027800ff027b82 */ /* 0x004ea20000000a00 */
[----:B-----5:R-:W-:Y:S01]  /*f6e0*/  IMAD.IADD R7, R5, 0x1, -R4 ;  /* 0x0000000105077824 */ /* 0x020fe200078e0a04 */
[----:B------:R-:W-:-:S04]  /*f6f0*/  LEA R9, R17, 0x80, 0x7 ;  /* 0x0000008011097811 */ /* 0x000fc800078e38ff */
[----:B------:R-:W-:Y:S02]  /*f700*/  IADD3 R9, R7, R9, -R0 ;  /* 0x0000000907097210 */ /* 0x000fe40007ffe800 */
[----:B--2---:R-:W-:-:S03]  /*f710*/  ISETP.GE.AND P0, PT, R3, 0x1, PT ;  /* 0x000000010300780c */ /* 0x004fc60003f06270 */
[----:B------:R-:W-:-:S10]  /*f720*/  IMAD.IADD R2, R9, 0x1, R2 ;  /* 0x0000000109027824 */ /* 0x000fd400078e0202 */
[----:B------:R-:W-:Y:S05]  /*f730*/  @!P0 BRA `(.L_x_1164) ;  /* 0x0000000000488947 */ /* 0x000fea0003800000 */
[C---:B------:R-:W-:Y:S01]  /*f740*/  ISETP.GT.AND P1, PT, R9.reuse, RZ, PT ;  /* 0x000000ff0900720c */ /* 0x040fe20003f24270 */
[----:B------:R-:W-:Y:S01]  /*f750*/  BSSY B0, `(.L_x_1165) ;  /* 0x000000e000007945 */ /* 0x000fe20003800000 */
[----:B-1----:R-:W-:-:S11]  /*f760*/  VIADD R6, R9, 0xffffffff ;  /* 0xffffffff09067836 */ /* 0x002fd60000000000 */
        /* <DEDUP_REMOVED lines=8> */
.L_x_1166:
[----:B------:R-:W-:-:S13]  /*f7f0*/  ISETP.NE.AND P1, PT, R3, 0x1, PT ;  /* 0x000000010300780c */ /* 0x000fda0003f25270 */
[----:B------:R-:W1:Y:S02]  /*f800*/  @P1 LDC.64 R4, c[0x0][0x9e8] ;  /* 0x00027a00ff041b82 */ /* 0x000e640000000a00 */
[----:B-1----:R-:W-:-:S05]  /*f810*/  @P1 IMAD.HI.U32 R4, R6, R4, RZ ;  /* 0x0000000406041227 */ /* 0x002fca00078e00ff */
[----:B------:R-:W-:-:S07]  /*f820*/  @P1 SHF.R.U32.HI R6, RZ, R5, R4 ;  /* 0x00000005ff061219 */ /* 0x000fce0000011604 */
.L_x_1167:
[----:B------:R-:W-:Y:S05]  /*f830*/  BSYNC B0 ;  /* 0x0000000000007941 */ /* 0x000fea0003800000 */
.L_x_1165:
[----:B------:R-:W-:-:S05]  /*f840*/  IMAD R5, R6, R3, R3 ;  /* 0x0000000306057224 */ /* 0x000fca00078e0203 */
[----:B------:R-:W-:-:S07]  /*f850*/  VIMNMX R2, R2, R5, PT ;  /* 0x0000000502027248 */ /* 0x000fce0003fe0100 */
.L_x_1164:
[----:B------:R-:W-:Y:S01]  /*f860*/  VIADD R2, R2, 0x5f ;  /* 0x0000005f02027836 */ /* 0x000fe20000000000 */
[----:B------:R-:W-:Y:S01]  /*f870*/  ULDC UR4, c[0x0][0x9dc] ;  /* 0x0002770000047ab9 */ /* 0x000fe20000000800 */
[----:B------:R-:W-:Y:S02]  /*f880*/  IMAD R4, R17, 0x80, -R0 ;  /* 0x0000008011047824 */ /* 0x000fe400078e0a00 */
[----:B------:R-:W-:-:S04]  /*f890*/  IMAD.HI R2, R2, 0x2aaaaaab, RZ ;  /* 0x2aaaaaab02027827 */ /* 0x000fc800078e02ff */
[C---:B------:R-:W-:Y:S01]  /*f8a0*/  VIADD R0, R7.reuse, 0x5f ;  /* 0x0000005f07007836 */ /* 0x040fe20000000000 */
[----:B------:R-:W-:Y:S01]  /*f8b0*/  SHF.R.U32.HI R5, RZ, 0x1f, R2 ;  /* 0x0000001fff057819 */ /* 0x000fe20000011602 */
[----:B------:R-:W-:Y:S02]  /*f8c0*/  IMAD.IADD R7, R7, 0x1, R4 ;  /* 0x0000000107077824 */ /* 0x000fe400078e0204 */
[----:B------:R-:W-:Y:S01]  /*f8d0*/  IMAD.HI R0, R0, 0x2aaaaaab, RZ ;  /* 0x2aaaaaab00007827 */ /* 0x000fe200078e02ff */
[----:B------:R-:W-:-:S04]  /*f8e0*/  LEA.HI.SX32 R2, R2, R5, 0x1c ;  /* 0x0000000502027211 */ /* 0x000fc800078fe2ff */
[----:B------:R-:W-:-:S04]  /*f8f0*/  SHF.R.U32.HI R5, RZ, 0x1f, R0 ;  /* 0x0000001fff057819 */ /* 0x000fc80000011600 */
[----:B------:R-:W-:Y:S01]  /*f900*/  LEA.HI.SX32 R5, R0, R5, 0x1c ;  /* 0x0000000500057211 */ /* 0x000fe200078fe2ff */
[----:B------:R-:W-:-:S03]  /*f910*/  VIADD R0, R7, -UR4 ;  /* 0x8000000407007c36 */ /* 0x000fc60008000000 */
[----:B-1----:R-:W-:-:S05]  /*f920*/  VIMNMX R6, R5, R2, PT ;  /* 0x0000000205067248 */ /* 0x002fca0003fe0100 */
[----:B------:R1:W-:Y:S01]  /*f930*/  STL [R1+0x14], R6 ;  /* 0x0000140601007387 */ /* 0x0003e20000100800 */
[----:B------:R-:W-:Y:S05]  /*f940*/  @!P0 BRA `(.L_x_1168) ;  /* 0x0000000000448947 */ /* 0x000fea0003800000 */
[----:B------:R-:W-:Y:S01]  /*f950*/  ISETP.GT.AND P0, PT, R7, -0x1, PT ;  /* 0xffffffff0700780c */ /* 0x000fe20003f04270 */
[----:B------:R-:W-:-:S12]  /*f960*/  BSSY B0, `(.L_x_1169) ;  /* 0x000000d000007945 */ /* 0x000fd80003800000 */
[----:B------:R-:W-:Y:S05]  /*f970*/  @P0 BRA `(.L_x_1170) ;  /* 0x00000000001c0947 */ /* 0x000fea0003800000 */
[----:B------:R-:W-:Y:S02]  /*f980*/  ISETP.NE.AND P0, PT, R3, 0x1, PT ;  /* 0x000000010300780c */ /* 0x000fe40003f05270 */
[----:B------:R-:W-:-:S11]  /*f990*/  LOP3.LUT R7, RZ, R7, RZ, 0x33, !PT ;  /* 0x00000007ff077212 */ /* 0x000fd600078e33ff */
[----:B------:R-:W2:Y:S02]  /*f9a0*/  @P0 LDC.64 R4, c[0x0][0x9e8] ;  /* 0x00027a00ff040b82 */ /* 0x000ea40000000a00 */
[----:B--2---:R-:W-:-:S05]  /*f9b0*/  @P0 IMAD.HI.U32 R4, R7, R4, RZ ;  /* 0x0000000407040227 */ /* 0x004fca00078e00ff */
[----:B------:R-:W-:-:S04]  /*f9c0*/  @P0 SHF.R.U32.HI R7, RZ, R5, R4 ;  /* 0x00000005ff070219 */ /* 0x000fc80000011604 */
[----:B------:R-:W-:Y:S01]  /*f9d0*/  LOP3.LUT R7, RZ, R7, RZ, 0x33, !PT ;  /* 0x00000007ff077212 */ /* 0x000fe200078e33ff */
[----:B------:R-:W-:Y:S06]  /*f9e0*/  BRA `(.L_x_1171) ;  /* 0x0000000000107947 */ /* 0x000fec0003800000 */
.L_x_1170:
[----:B------:R-:W-:-:S13]  /*f9f0*/  ISETP.NE.AND P0, PT, R3, 0x1, PT ;  /* 0x000000010300780c */ /* 0x000fda0003f05270 */
[----:B------:R-:W2:Y:S02]  /*fa00*/  @P0 LDC.64 R4, c[0x0][0x9e8] ;  /* 0x00027a00ff040b82 */ /* 0x000ea40000000a00 */
[----:B--2---:R-:W-:-:S05]  /*fa10*/  @P0 IMAD.HI.U32 R4, R7, R4, RZ ;  /* 0x0000000407040227 */ /* 0x004fca00078e00ff */
[----:B------:R-:W-:-:S07]  /*fa20*/  @P0 SHF.R.U32.HI R7, RZ, R5, R4 ;  /* 0x00000005ff070219 */ /* 0x000fce0000011604 */
.L_x_1171:
[----:B------:R-:W-:Y:S05]  /*fa30*/  BSYNC B0 ;  /* 0x0000000000007941 */ /* 0x000fea0003800000 */
.L_x_1169:
[----:B------:R-:W-:-:S05]  /*fa40*/  IMAD R3, R7, R3, RZ ;  /* 0x0000000307037224 */ /* 0x000fca00078e02ff */
[----:B------:R-:W-:-:S07]  /*fa50*/  VIMNMX R0, R0, R3, !PT ;  /* 0x0000000300007248 */ /* 0x000fce0007fe0100 */
.L_x_1168:
[----:B------:R-:W-:Y:S01]  /*fa60*/  IMAD.HI R0, R0, 0x2aaaaaab, RZ ;  /* 0x2aaaaaab00007827 */ /* 0x000fe200078e02ff */
[----:B------:R-:W-:Y:S04]  /*fa70*/  BSSY B6, `(.L_x_1172) ;  /* 0x0000306000067945 */ /* 0x000fe80003800000 */
[----:B------:R-:W-:-:S04]  /*fa80*/  SHF.R.U32.HI R3, RZ, 0x1f, R0 ;  /* 0x0000001fff037819 */ /* 0x000fc80000011600 */
[----:B------:R-:W-:-:S04]  /*fa90*/  LEA.HI.SX32 R3, R0, R3, 0x1c ;  /* 0x0000000300037211 */ /* 0x000fc800078fe2ff */
[----:B------:R-:W-:-:S04]  /*faa0*/  VIMNMX R2, RZ, R3, !PT ;  /* 0x00000003ff027248 */ /* 0x000fc80007fe0100 */
[----:B------:R-:W-:Y:S01]  /*fab0*/  ISETP.GT.AND P0, PT, R6, R2, PT ;  /* 0x000000020600720c */ /* 0x000fe20003f04270 */
[----:B------:R2:W-:-:S12]  /*fac0*/  STL [R1+0x10], R2 ;  /* 0x0000100201007387 */ /* 0x0005d80000100800 */
[----:B--2---:R-:W-:Y:S05]  /*fad0*/  @P0 BRA `(.L_x_1173) ;  /* 0x0000000000440947 */ /* 0x004fea0003800000 */
[----:B------:R-:W2:Y:S02]  /*fae0*/  S2R R2, SR_TID.X ;  /* 0x0000000000027919 */ /* 0x000ea40000002100 */
[----:B--2---:R-:W-:-:S04]  /*faf0*/  LOP3.LUT R2, R2, 0x1f, RZ, 0xc0, !PT ;  /* 0x0000001f02027812 */ /* 0x004fc800078ec0ff */
[----:B------:R-:W-:-:S13]  /*fb00*/  ISETP.NE.AND P1, PT, R2, RZ, PT ;  /* 0x000000ff0200720c */ /* 0x000fda0003f25270 */
[----:B------:R-:W-:Y:S05]  /*fb10*/  @P1 BRA `(.L_x_1174) ;  /* 0x0000002c00ec1947 */ /* 0x000fea0003800000 */
[----:B------:R-:W2:Y:S01]  /*fb20*/  S2R R7, SR_LANEID ;  /* 0x0000000000077919 */ /* 0x000ea20000000000 */
[----:B------:R-:W-:Y:S01]  /*fb30*/  VOTEU.ANY UR4, UPT, PT ;  /* 0x0000000000047886 */ /* 0x000fe200038e0100 */
[----:B------:R-:W3:Y:S01]  /*fb40*/  LDC.64 R2, c[0x0][0xc38] ;  /* 0x00030e00ff027b82 */ /* 0x000ee20000000a00 */
[----:B------:R-:W2:Y:S08]  /*fb50*/  FLO.U32 R0, UR4 ;  /* 0x0000000400007d00 */ /* 0x000eb000080e0000 */
[----:B------:R-:W3:Y:S01]  /*fb60*/  POPC R5, UR4 ;  /* 0x0000000400057d09 */ /* 0x000ee20008000000 */
[----:B--2---:R-:W-:-:S13]  /*fb70*/  ISETP.EQ.U32.AND P0, PT, R0, R7, PT ;  /* 0x000000070000720c */ /* 0x004fda0003f02070 */
[----:B---3--:R-:W2:Y:S01]  /*fb80*/  @P0 ATOMG.E.ADD.STRONG.GPU PT, R3, desc[UR60][R2.64], R5 ;  /* 0x00000005020309a8 */ /* 0x008ea200081ee1fc */
[----:B------:R-:W3:Y:S02]  /*fb90*/  S2R R4, SR_LTMASK ;  /* 0x0000000000047919 */ /* 0x000ee40000003900 */
[----:B---3--:R-:W-:-:S04]  /*fba0*/  LOP3.LUT R4, R4, UR4, RZ, 0xc0, !PT ;  /* 0x0000000404047c12 */ /* 0x008fc8000f8ec0ff */
[----:B------:R-:W3:Y:S01]  /*fbb0*/  POPC R7, R4 ;  /* 0x0000000400077309 */ /* 0x000ee20000000000 */
[----:B--2---:R-:W3:Y:S02]  /*fbc0*/  SHFL.IDX PT, R0, R3, R0, 0x1f ;  /* 0x00001f0003007589 */ /* 0x004ee400000e0000 */
[----:B---3--:R-:W-:Y:S01]  /*fbd0*/  IADD3 R16, R0, UR38, R7 ;  /* 0x0000002600107c10 */ /* 0x008fe2000fffe007 */
[----:B------:R-:W-:Y:S06]  /*fbe0*/  BRA `(.L_x_1174) ;  /* 0x0000002c00b87947 */ /* 0x000fec0003800000 */
.L_x_1173:
[----:B------:R-:W2:Y:S01]  /*fbf0*/  S2R R3, SR_CgaCtaId ;  /* 0x0000000000037919 */ /* 0x000ea20000008800 */
[----:B------:R-:W-:-:S04]  /*fc00*/  MOV R0, 0x400 ;  /* 0x0000040000007802 */ /* 0x000fc80000000f00 */
[----:B--2---:R-:W-:-:S05]  /*fc10*/  LEA R2, R3, R0, 0x18 ;  /* 0x0000000003027211 */ /* 0x004fca00078ec0ff */
[----:B------:R2:W-:Y:S01]  /*fc20*/  STL [R1+0xc], R2 ;  /* 0x00000c0201007387 */ /* 0x0005e20000100800 */
[----:B------:R-:W-:-:S05]  /*fc30*/  VIADD R0, R2, 0x18400 ;  /* 0x0001840002007836 */ /* 0x000fca0000000000 */
[----:B------:R-:W-:-:S13]  /*fc40*/  LOP3.LUT P0, RZ, R0, 0x3ff, RZ, 0xc0, !PT ;  /* 0x000003ff00ff7812 */ /* 0x000fda000780c0ff */
[----:B--2---:R-:W-:Y:S05]  /*fc50*/  @!P0 BRA `(.L_x_1175) ;  /* 0x0000000000408947 */ /* 0x004fea0003800000 */
[----:B------:R-:W-:Y:S01]  /*fc60*/  MOV R2, 0x0 ;  /* 0x0000000000027802 */ /* 0x000fe20000000f00 */
[----:B------:R-:W-:Y:S01]  /*fc70*/  ULDC.64 UR6, c[0x4][0xb8] ;  /* 0x01002e0000067ab9 */ /* 0x000fe20000000a00 */
[----:B------:R-:W-:Y:S01]  /*fc80*/  ULDC.64 UR8, c[0x4][0xc0] ;  /* 0x0100300000087ab9 */ /* 0x000fe20000000a00 */
[----:B------:R-:W-:Y:S01]  /*fc90*/  ULDC.64 UR4, c[0x4][0x38] ;  /* 0x01000e0000047ab9 */ /* 0x000fe20000000a00 */
[----:B------:R-:W-:Y:S02]  /*fca0*/  IMAD.U32 R4, RZ, RZ, UR6 ;  /* 0x00000006ff047e24 */ /* 0x000fe4000f8e00ff */
[----:B------:R-:W2:Y:S01]  /*fcb0*/  LDC.64 R2, c[0x4][R2] ;  /* 0x0100000002027b82 */ /* 0x000ea20000000a00 */
[----:B------:R-:W-:Y:S02]  /*fcc0*/  IMAD.U32 R5, RZ, RZ, UR7 ;  /* 0x00000007ff057e24 */ /* 0x000fe4000f8e00ff */
[----:B-1----:R-:W-:Y:S02]  /*fcd0*/  IMAD.U32 R6, RZ, RZ, UR8 ;  /* 0x00000008ff067e24 */ /* 0x002fe4000f8e00ff */
[----:B------:R-:W-:-:S02]  /*fce0*/  IMAD.U32 R7, RZ, RZ, UR9 ;  /* 0x00000009ff077e24 */ /* 0x000fc4000f8e00ff */
[----:B------:R-:W-:Y:S02]  /*fcf0*/  IMAD.U32 R10, RZ, RZ, UR4 ;  /* 0x00000004ff0a7e24 */ /* 0x000fe4000f8e00ff */
[----:B0-----:R-:W-:Y:S02]  /*fd00*/  IMAD.U32 R11, RZ, RZ, UR5 ;  /* 0x00000005ff0b7e24 */ /* 0x001fe4000f8e00ff */
[----:B------:R-:W-:Y:S02]  /*fd10*/  IMAD.MOV.U32 R8, RZ, RZ, 0x70 ;  /* 0x00000070ff087424 */ /* 0x000fe400078e00ff */
[----:B------:R-:W-:Y:S02]  /*fd20*/  IMAD.MOV.U32 R12, RZ, RZ, 0x1 ;  /* 0x00000001ff0c7424 */ /* 0x000fe400078e00ff */
[----:B------:R-:W-:-:S07]  /*fd30*/  IMAD.MOV.U32 R13, RZ, RZ, RZ ;  /* 0x000000ffff0d7224 */ /* 0x000fce00078e00ff */
[----:B------:R-:W-:-:S07]  /*fd40*/  LEPC R20, `(.L_x_1175) ;  /* 0x000000001014794e */ /* 0x000fce0000000000 */
[----:B--2---:R-:W-:Y:S05]  /*fd50*/  CALL.ABS.NOINC R2 ;  /* 0x0000000002007343 */ /* 0x004fea0003c00000 */
.L_x_1175:
        /* <DEDUP_REMOVED lines=8> */
[----:B------:R2:W3:Y:S01]  /*fde0*/  LDC.64 R2, c[0x4][R0] ;  /* 0x0100000000027b82 */ /* 0x0004e20000000a00 */
[----:B------:R-:W-:Y:S02]  /*fdf0*/  IMAD.U32 R4, RZ, RZ, UR6 ;  /* 0x00000006ff047e24 */ /* 0x000fe4000f8e00ff */
[----:B------:R-:W-:Y:S02]  /*fe00*/  IMAD.U32 R5, RZ, RZ, UR7 ;  /* 0x00000007ff057e24 */ /* 0x000fe4000f8e00ff */
[----:B-1----:R-:W-:Y:S02]  /*fe10*/  IMAD.U32 R6, RZ, RZ, UR8 ;  /* 0x00000008ff067e24 */ /* 0x002fe4000f8e00ff */
[----:B------:R-:W-:-:S02]  /*fe20*/  IMAD.U32 R7, RZ, RZ, UR9 ;  /* 0x00000009ff077e24 */ /* 0x000fc4000f8e00ff */
[----:B------:R-:W-:Y:S02]  /*fe30*/  IMAD.U32 R10, RZ, RZ, UR4 ;  /* 0x00000004ff0a7e24 */ /* 0x000fe4000f8e00ff */
[----:B0-----:R-:W-:Y:S02]  /*fe40*/  IMAD.U32 R11, RZ, RZ, UR5 ;  /* 0x00000005ff0b7e24 */ /* 0x001fe4000f8e00ff */
[----:B------:R-:W-:Y:S02]  /*fe50*/  IMAD.MOV.U32 R8, RZ, RZ, 0x70 ;  /* 0x00000070ff087424 */ /* 0x000fe400078e00ff */
[----:B------:R-:W-:Y:S02]  /*fe60*/  IMAD.MOV.U32 R12, RZ, RZ, 0x1 ;  /* 0x00000001ff0c7424 */ /* 0x000fe400078e00ff */
[----:B--2---:R-:W-:-:S07]  /*fe70*/  IMAD.MOV.U32 R13, RZ, RZ, RZ ;  /* 0x000000ffff0d7224 */ /* 0x004fce00078e00ff */
[----:B------:R-:W-:-:S07]  /*fe80*/  LEPC R20, `(.L_x_1177) ;  /* 0x000000001014794e */ /* 0x000fce0000000000 */
[----:B---3--:R-:W-:Y:S05]  /*fe90*/  CALL.ABS.NOINC R2 ;  /* 0x0000000002007343 */ /* 0x008fea0003c00000 */
.L_x_1177:
        /* <DEDUP_REMOVED lines=16> */
.L_x_1176:
[----:B------:R-:W2:Y:S01]  /*ffa0*/  LDL.LU R7, [R1+0x1c] ;  /* 0x00001c0001077983 */ /* 0x000ea20000300800 */
[----:B------:R-:W3:Y:S01]  /*ffb0*/  LDC R0, c[0x0][0x428] ;  /* 0x00010a00ff007b82 */ /* 0x000ee20000000800 */
[----:B------:R-:W-:Y:S01]  /*ffc0*/  IMAD.MOV.U32 R4, RZ, RZ, R18 ;  /* 0x000000ffff047224 */ /* 0x000fe200078e0012 */
[----:B------:R-:W-:Y:S01]  /*ffd0*/  ULDC.64 UR4, c[0x0][0x9f8] ;  /* 0x00027e0000047ab9 */ /* 0x000fe20000000a00 */
[----:B-1----:R-:W1:Y:S01]  /*ffe0*/  S2R R6, SR_TID.X ;  /* 0x0000000000067919 */ /* 0x002e620000002100 */
[----:B---3--:R-:W-:Y:S02]  /*fff0*/  ISETP.NE.AND P0, PT, R0, 0x1, PT ;  /* 0x000000010000780c */ /* 0x008fe40003f05270 */
[----:B-1----:R-:W-:-:S11]  /*10000*/  LOP3.LUT R6, R6, 0x1f, RZ, 0xc0, !PT ;  /* 0x0000001f06067812 */ /* 0x002fd600078ec0ff */
[----:B------:R-:W1:Y:S08]  /*10010*/  @P0 LDC R3, c[0x0][0x42c] ;  /* 0x00010b00ff030b82 */ /* 0x000e700000000800 */
[----:B------:R-:W3:Y:S01]  /*10020*/  @P0 LDC R5, c[0x0][0x430] ;  /* 0x00010c00ff050b82 */ /* 0x000ee20000000800 */
[----:B-1----:R-:W-:-:S05]  /*10030*/  @P0 IMAD.HI.U32 R0, R18, R3, RZ ;  /* 0x0000000312000227 */ /* 0x002fca00078e00ff */
[----:B---3--:R-:W-:Y:S01]  /*10040*/  @P0 SHF.R.U32.HI R4, RZ, R5, R0 ;  /* 0x00000005ff040219 */ /* 0x008fe20000011600 */
[----:B------:R-:W-:Y:S01]  /*10050*/  IMAD.MOV.U32 R0, RZ, RZ, R19 ;  /* 0x000000ffff007224 */ /* 0x000fe200078e0013 */
[----:B------:R-:W-:-:S04]  /*10060*/  ISETP.NE.U32.AND P0, PT, RZ, UR4, PT ;  /* 0x00000004ff007c0c */ /* 0x000fc8000bf05070 */
[----:B------:R-:W-:Y:S01]  /*10070*/  ISETP.NE.AND.EX P0, PT, RZ, UR5, PT, P0 ;  /* 0x00000005ff007c0c */ /* 0x000fe2000bf05300 */
[----:B------:R-:W-:-:S12]  /*10080*/  ULDC.64 UR4, c[0x0][0xa00] ;  /* 0x0002800000047ab9 */ /* 0x000fd80000000a00 */
[----:B------:R-:W1:Y:S01]  /*10090*/  @P0 LDC.64 R2, c[0x0][0x9f8] ;  /* 0x00027e00ff020b82 */ /* 0x000e620000000a00 */
[----:B------:R-:W-:-:S04]  /*100a0*/  ISETP.NE.AND P6, PT, R6, RZ, PT ;  /* 0x000000ff0600720c */ /* 0x000fc80003fc5270 */
[----:B------:R-:W-:-:S09]  /*100b0*/  PLOP3.LUT P1, PT, P6, PT, PT, 0x8, 0x0 ;  /* 0x000000000000781c */ /* 0x000fd2000372e170 */
[----:B------:R-:W-:Y:S01]  /*100c0*/  VOTEU.ALL UP1, P6 ;  /* 0x00000000003f7886 */ /* 0x000fe20003020000 */
[----:B-1----:R-:W-:-:S05]  /*100d0*/  @P0 IMAD.WIDE R2, R19, 0x4, R2 ;  /* 0x0000000413020825 */ /* 0x002fca00078e0202 */
[----:B------:R1:W5:Y:S01]  /*100e0*/  @P0 LDG.E R0, desc[UR60][R2.64] ;  /* 0x0000003c02000981 */ /* 0x000362000c1e1900 */
[----:B------:R-:W-:Y:S01]  /*100f0*/  ISETP.NE.U32.AND P0, PT, RZ, UR4, PT ;  /* 0x00000004ff007c0c */ /* 0x000fe2000bf05070 */
[----:B------:R-:W-:-:S03]  /*10100*/  @!UP1 UIADD3 UR8, UP0, UR36, 0x270, URZ ;  /* 0x0000027024089890 */ /* 0x000fc6000ff1e03f */
[----:B------:R-:W-:Y:S01]  /*10110*/  ISETP.NE.AND.EX P0, PT, RZ, UR5, PT, P0 ;  /* 0x00000005ff007c0c */ /* 0x000fe2000bf05300 */
[----:B------:R-:W-:-:S03]  /*10120*/  @!UP1 UIADD3.X UR9, URZ, UR37, URZ, UP0, !UPT ;  /* 0x000000253f099290 */ /* 0x000fc600087fe43f */
[----:B------:R-:W-:Y:S01]  /*10130*/  SEL R8, R19, RZ, !P0 ;  /* 0x000000ff13087207 */ /* 0x000fe20004000000 */
[----:B------:R-:W-:Y:S01]  /*10140*/  VOTEU.ALL UP0, P6 ;  /* 0x00000000003f7886 */ /* 0x000fe20003000000 */
[----:B-12---:R-:W-:-:S07]  /*10150*/  IMAD R7, R17, 0x80, R7 ;  /* 0x0000008011077824 */ /* 0x006fce00078e0207 */
.L_x_1178:
        /* <DEDUP_REMOVED lines=16> */
.L_x_1179:
        /* <DEDUP_REMOVED lines=15> */
.L_x_1180:
        /* <DEDUP_REMOVED lines=9> */
[----:B------:R-:W2:Y:S01]  /*103e0*/  LDL R5, [R1+0x14] ;  /* 0x0000140001057983 */ /* 0x000ea20000100800 */
[----:B------:R-:W1:Y:S01]  /*103f0*/  LDC.64 R2, c[0x0][0x3f8] ;  /* 0x0000fe00ff027b82 */ /* 0x000e620000000a00 */
[----:B------:R-:W-:Y:S02]  /*10400*/  ULDC.64 UR4, c[0x0][0xa08] ;  /* 0x0002820000047ab9 */ /* 0x000fe40000000a00 */
[----:B-1----:R-:W-:Y:S01]  /*10410*/  LOP3.LUT P0, RZ, R2, UR4, RZ, 0xfc, !PT ;  /* 0x0000000402ff7c12 */ /* 0x002fe2000f80fcff */
[----:B------:R-:W-:-:S03]  /*10420*/  UMOV UR4, 0xffffffff ;  /* 0xffffffff00047882 */ /* 0x000fc60000000000 */
[----:B------:R-:W-:-:S04]  /*10430*/  LOP3.LUT P0, RZ, R3, UR5, RZ, 0xfc, P0 ;  /* 0x0000000503ff7c12 */ /* 0x000fc8000800fcff */
[----:B-----5:R-:W-:Y:S01]  /*10440*/  SEL R6, R0, RZ, !P0 ;  /* 0x000000ff00067207 */ /* 0x020fe20004000000 */
[----:B--2---:R-:W-:Y:S01]  /*10450*/  VIADD R5, R5, 0xffffffff ;  /* 0xffffffff05057836 */ /* 0x004fe20000000000 */
[----:B------:R-:W-:Y:S07]  /*10460*/  BRA.DIV UR4, `(.L_x_1181) ;  /* 0x0000003a04687947 */ /* 0x000fee000b800000 */
.L_x_1251:
[----:B------:R-:W-:Y:S01]  /*10470*/  UMOV UR4, 0xffffffff ;  /* 0xffffffff00047882 */ /* 0x000fe20000000000 */
[----:B------:R-:W-:Y:S02]  /*10480*/  SHF.R.S32.HI R17, RZ, 0x1f, R0 ;  /* 0x0000001fff117819 */ /* 0x000fe40000011400 */
[----:B------:R-:W-:Y:S05]  /*10490*/  BRA.DIV UR4, `(.L_x_1182) ;  /* 0x0000003a04907947 */ /* 0x000fea000b800000 */
[----:B------:R-:W-:-:S13]  /*104a0*/  ELECT P6, URZ, PT ;  /* 0x00000000003f782f */ /* 0x000fda00038c0000 */
.L_x_1254:
[----:B------:R-:W-:Y:S05]  /*104b0*/  @!P6 BRA `(.L_x_1183) ;  /* 0x000000040028e947 */ /* 0x000fea0003800000 */
[----:B------:R-:W-:-:S04]  /*104c0*/  ISETP.NE.U32.AND P0, PT, R2, RZ, PT ;  /* 0x000000ff0200720c */ /* 0x000fc80003f05070 */
[----:B------:R-:W-:-:S13]  /*104d0*/  ISETP.NE.AND.EX P0, PT, R3, RZ, PT, P0 ;  /* 0x000000ff0300720c */ /* 0x000fda0003f05300 */
[----:B------:R-:W-:Y:S05]  /*104e0*/  @!P0 BRA `(.L_x_1184) ;  /* 0x0000000000488947 */ /* 0x000fea0003800000 */
[----:B------:R-:W1:Y:S01]  /*104f0*/  LDC R12, c[0x0][0x41c] ;  /* 0x00010700ff0c7b82 */ /* 0x000e620000000800 */
[----:B------:R-:W-:Y:S01]  /*10500*/  IMAD.MOV.U32 R6, RZ, RZ, R5 ;  /* 0x000000ffff067224 */ /* 0x000fe200078e0005 */
[----:B------:R-:W-:Y:S01]  /*10510*/  ULDC.64 UR4, c[0x0][0x408] ;  /* 0x0001020000047ab9 */ /* 0x000fe20000000a00 */
[----:B-1----:R-:W-:-:S13]  /*10520*/  ISETP.NE.AND P0, PT, R12, 0x1, PT ;  /* 0x000000010c00780c */ /* 0x002fda0003f05270 */
[----:B0-----:R-:W0:Y:S02]  /*10530*/  @P0 LDC.64 R10, c[0x0][0x420] ;  /* 0x00010800ff0a0b82 */ /* 0x001e240000000a00 */
[----:B0-----:R-:W-:-:S05]  /*10540*/  @P0 IMAD.HI.U32 R10, R5, R10, RZ ;  /* 0x0000000a050a0227 */ /* 0x001fca00078e00ff */
        /* <DEDUP_REMOVED lines=12> */
.L_x_1184:
[----:B------:R-:W2:Y:S01]  /*10610*/  LDL R9, [R1] ;  /* 0x0000000001097983 */ /* 0x000ea20000100800 */
[----:B0-----:R-:W-:-:S03]  /*10620*/  MOV R11, 0x400 ;  /* 0x00000400000b7802 */ /* 0x001fc60000000f00 */
[----:B------:R-:W3:Y:S01]  /*10630*/  LDL R10, [R1+0x8] ;  /* 0x00000800010a7983 */ /* 0x000ee20000100800 */
[----:B-1----:R-:W0:Y:S02]  /*10640*/  S2R R12, SR_CgaCtaId ;  /* 0x00000000000c7919 */ /* 0x002e240000008800 */
[----:B0-----:R-:W-:-:S05]  /*10650*/  LEA R11, R12, R11, 0x18 ;  /* 0x0000000b0c0b7211 */ /* 0x001fca00078ec0ff */
[----:B--2---:R-:W-:Y:S01]  /*10660*/  IMAD R9, R9, 0x8, R11 ;  /* 0x0000000809097824 */ /* 0x004fe200078e020b */
[----:B---3--:R-:W-:-:S04]  /*10670*/  SHF.L.U32 R10, R10, 0x1f, RZ ;  /* 0x0000001f0a0a7819 */ /* 0x008fc800000006ff */
[----:B------:R-:W0:Y:S02]  /*10680*/  SYNCS.PHASECHK.TRANS64.TRYWAIT P0, [R9+URZ+0x2a840], R10 ;  /* 0x02a8400a090075a7 */ /* 0x000e24000800017f */
[----:B0-----:R-:W-:Y:S05]  /*10690*/  @!P0 BRA `(.L_x_1185) ;  /* 0x0000003800308947 */ /* 0x001fea0003800000 */
.L_x_1255:
        /* <DEDUP_REMOVED lines=11> */
.L_x_1186:
[----:B------:R-:W2:Y:S01]  /*10750*/  LDL R11, [R1] ;  /* 0x00000000010b7983 */ /* 0x000ea20000100800 */
[----:B------:R-:W-:-:S03]  /*10760*/  MOV R12, 0x400 ;  /* 0x00000400000c7802 */ /* 0x000fc60000000f00 */
[----:B0-----:R-:W3:Y:S01]  /*10770*/  LDL R10, [R1+0x4] ;  /* 0x00000400010a7983 */ /* 0x001ee20000100800 */
[----:B------:R-:W0:Y:S01]  /*10780*/  S2R R13, SR_CgaCtaId ;  /* 0x00000000000d7919 */ /* 0x000e220000008800 */
[----:B------:R-:W-:Y:S02]  /*10790*/  R2UR UR9, R9 ;  /* 0x00000000090972ca */ /* 0x000fe400000e0000 */
[----:B------:R-:W-:Y:S01]  /*107a0*/  R2UR UR11, R5 ;  /* 0x00000000050b72ca */ /* 0x000fe200000e0000 */
[----:B------:R-:W-:Y:S01]  /*107b0*/  UIADD3 UR4, UP0, UR36, 0x370, URZ ;  /* 0x0000037024047890 */ /* 0x000fe2000ff1e03f */
[----:B------:R-:W-:Y:S02]  /*107c0*/  R2UR UR12, R4 ;  /* 0x00000000040c72ca */ /* 0x000fe400000e0000 */
[----:B-----5:R-:W-:Y:S02]  /*107d0*/  R2UR UR13, R6 ;  /* 0x00000000060d72ca */ /* 0x020fe400000e0000 */
[----:B0-----:R-:W-:-:S05]  /*107e0*/  LEA R12, R13, R12, 0x18 ;  /* 0x0000000c0d0c7211 */ /* 0x001fca00078ec0ff */
[----:B------:R-:W-:Y:S01]  /*107f0*/  UIADD3 UR9, UR9, 0x2a830, URZ ;  /* 0x0002a83009097890 */ /* 0x000fe2000fffe03f */
[----:B------:R-:W-:Y:S01]  /*10800*/  UMOV UR10, URZ ;  /* 0x0000003f000a7c82 */ /* 0x000fe20008000000 */
[----:B------:R-:W-:Y:S01]  /*10810*/  UMOV UR6, 0x0 ;  /* 0x0000000000067882 */ /* 0x000fe20000000000 */
[----:B------:R-:W-:Y:S01]  /*10820*/  UMOV UR7, 0x14f00000 ;  /* 0x14f0000000077882 */ /* 0x000fe20000000000 */
[----:B------:R-:W-:Y:S01]  /*10830*/  UMOV UR16, 0x40 ;  /* 0x0000004000107882 */ /* 0x000fe20000000000 */
[----:B--2---:R-:W-:Y:S01]  /*10840*/  IMAD R9, R11, 0x9000, R12 ;  /* 0x000090000b097824 */ /* 0x004fe200078e020c */
[----:B---3--:R-:W-:-:S04]  /*10850*/  R2UR UR5, R10 ;  /* 0x000000000a0572ca */ /* 0x008fc800000e0000 */
[----:B------:R-:W-:-:S09]  /*10860*/  R2UR UR8, R9 ;  /* 0x00000000090872ca */ /* 0x000fd200000e0000 */
[----:B------:R-:W-:-:S04]  /*10870*/  UIMAD UR11, UR11, 0x60, UR5 ;  /* 0x000000600b0b78a4 */ /* 0x000fc8000f8e0205 */
[----:B------:R-:W-:Y:S02]  /*10880*/  UIADD3 UR14, UR8, 0x18400, URZ ;  /* 0x00018400080e7890 */ /* 0x000fe4000fffe03f */
        /* <DEDUP_REMOVED lines=12> */
[----:B-1----:R-:W-:Y:S01]  /*10950*/  NOP ;  /* 0x0000000000007918 */ /* 0x002fe20000000000 */
.L_x_1183:
[----:B------:R-:W2:Y:S01]  /*10960*/  LDL.LU R12, [R1+0x18] ;  /* 0x00001800010c7983 */ /* 0x000ea20000300800 */
[----:B------:R-:W-:Y:S01]  /*10970*/  MOV R10, 0x400 ;  /* 0x00000400000a7802 */ /* 0x000fe20000000f00 */
[----:B------:R-:W-:Y:S05]  /*10980*/  WARPSYNC.ALL ;  /* 0x0000000000007948 */ /* 0x000fea0003800000 */
[----:B0-----:R-:W0:Y:S01]  /*10990*/  S2R R11, SR_CgaCtaId ;  /* 0x00000000000b7919 */ /* 0x001e220000008800 */
        /* <DEDUP_REMOVED lines=43> */
.L_x_1256:
[----:B------:R-:W-:Y:S05]  /*10c50*/  BSYNC B0 ;  /* 0x0000000000007941 */ /* 0x000fea0003800000 */
.L_x_1187:
[----:B------:R-:W2:Y:S04]  /*10c60*/  LDL R9, [R1+0x14] ;  /* 0x0000140001097983 */ /* 0x000ea80000100800 */
[----:B0-----:R-:W3:Y:S01]  /*10c70*/  LDL R8, [R1+0x10] ;  /* 0x0000100001087983 */ /* 0x001ee20000100800 */
[----:B------:R-:W-:Y:S01]  /*10c80*/  BSSY B0, `(.L_x_1189) ;  /* 0x0000197000007945 */ /* 0x000fe20003800000 */
[----:B--2---:R-:W-:-:S05]  /*10c90*/  VIADD R7, R9, 0xfffffffe ;  /* 0xfffffffe09077836 */ /* 0x004fca0000000000 */
[----:B---3--:R-:W-:-:S13]  /*10ca0*/  ISETP.GE.AND P0, PT, R7, R8, PT ;  /* 0x000000080700720c */ /* 0x008fda0003f06270 */
[----:B------:R-:W-:Y:S05]  /*10cb0*/  @!P0 BRA `(.L_x_1190) ;  /* 0x00000018004c8947 */ /* 0x000fea0003800000 */
[----:B------:R-:W-:Y:S01]  /*10cc0*/  LOP3.LUT R13, RZ, R8, RZ, 0x33, !PT ;  /* 0x00000008ff0d7212 */ /* 0x000fe200078e33ff */
[----:B------:R-:W-:Y:S01]  /*10cd0*/  IMAD.MOV R8, RZ, RZ, -R9 ;  /* 0x000000ffff087224 */ /* 0x000fe200078e0a09 */
[----:B------:R-:W-:Y:S04]  /*10ce0*/  BSSY B1, `(.L_x_1191) ;  /* 0x000008c000017945 */ /* 0x000fe80003800000 */
[----:B------:R-:W-:-:S05]  /*10cf0*/  VIADDMNMX R13, R8, 0x1, R13, !PT ;  /* 0x00000001080d7846 */ /* 0x000fca000780010d */
[----:B------:R-:W-:-:S05]  /*10d00*/  IMAD.IADD R8, R9, 0x1, R13 ;  /* 0x0000000109087824 */ /* 0x000fca00078e020d */
        /* <DEDUP_REMOVED lines=33> */
.L_x_1195:
[----:B0-----:R-:W0:Y:S01]  /*10f20*/  S2R R3, SR_CgaCtaId ;  /* 0x0000000000037919 */ /* 0x001e220000008800 */
[----:B------:R-:W-:-:S04]  /*10f30*/  MOV R2, 0x400 ;  /* 0x0000040000027802 */ /* 0x000fc80000000f00 */
[----:B0-----:R-:W-:Y:S02]  /*10f40*/  LEA R2, R3, R2, 0x18 ;  /* 0x0000000203027211 */ /* 0x001fe400078ec0ff */
[----:B------:R-:W-:-:S03]  /*10f50*/  SHF.L.U32 R3, R14, 0x1f, RZ ;  /* 0x0000001f0e037819 */ /* 0x000fc600000006ff */
[----:B------:R-:W-:-:S04]  /*10f60*/  IMAD R2, R12, 0x8, R2 ;  /* 0x000000080c027824 */ /* 0x000fc800078e0202 */
[----:B------:R-:W0:Y:S02]  /*10f70*/  SYNCS.PHASECHK.TRANS64.TRYWAIT P0, [R2+URZ+0x2a840], R3 ;  /* 0x02a84003020075a7 */ /* 0x000e24000800017f */
[----:B0-----:R-:W-:Y:S05]  /*10f80*/  @!P0 BRA `(.L_x_1196) ;  /* 0x0000003000288947 */ /* 0x001fea0003800000 */
.L_x_1257:
        /* <DEDUP_REMOVED lines=11> */
.L_x_1197:
        /* <DEDUP_REMOVED lines=24> */
[----:B------:R-:W-:Y:S02]  /*111c0*/  UIMAD UR11, UR11, 0x60, UR5 ;  /* 0x000000600b0b78a4 */ /* 0x000fe4000f8e0205 */
        /* <DEDUP_REMOVED lines=12> */
.L_x_1258:
        /* <DEDUP_REMOVED lines=13> */
.L_x_1199:
[----:B01----:R-:W2:Y:S01]  /*11360*/  LDL.LU R2, [R1] ;  /* 0x0000000001027983 */ /* 0x003ea20000300800 */
[----:B------:R-:W-:-:S03]  /*11370*/  MOV R10, 0x400 ;  /* 0x00000400000a7802 */ /* 0x000fc60000000f00 */
[----:B------:R-:W3:Y:S01]  /*11380*/  LDL R3, [R1+0x4] ;  /* 0x0000040001037983 */ /* 0x000ee20000100800 */
[----:B------:R-:W0:Y:S01]  /*11390*/  S2R R11, SR_CgaCtaId ;  /* 0x00000000000b7919 */ /* 0x000e220000008800 */
[----:B------:R-:W-:Y:S01]  /*113a0*/  R2UR UR11, R5 ;  /* 0x00000000050b72ca */ /* 0x000fe200000e0000 */
[----:B------:R-:W-:Y:S01]  /*113b0*/  UIADD3 UR4, UP0, UR36, 0x470, URZ ;  /* 0x0000047024047890 */ /* 0x000fe2000ff1e03f */
[----:B------:R-:W-:Y:S02]  /*113c0*/  R2UR UR13, R6 ;  /* 0x00000000060d72ca */ /* 0x000fe400000e0000 */
[----:B------:R-:W-:Y:S02]  /*113d0*/  R2UR UR12, R4 ;  /* 0x00000000040c72ca */ /* 0x000fe400000e0000 */
[----:B0-----:R-:W-:Y:S01]  /*113e0*/  LEA R10, R11, R10, 0x18 ;  /* 0x0000000a0b0a7211 */ /* 0x001fe200078ec0ff */
[----:B------:R-:W-:Y:S01]  /*113f0*/  UMOV UR10, URZ ;  /* 0x0000003f000a7c82 */ /* 0x000fe20008000000 */
[----:B------:R-:W-:Y:S01]  /*11400*/  UMOV UR7, 0x14f00000 ;  /* 0x14f0000000077882 */ /* 0x000fe20000000000 */
[----:B------:R-:W-:Y:S01]  /*11410*/  UMOV UR15, 0x40 ;  /* 0x00000040000f7882 */ /* 0x000fe20000000000 */
[----:B------:R-:W-:-:S02]  /*11420*/  IMAD.MOV.U32 R6, RZ, RZ, R8 ;  /* 0x000000ffff067224 */ /* 0x000fc400078e0008 */
[----:B------:R-:W-:Y:S02]  /*11430*/  IMAD.MOV.U32 R5, RZ, RZ, R7 ;  /* 0x000000ffff057224 */ /* 0x000fe400078e0007 */
[----:B--2---:R-:W-:-:S04]  /*11440*/  IMAD.MOV.U32 R9, RZ, RZ, R2 ;  /* 0x000000ffff097224 */ /* 0x004fc800078e0002 */
[----:B------:R-:W-:-:S05]  /*11450*/  IMAD R2, R9, 0x8, R10 ;  /* 0x0000000809027824 */ /* 0x000fca00078e020a */
[----:B------:R-:W-:Y:S01]  /*11460*/  R2UR UR9, R2 ;  /* 0x00000000020972ca */ /* 0x000fe200000e0000 */
[----:B------:R-:W-:Y:S01]  /*11470*/  IMAD R2, R9, 0x6000, R10 ;  /* 0x0000600009027824 */ /* 0x000fe200078e020a */
[----:B---3--:R-:W-:-:S04]  /*11480*/  R2UR UR5, R3 ;  /* 0x00000000030572ca */ /* 0x008fc800000e0000 */
[----:B------:R-:W-:-:S07]  /*11490*/  R2UR UR6, R2 ;  /* 0x00000000020672ca */ /* 0x000fce00000e0000 */
[----:B------:R-:W-:Y:S02]  /*114a0*/  UIADD3 UR9, UR9, 0x2a850, URZ ;  /* 0x0002a85009097890 */ /* 0x000fe4000fffe03f */
[----:B------:R-:W-:Y:S02]  /*114b0*/  UIMAD UR11, UR11, 0x60, UR5 ;  /* 0x000000600b0b78a4 */ /* 0x000fe4000f8e0205 */
[----:B------:R-:W-:Y:S02]  /*114c0*/  UIADD3.X UR5, URZ, UR37, URZ, UP0, !UPT ;  /* 0x000000253f057290 */ /* 0x000fe400087fe43f */
[----:B------:R-:W-:Y:S02]  /*114d0*/  UIADD3 UR8, UR6, 0x400, URZ ;  /* 0x0000040006087890 */ /* 0x000fe4000fffe03f */
[----:B------:R-:W-:-:S03]  /*114e0*/  UIADD3 UR14, UR6, 0x3400, URZ ;  /* 0x00003400060e7890 */ /* 0x000fc6000fffe03f */
[----:B------:R-:W-:-:S04]  /*114f0*/  UMOV UR6, 0x0 ;  /* 0x0000000000067882 */ /* 0x000fc80000000000 */
[----:B------:R0:W-:Y:S02]  /*11500*/  UTMALDG.4D [UR8], [UR4], desc[UR6] ;  /* 0x00000608040075b4 */ /* 0x0001e40008019000 */
[----:B0-----:R-:W-:Y:S01]  /*11510*/  UMOV UR8, UR14 ;  /* 0x0000000e00087c82 */ /* 0x001fe20008000000 */
[----:B------:R-:W-:Y:S02]  /*11520*/  UMOV UR10, UR15 ;  /* 0x0000000f000a7c82 */ /* 0x000fe40008000000 */
[----:B------:R0:W-:Y:S02]  /*11530*/  UTMALDG.4D [UR8], [UR4], desc[UR6] ;  /* 0x00000608040075b4 */ /* 0x0001e40008019000 */
[----:B0-----:R-:W-:Y:S01]  /*11540*/  NOP ;  /* 0x0000000000007918 */ /* 0x001fe20000000000 */
.L_x_1194:
[----:B------:R-:W-:Y:S05]  /*11550*/  BSYNC B2 ;  /* 0x0000000000027941 */ /* 0x000fea0003800000 */
.L_x_1193:
[----:B------:R-:W2:Y:S04]  /*11560*/  LDL R2, [R1+0x14] ;  /* 0x0000140001027983 */ /* 0x000ea80000100800 */
[----:B------:R0:W-:Y:S04]  /*11570*/  STL [R1], R12 ;  /* 0x0000000c01007387 */ /* 0x0001e80000100800 */
[----:B------:R0:W-:Y:S02]  /*11580*/  STL [R1+0x8], R14 ;  /* 0x0000080e01007387 */ /* 0x0001e40000100800 */
[----:B0-2---:R-:W-:-:S07]  /*11590*/  VIADD R7, R2, 0xfffffffd ;  /* 0xfffffffd02077836 */ /* 0x005fce0000000000 */
.L_x_1192:
[----:B------:R-:W-:Y:S05]  /*115a0*/  BSYNC B1 ;  /* 0x0000000000017941 */ /* 0x000fea0003800000 */
.L_x_1191:
[----:B------:R-:W2:Y:S01]  /*115b0*/  LDL.LU R2, [R1+0x14] ;  /* 0x0000140001027983 */ /* 0x000ea20000300800 */
[----:B------:R-:W-:Y:S01]  /*115c0*/  VIADD R13, R13, 0xfffffffe ;  /* 0xfffffffe0d0d7836 */ /* 0x000fe20000000000 */
[----:B--2---:R-:W-:-:S04]  /*115d0*/  LOP3.LUT R2, RZ, R2, RZ, 0x33, !PT ;  /* 0x00000002ff027212 */ /* 0x004fc800078e33ff */
[----:B------:R-:W-:-:S13]  /*115e0*/  ISETP.NE.AND P0, PT, R13, R2, PT ;  /* 0x000000020d00720c */ /* 0x000fda0003f05270 */
[----:B------:R-:W-:Y:S05]  /*115f0*/  @!P0 BRA `(.L_x_1190) ;  /* 0x0000000c00fc8947 */ /* 0x000fea0003800000 */
[----:B------:R-:W-:-:S07]  /*11600*/  IMAD.MOV.U32 R10, RZ, RZ, R6 ;  /* 0x000000ffff0a7224 */ /* 0x000fce00078e0006 */
.L_x_1214:
        /* <DEDUP_REMOVED lines=32> */
.L_x_1202:
[----:B------:R-:W1:Y:S01]  /*11810*/  S2R R3, SR_CgaCtaId ;  /* 0x0000000000037919 */ /* 0x000e620000008800 */
[----:B------:R-:W-:-:S04]  /*11820*/  MOV R2, 0x400 ;  /* 0x0000040000027802 */ /* 0x000fc80000000f00 */
[----:B-1----:R-:W-:Y:S02]  /*11830*/  LEA R2, R3, R2, 0x18 ;  /* 0x0000000203027211 */ /* 0x002fe400078ec0ff */
[----:B------:R-:W-:-:S03]  /*11840*/  SHF.L.U32 R3, R9, 0x1f, RZ ;  /* 0x0000001f09037819 */ /* 0x000fc600000006ff */
[----:B------:R-:W-:-:S04]  /*11850*/  IMAD R2, R8, 0x8, R2 ;  /* 0x0000000808027824 */ /* 0x000fc800078e0202 */
[----:B------:R-:W1:Y:S02]  /*11860*/  SYNCS.PHASECHK.TRANS64.TRYWAIT P0, [R2+URZ+0x2a840], R3 ;  /* 0x02a84003020075a7 */ /* 0x000e64000800017f */
[----:B-1----:R-:W-:Y:S05]  /*11870*/  @!P0 BRA `(.L_x_1203) ;  /* 0x0000002800148947 */ /* 0x002fea0003800000 */
.L_x_1259:
        /* <DEDUP_REMOVED lines=11> */
.L_x_1204:
        /* <DEDUP_REMOVED lines=37> */
.L_x_1260:
        /* <DEDUP_REMOVED lines=8> */
.L_x_1206:
[----:B0-----:R-:W2:Y:S01]  /*11c00*/  LDL.LU R2, [R1] ;  /* 0x0000000001027983 */ /* 0x001ea20000300800 */
[----:B------:R-:W-:-:S03]  /*11c10*/  MOV R13, 0x400 ;  /* 0x00000400000d7802 */ /* 0x000fc60000000f00 */
[----:B------:R-:W3:Y:S01]  /*11c20*/  LDL R11, [R1+0x4] ;  /* 0x00000400010b7983 */ /* 0x000ee20000100800 */
[----:B------:R-:W0:Y:S01]  /*11c30*/  S2R R14, SR_CgaCtaId ;  /* 0x00000000000e7919 */ /* 0x000e220000008800 */
[----:B------:R-:W-:Y:S02]  /*11c40*/  R2UR UR11, R5 ;  /* 0x00000000050b72ca */ /* 0x000fe400000e0000 */
[----:B------:R-:W-:Y:S01]  /*11c50*/  R2UR UR9, R3 ;  /* 0x00000000030972ca */ /* 0x000fe200000e0000 */
[----:B------:R-:W-:Y:S01]  /*11c60*/  UIADD3 UR4, UP0, UR36, 0x470, URZ ;  /* 0x0000047024047890 */ /* 0x000fe2000ff1e03f */
[----:B------:R-:W-:Y:S02]  /*11c70*/  R2UR UR13, R6 ;  /* 0x00000000060d72ca */ /* 0x000fe400000e0000 */
[----:B------:R-:W-:Y:S02]  /*11c80*/  R2UR UR12, R4 ;  /* 0x00000000040c72ca */ /* 0x000fe400000e0000 */
[----:B0-----:R-:W-:-:S07]  /*11c90*/  LEA R13, R14, R13, 0x18 ;  /* 0x0000000d0e0d7211 */ /* 0x001fce00078ec0ff */
[----:B------:R-:W-:Y:S01]  /*11ca0*/  UIADD3 UR9, UR9, 0x50, URZ ;  /* 0x0000005009097890 */ /* 0x000fe2000fffe03f */
[----:B------:R-:W-:Y:S01]  /*11cb0*/  UMOV UR10, URZ ;  /* 0x0000003f000a7c82 */ /* 0x000fe20008000000 */
[----:B------:R-:W-:Y:S01]  /*11cc0*/  UMOV UR7, 0x14f00000 ;  /* 0x14f0000000077882 */ /* 0x000fe20000000000 */
[----:B------:R-:W-:Y:S01]  /*11cd0*/  UMOV UR15, 0x40 ;  /* 0x00000040000f7882 */ /* 0x000fe20000000000 */
[----:B------:R-:W-:Y:S02]  /*11ce0*/  IMAD.MOV.U32 R5, RZ, RZ, R12 ;  /* 0x000000ffff057224 */ /* 0x000fe400078e000c */
[----:B------:R-:W-:Y:S02]  /*11cf0*/  IMAD.MOV.U32 R6, RZ, RZ, R10 ;  /* 0x000000ffff067224 */ /* 0x000fe400078e000a */
[----:B--2---:R-:W-:Y:S01]  /*11d00*/  IMAD R2, R2, 0x6000, R13 ;  /* 0x0000600002027824 */ /* 0x004fe200078e020d */
[----:B---3--:R-:W-:-:S04]  /*11d10*/  R2UR UR5, R11 ;  /* 0x000000000b0572ca */ /* 0x008fc800000e0000 */
[----:B------:R-:W-:-:S09]  /*11d20*/  R2UR UR6, R2 ;  /* 0x00000000020672ca */ /* 0x000fd200000e0000 */
[----:B------:R-:W-:-:S04]  /*11d30*/  UIMAD UR11, UR11, 0x60, UR5 ;  /* 0x000000600b0b78a4 */ /* 0x000fc8000f8e0205 */
[----:B------:R-:W-:Y:S02]  /*11d40*/  UIADD3 UR8, UR6, 0x400, URZ ;  /* 0x0000040006087890 */ /* 0x000fe4000fffe03f */
[----:B------:R-:W-:Y:S02]  /*11d50*/  UIADD3.X UR5, URZ, UR37, URZ, UP0, !UPT ;  /* 0x000000253f057290 */ /* 0x000fe400087fe43f */
[----:B------:R-:W-:-:S03]  /*11d60*/  UIADD3 UR14, UR6, 0x3400, URZ ;  /* 0x00003400060e7890 */ /* 0x000fc6000fffe03f */
[----:B------:R-:W-:-:S04]  /*11d70*/  UMOV UR6, 0x0 ;  /* 0x0000000000067882 */ /* 0x000fc80000000000 */
[----:B------:R0:W-:Y:S02]  /*11d80*/  UTMALDG.4D [UR8], [UR4], desc[UR6] ;  /* 0x00000608040075b4 */ /* 0x0001e40008019000 */
[----:B0-----:R-:W-:Y:S01]  /*11d90*/  UMOV UR8, UR14 ;  /* 0x0000000e00087c82 */ /* 0x001fe20008000000 */
[----:B------:R-:W-:Y:S02]  /*11da0*/  UMOV UR10, UR15 ;  /* 0x0000000f000a7c82 */ /* 0x000fe40008000000 */
[----:B------:R0:W-:Y:S02]  /*11db0*/  UTMALDG.4D [UR8], [UR4], desc[UR6] ;  /* 0x00000608040075b4 */ /* 0x0001e40008019000 */
[----:B0-----:R-:W-:Y:S01]  /*11dc0*/  NOP ;  /* 0x0000000000007918 */ /* 0x001fe20000000000 */
.L_x_1201:
[----:B------:R-:W-:Y:S05]  /*11dd0*/  BSYNC B1 ;  /* 0x0000000000017941 */ /* 0x000fea0003800000 */
.L_x_1200:
[----:B------:R-:W-:Y:S01]  /*11de0*/  VIADD R3, R8, 0x1 ;  /* 0x0000000108037836 */ /* 0x000fe20000000000 */
[----:B------:R-:W-:Y:S01]  /*11df0*/  BSSY B1, `(.L_x_1207) ;  /* 0x000007b000017945 */ /* 0x000fe20003800000 */
[----:B------:R-:W-:-:S03]  /*11e00*/  VIADD R13, R7, 0xffffffff ;  /* 0xffffffff070d7836 */ /* 0x000fc60000000000 */
        /* <DEDUP_REMOVED lines=8> */
[----:B------:R-:W-:Y:S01]  /*11e90*/  IMAD.MOV.U32 R12, RZ, RZ, R13 ;  /* 0x000000ffff0c7224 */ /* 0x000fe200078e000d */
        /* <DEDUP_REMOVED lines=20> */
.L_x_1209:
[----:B------:R-:W2:Y:S01]  /*11fe0*/  S2R R3, SR_CgaCtaId ;  /* 0x0000000000037919 */ /* 0x000ea20000008800 */
[----:B------:R-:W-:-:S04]  /*11ff0*/  MOV R2, 0x400 ;  /* 0x0000040000027802 */ /* 0x000fc80000000f00 */
[----:B--2---:R-:W-:Y:S02]  /*12000*/  LEA R2, R3, R2, 0x18 ;  /* 0x0000000203027211 */ /* 0x004fe400078ec0ff */
[----:B------:R-:W-:-:S03]  /*12010*/  SHF.L.U32 R3, R14, 0x1f, RZ ;  /* 0x0000001f0e037819 */ /* 0x000fc600000006ff */
[----:B------:R-:W-:-:S04]  /*12020*/  IMAD R2, R15, 0x8, R2 ;  /* 0x000000080f027824 */ /* 0x000fc800078e0202 */
[----:B------:R-:W2:Y:S02]  /*12030*/  SYNCS.PHASECHK.TRANS64.TRYWAIT P0, [R2+URZ+0x2a840], R3 ;  /* 0x02a84003020075a7 */ /* 0x000ea4000800017f */
[----:B--2---:R-:W-:Y:S05]  /*12040*/  @!P0 BRA `(.L_x_1210) ;  /* 0x0000002000488947 */ /* 0x004fea0003800000 */
.L_x_1261:
        /* <DEDUP_REMOVED lines=11> */
.L_x_1211:
        /* <DEDUP_REMOVED lines=22> */
[----:B------:R-:W-:Y:S02]  /*12260*/  UIMAD UR11, UR11, 0x60, UR5 ;  /* 0x000000600b0b78a4 */ /* 0x000fe4000f8e0205 */
        /* <DEDUP_REMOVED lines=15> */
.L_x_1262:
        /* <DEDUP_REMOVED lines=8> */
.L_x_1213:
[----:B-1----:R-:W2:Y:S01]  /*123e0*/  LDL R3, [R1+0x4] ;  /* 0x0000040001037983 */ /* 0x002ea20000100800 */
[----:B0-----:R-:W-:Y:S01]  /*123f0*/  MOV R9, 0x400 ;  /* 0x0000040000097802 */ /* 0x001fe20000000f00 */
[----:B------:R-:W0:Y:S01]  /*12400*/  S2R R11, SR_CgaCtaId ;  /* 0x00000000000b7919 */ /* 0x000e220000008800 */
[----:B------:R-:W-:Y:S02]  /*12410*/  R2UR UR11, R5 ;  /* 0x00000000050b72ca */ /* 0x000fe400000e0000 */
        /* <DEDUP_REMOVED lines=14> */
[----:B------:R-:W-:Y:S02]  /*12500*/  IMAD.MOV.U32 R5, RZ, RZ, R12 ;  /* 0x000000ffff057224 */ /* 0x000fe400078e000c */
[----:B------:R-:W-:Y:S01]  /*12510*/  IMAD.MOV.U32 R6, RZ, RZ, R10 ;  /* 0x000000ffff067224 */ /* 0x000fe200078e000a */
[----:B--2---:R-:W-:-:S13]  /*12520*/  R2UR UR5, R3 ;  /* 0x00000000030572ca */ /* 0x004fda00000e0000 */
[----:B------:R-:W-:Y:S02]  /*12530*/  UIMAD UR11, UR11, 0x60, UR5 ;  /* 0x000000600b0b78a4 */ /* 0x000fe4000f8e0205 */
[----:B------:R-:W-:-:S09]  /*12540*/  UIADD3.X UR5, URZ, UR37, URZ, UP0, !UPT ;  /* 0x000000253f057290 */ /* 0x000fd200087fe43f */
[----:B------:R0:W-:Y:S02]  /*12550*/  UTMALDG.4D [UR8], [UR4], desc[UR6] ;  /* 0x00000608040075b4 */ /* 0x0001e40008019000 */
[----:B0-----:R-:W-:Y:S01]  /*12560*/  UMOV UR8, UR14 ;  /* 0x0000000e00087c82 */ /* 0x001fe20008000000 */
[----:B------:R-:W-:Y:S02]  /*12570*/  UMOV UR10, UR15 ;  /* 0x0000000f000a7c82 */ /* 0x000fe40008000000 */
[----:B------:R1:W-:Y:S02]  /*12580*/  UTMALDG.4D [UR8], [UR4], desc[UR6] ;  /* 0x00000608040075b4 */ /* 0x0003e40008019000 */
[----:B-1----:R-:W-:Y:S01]  /*12590*/  NOP ;  /* 0x0000000000007918 */ /* 0x002fe20000000000 */
.L_x_1208:
[----:B------:R-:W-:Y:S05]  /*125a0*/  BSYNC B1 ;  /* 0x0000000000017941 */ /* 0x000fea0003800000 */
.L_x_1207:
[----:B------:R-:W2:Y:S01]  /*125b0*/  LDL R2, [R1+0x10] ;  /* 0x0000100001027983 */ /* 0x000ea20000100800 */
[----:B------:R-:W-:Y:S01]  /*125c0*/  VIADD R7, R7, 0xfffffffe ;  /* 0xfffffffe07077836 */ /* 0x000fe20000000000 */
[----:B--2---:R-:W-:-:S13]  /*125d0*/  ISETP.GT.AND P0, PT, R13, R2, PT ;  /* 0x000000020d00720c */ /* 0x004fda0003f04270 */
[----:B------:R-:W-:Y:S05]  /*125e0*/  @P0 BRA `(.L_x_1214) ;  /* 0xfffffff000080947 */ /* 0x000fea000383ffff */
.L_x_1190:
[----:B------:R-:W-:Y:S05]  /*125f0*/  BSYNC B0 ;  /* 0x0000000000007941 */ /* 0x000fea0003800000 */
.L_x_1189:
        /* <DEDUP_REMOVED lines=17> */
.L_x_1216:
[----:B------:R-:W-:Y:S05]  /*12710*/  BSYNC B0 ;  /* 0x0000000000007941 */ /* 0x000fea0003800000 */
.L_x_1215:
        /* <DEDUP_REMOVED lines=11> */
.L_x_1263:
        /* <DEDUP_REMOVED lines=11> */
.L_x_1220:
[----:B-1----:R-:W2:Y:S01]  /*12880*/  LDL R0, [R1] ;  /* 0x0000000001007983 */ /* 0x002ea20000100800 */
[----:B------:R-:W-:-:S03]  /*12890*/  MOV R7, 0x400 ;  /* 0x0000040000077802 */ /* 0x000fc60000000f00 */
[----:B------:R-:W3:Y:S01]  /*128a0*/  LDL.LU R2, [R1+0x4] ;  /* 0x0000040001027983 */ /* 0x000ee20000300800 */
[----:B------:R-:W1:Y:S01]  /*128b0*/  S2R R8, SR_CgaCtaId ;  /* 0x0000000000087919 */ /* 0x000e620000008800 */
[----:B------:R-:W-:Y:S02]  /*128c0*/  R2UR UR11, R5 ;  /* 0x00000000050b72ca */ /* 0x000fe400000e0000 */
[----:B------:R-:W-:Y:S01]  /*128d0*/  R2UR UR9, R3 ;  /* 0x00000000030972ca */ /* 0x000fe200000e0000 */
[----:B------:R-:W-:Y:S01]  /*128e0*/  UIADD3 UR4, UP0, UR36, 0x470, URZ ;  /* 0x0000047024047890 */ /* 0x000fe2000ff1e03f */
[----:B------:R-:W-:Y:S02]  /*128f0*/  R2UR UR12, R4 ;  /* 0x00000000040c72ca */ /* 0x000fe400000e0000 */
[----:B------:R-:W-:Y:S02]  /*12900*/  R2UR UR13, R6 ;  /* 0x00000000060d72ca */ /* 0x000fe400000e0000 */
[----:B-1----:R-:W-:-:S07]  /*12910*/  LEA R7, R8, R7, 0x18 ;  /* 0x0000000708077211 */ /* 0x002fce00078ec0ff */
[----:B------:R-:W-:Y:S01]  /*12920*/  UIADD3 UR9, UR9, 0x2a850, URZ ;  /* 0x0002a85009097890 */ /* 0x000fe2000fffe03f */
[----:B------:R-:W-:Y:S01]  /*12930*/  UMOV UR10, URZ ;  /* 0x0000003f000a7c82 */ /* 0x000fe20008000000 */
        /* <DEDUP_REMOVED lines=15> */
.L_x_1218:
[----:B------:R-:W-:Y:S05]  /*12a30*/  BSYNC B0 ;  /* 0x0000000000007941 */ /* 0x000fea0003800000 */
.L_x_1217:
        /* <DEDUP_REMOVED lines=9> */
.L_x_1174:
[----:B------:R-:W-:Y:S05]  /*12ad0*/  BSYNC B6 ;  /* 0x0000000000067941 */ /* 0x000fea0003800000 */
.L_x_1172:
[----:B------:R-:W-:-:S03]  /*12ae0*/  UMOV UR4, 0xffffffff ;  /* 0xffffffff00047882 */ /* 0x000fc60000000000 */
[----:B------:R-:W-:Y:S05]  /*12af0*/  BRA.DIV UR4, `(.L_x_1221) ;  /* 0x0000001604d87947 */ /* 0x000fea000b800000 */
[----:B------:R2:W3:Y:S04]  /*12b00*/  SHFL.IDX PT, R4, R16, RZ, 0x1f ;  /* 0x00001fff10047589 */ /* 0x0004e800000e0000 */
[----:B------:R-:W4:Y:S02]  /*12b10*/  SHFL.IDX PT, R16, R16, 0x1, 0x1f ;  /* 0x00201f0010107f89 */ /* 0x000f2400000e0000 */
.L_x_1267:
[----:B-1----:R-:W1:Y:S01]  /*12b20*/  S2R R0, SR_TID.X ;  /* 0x0000000000007919 */ /* 0x002e620000002100 */
[----:B------:R-:W-:Y:S01]  /*12b30*/  ULDC UR4, c[0x0][0xc14] ;  /* 0x0003050000047ab9 */ /* 0x000fe20000000800 */
[----:B------:R-:W-:Y:S01]  /*12b40*/  BSSY B0, `(.L_x_1222) ;  /* 0x000000b000007945 */ /* 0x000fe20003800000 */
[----:B------:R-:W-:Y:S01]  /*12b50*/  IMAD.MOV.U32 R17, RZ, RZ, RZ ;  /* 0x000000ffff117224 */ /* 0x000fe200078e00ff */
[----:B-1----:R-:W-:Y:S01]  /*12b60*/  LOP3.LUT R6, R0, 0x1f, RZ, 0xc0, !PT ;  /* 0x0000001f00067812 */ /* 0x002fe200078ec0ff */
[----:B------:R-:W-:-:S03]  /*12b70*/  IMAD.U32 R0, RZ, RZ, UR4 ;  /* 0x00000004ff007e24 */ /* 0x000fc6000f8e00ff */
[C---:B------:R-:W-:Y:S01]  /*12b80*/  ISETP.NE.AND P0, PT, R6.reuse, 0x1f, PT ;  /* 0x0000001f0600780c */ /* 0x040fe20003f05270 */
[----:B------:R-:W-:-:S05]  /*12b90*/  IMAD.IADD R5, R6, 0x1, R19 ;  /* 0x0000000106057824 */ /* 0x000fca00078e0213 */
[----:B------:R-:W-:-:S13]  /*12ba0*/  ISETP.GE.OR P0, PT, R5, R0, !P0 ;  /* 0x000000000500720c */ /* 0x000fda0004706670 */
[----:B------:R-:W-:Y:S05]  /*12bb0*/  @P0 BRA `(.L_x_1223) ;  /* 0x00000000000c0947 */ /* 0x000fea0003800000 */
[----:B------:R-:W1:Y:S02]  /*12bc0*/  LDC.64 R2, c[0x0][0xc58] ;  /* 0x00031600ff027b82 */ /* 0x000e640000000a00 */
[----:B-1----:R-:W-:-:S05]  /*12bd0*/  IMAD.WIDE R2, R5, 0x4, R2 ;  /* 0x0000000405027825 */ /* 0x002fca00078e0202 */
[----:B------:R1:W5:Y:S02]  /*12be0*/  LDG.E R17, desc[UR60][R2.64] ;  /* 0x0000003c02117981 */ /* 0x000364000c1e1900 */
.L_x_1223:
[----:B------:R-:W-:Y:S05]  /*12bf0*/  BSYNC B0 ;  /* 0x0000000000007941 */ /* 0x000fea0003800000 */
.L_x_1222:
[----:B------:R-:W-:-:S03]  /*12c00*/  UMOV UR4, 0xffffffff ;  /* 0xffffffff00047882 */ /* 0x000fc60000000000 */
[----:B------:R-:W-:Y:S05]  /*12c10*/  BRA.DIV UR4, `(.L_x_1224) ;  /* 0x0000001604dc7947 */ /* 0x000fea000b800000 */
[----:B0----5:R-:W0:Y:S01]  /*12c20*/  SHFL.UP PT, R14, R17, 0x1, RZ ;  /* 0x04200000110e7989 */ /* 0x021e2200000e00ff */
[C---:B------:R-:W-:Y:S02]  /*12c30*/  ISETP.NE.AND P0, PT, R6.reuse, RZ, PT ;  /* 0x000000ff0600720c */ /* 0x040fe40003f05270 */
[----:B------:R-:W-:Y:S02]  /*12c40*/  ISETP.GE.U32.AND P1, PT, R6, 0x2, PT ;  /* 0x000000020600780c */ /* 0x000fe40003f26070 */
[----:B0-----:R-:W-:Y:S02]  /*12c50*/  SEL R14, R14, RZ, P0 ;  /* 0x000000ff0e0e7207 */ /* 0x001fe40000000000 */
[----:B------:R-:W-:-:S03]  /*12c60*/  ISETP.GE.U32.AND P0, PT, R6, 0x4, PT ;  /* 0x000000040600780c */ /* 0x000fc60003f06070 */
[----:B------:R-:W-:-:S05]  /*12c70*/  IMAD.IADD R13, R17, 0x1, R14 ;  /* 0x00000001110d7824 */ /* 0x000fca00078e020e */
[----:B------:R-:W1:Y:S02]  /*12c80*/  SHFL.UP PT, R14, R13, 0x2, RZ ;  /* 0x044000000d0e7989 */ /* 0x000e6400000e00ff */
        /* <DEDUP_REMOVED lines=14> */
.L_x_1275:
[----:B------:R-:W-:Y:S02]  /*12d70*/  ULDC UR4, c[0x0][0xc10] ;  /* 0x0003040000047ab9 */ /* 0x000fe40000000800 */
[----:B------:R-:W-:-:S04]  /*12d80*/  IMAD.U32 R5, RZ, RZ, UR4 ;  /* 0x00000004ff057e24 */ /* 0x000fc8000f8e00ff */
[----:B-1----:R-:W-:-:S04]  /*12d90*/  IMAD R3, R14, R5, RZ ;  /* 0x000000050e037224 */ /* 0x002fc800078e02ff */
[----:B--2-4-:R-:W-:-:S05]  /*12da0*/  IMAD.IADD R16, R16, 0x1, R3 ;  /* 0x0000000110107824 */ /* 0x014fca00078e0203 */
[----:B---3--:R-:W-:-:S13]  /*12db0*/  ISETP.GT.AND P0, PT, R16, R4, PT ;  /* 0x000000041000720c */ /* 0x008fda0003f04270 */
[----:B------:R-:W-:Y:S05]  /*12dc0*/  @P0 BRA `(.L_x_1225) ;  /* 0x0000000000b40947 */ /* 0x000fea0003800000 */
[----:B------:R-:W1:Y:S02]  /*12dd0*/  LDC R0, c[0x0][0xc14] ;  /* 0x00030500ff007b82 */ /* 0x000e640000000800 */
.L_x_1230:
        /* <DEDUP_REMOVED lines=14> */
.L_x_1228:
[----:B------:R-:W-:Y:S05]  /*12ec0*/  BSYNC B0 ;  /* 0x0000000000007941 */ /* 0x000fea0003800000 */
.L_x_1227:
        /* <DEDUP_REMOVED lines=23> */
.L_x_1283:
[----:B------:R-:W-:Y:S02]  /*13040*/  ULDC UR4, c[0x0][0xc10] ;  /* 0x0003040000047ab9 */ /* 0x000fe40000000800 */
[----:B------:R-:W-:-:S04]  /*13050*/  IMAD.U32 R5, RZ, RZ, UR4 ;  /* 0x00000004ff057e24 */ /* 0x000fc8000f8e00ff */
[----:B-1----:R-:W-:-:S04]  /*13060*/  IMAD R3, R14, R5, RZ ;  /* 0x000000050e037224 */ /* 0x002fc800078e02ff */
[----:B------:R-:W-:-:S05]  /*13070*/  IMAD.IADD R16, R3, 0x1, R16 ;  /* 0x0000000103107824 */ /* 0x000fca00078e0210 */
[----:B------:R-:W-:-:S13]  /*13080*/  ISETP.GT.AND P0, PT, R16, R4, PT ;  /* 0x000000041000720c */ /* 0x000fda0003f04270 */
[----:B------:R-:W-:Y:S05]  /*13090*/  @!P0 BRA `(.L_x_1230) ;  /* 0xfffffffc00508947 */ /* 0x000fea000383ffff */
.L_x_1225:
        /* <DEDUP_REMOVED lines=8> */
.L_x_1287:
[----:B------:R-:W-:Y:S01]  /*13120*/  ISETP.NE.AND P0, PT, R3, RZ, PT ;  /* 0x000000ff0300720c */ /* 0x000fe20003f05270 */
[----:B------:R-:W-:-:S12]  /*13130*/  IMAD.MOV.U32 R7, RZ, RZ, RZ ;  /* 0x000000ffff077224 */ /* 0x000fd800078e00ff */
[----:B------:R-:W-:Y:S05]  /*13140*/  @!P0 BRA `(.L_x_1232) ;  /* 0x0000000000108947 */ /* 0x000fea0003800000 */
[----:B------:R-:W-:Y:S01]  /*13150*/  UMOV UR4, 0xffffffff ;  /* 0xffffffff00047882 */ /* 0x000fe20000000000 */
[----:B------:R-:W-:Y:S02]  /*13160*/  VIADD R12, R6, 0xffffffff ;  /* 0xffffffff060c7836 */ /* 0x000fe40000000000 */
[----:B------:R-:W-:Y:S05]  /*13170*/  BRA.DIV UR4, `(.L_x_1233) ;  /* 0x0000001a046c7947 */ /* 0x000fea000b800000 */
[----:B------:R3:W4:Y:S02]  /*13180*/  SHFL.IDX PT, R7, R2, R12, 0x1f ;  /* 0x00001f0c02077589 */ /* 0x00072400000e0000 */
.L_x_1232:
[----:B0--3--:R-:W0:Y:S01]  /*13190*/  LDC.64 R2, c[0x0][0xc68] ;  /* 0x00031a00ff027b82 */ /* 0x009e220000000a00 */
[----:B------:R-:W-:-:S04]  /*131a0*/  IMAD.IADD R19, R6, 0x1, R19 ;  /* 0x0000000106137824 */ /* 0x000fc800078e0213 */
[----:B0-----:R-:W-:-:S05]  /*131b0*/  IMAD.WIDE R2, R19, 0x4, R2 ;  /* 0x0000000413027825 */ /* 0x001fca00078e0202 */
[----:B------:R0:W1:Y:S01]  /*131c0*/  LDG.E R8, desc[UR60][R2.64] ;  /* 0x0000003c02087981 */ /* 0x000062000c1e1900 */
[----:B----4-:R-:W-:-:S04]  /*131d0*/  IMAD R16, R7, R5, R16 ;  /* 0x0000000507107224 */ /* 0x010fc800078e0210 */
[----:B------:R-:W-:Y:S02]  /*131e0*/  IMAD.IADD R7, R4, 0x1, -R16 ;  /* 0x0000000104077824 */ /* 0x000fe400078e0a10 */
[----:B0-----:R-:W-:Y:S02]  /*131f0*/  IMAD.MOV.U32 R2, RZ, RZ, RZ ;  /* 0x000000ffff027224 */ /* 0x001fe400078e00ff */
[----:B-12---:R-:W-:-:S05]  /*13200*/  IMAD R6, R17, R8, RZ ;  /* 0x0000000811067224 */ /* 0x006fca00078e02ff */
[-C--:B------:R-:W-:Y:S02]  /*13210*/  IABS R9, R6.reuse ;  /* 0x0000000600097213 */ /* 0x080fe40000000000 */
[----:B------:R-:W-:Y:S02]  /*13220*/  IABS R4, R6 ;  /* 0x0000000600047213 */ /* 0x000fe40000000000 */
[----:B------:R-:W0:Y:S03]  /*13230*/  I2F.RP R10, R9 ;  /* 0x00000009000a7306 */ /* 0x000e260000209400 */
[----:B------:R-:W-:-:S05]  /*13240*/  IMAD.MOV R4, RZ, RZ, -R4 ;  /* 0x000000ffff047224 */ /* 0x000fca00078e0a04 */
[----:B0-----:R-:W0:Y:S02]  /*13250*/  MUFU.RCP R10, R10 ;  /* 0x0000000a000a7308 */ /* 0x001e240000001000 */
[----:B0-----:R-:W-:-:S06]  /*13260*/  VIADD R11, R10, 0xffffffe ;  /* 0x0ffffffe0a0b7836 */ /* 0x001fcc0000000000 */
[----:B------:R-:W0:Y:S02]  /*13270*/  F2I.FTZ.U32.TRUNC.NTZ R3, R11 ;  /* 0x0000000b00037305 */ /* 0x000e24000021f000 */
[----:B0-----:R-:W-:-:S04]  /*13280*/  IMAD.MOV R12, RZ, RZ, -R3 ;  /* 0x000000ffff0c7224 */ /* 0x001fc800078e0a03 */
[----:B------:R-:W-:-:S04]  /*13290*/  IMAD R13, R12, R9, RZ ;  /* 0x000000090c0d7224 */ /* 0x000fc800078e02ff */
[----:B------:R-:W-:Y:S01]  /*132a0*/  IMAD.HI.U32 R2, R3, R13, R2 ;  /* 0x0000000d03027227 */ /* 0x000fe200078e0002 */
[----:B------:R-:W-:-:S05]  /*132b0*/  IABS R3, R7 ;  /* 0x0000000700037213 */ /* 0x000fca0000000000 */
        /* <DEDUP_REMOVED lines=8> */
[----:B------:R-:W-:-:S03]  /*13340*/  ISETP.GE.AND P0, PT, R3, RZ, PT ;  /* 0x000000ff0300720c */ /* 0x000fc60003f06270 */
[----:B------:R-:W-:-:S10]  /*13350*/  IMAD.MOV.U32 R9, RZ, RZ, R2 ;  /* 0x000000ffff097224 */ /* 0x000fd400078e0002 */
[----:B------:R-:W-:Y:S01]  /*13360*/  @!P0 IMAD.MOV R9, RZ, RZ, -R9 ;  /* 0x000000ffff098224 */ /* 0x000fe200078e0a09 */
[----:B------:R-:W-:-:S13]  /*13370*/  ISETP.NE.AND P0, PT, R6, RZ, PT ;  /* 0x000000ff0600720c */ /* 0x000fda0003f05270 */
[----:B------:R-:W-:-:S05]  /*13380*/  @!P0 LOP3.LUT R9, RZ, R6, RZ, 0x33, !PT ;  /* 0x00000006ff098212 */ /* 0x000fca00078e33ff */
[----:B------:R-:W-:Y:S02]  /*13390*/  IMAD R4, R8, R9, RZ ;  /* 0x0000000908047224 */ /* 0x000fe400078e02ff */
[----:B------:R-:W-:Y:S02]  /*133a0*/  IMAD.MOV R9, RZ, RZ, -R9 ;  /* 0x000000ffff097224 */ /* 0x000fe400078e0a09 */
[----:B------:R-:W-:Y:S02]  /*133b0*/  IMAD.MOV R2, RZ, RZ, -R4 ;  /* 0x000000ffff027224 */ /* 0x000fe400078e0a04 */
[----:B------:R-:W-:-:S03]  /*133c0*/  IMAD R7, R6, R9, R7 ;  /* 0x0000000906077224 */ /* 0x000fc600078e0207 */
[----:B------:R-:W-:Y:S01]  /*133d0*/  VIADDMNMX R8, R2, R5, R8, PT ;  /* 0x0000000502087246 */ /* 0x000fe20003800108 */
[----:B------:R-:W-:-:S03]  /*133e0*/  IMAD.IADD R4, R7, 0x1, R4 ;  /* 0x0000000107047824 */ /* 0x000fc600078e0204 */
[----:B------:R-:W-:-:S04]  /*133f0*/  IABS R5, R8 ;  /* 0x0000000800057213 */ /* 0x000fc80000000000 */
[----:B------:R-:W0:Y:S08]  /*13400*/  I2F.RP R10, R5 ;  /* 0x00000005000a7306 */ /* 0x000e300000209400 */
[----:B0-----:R-:W0:Y:S02]  /*13410*/  MUFU.RCP R10, R10 ;  /* 0x0000000a000a7308 */ /* 0x001e240000001000 */
[----:B0-----:R-:W-:-:S06]  /*13420*/  VIADD R2, R10, 0xffffffe ;  /* 0x0ffffffe0a027836 */ /* 0x001fcc0000000000 */
[----:B------:R0:W1:Y:S02]  /*13430*/  F2I.FTZ.U32.TRUNC.NTZ R3, R2 ;  /* 0x0000000200037305 */ /* 0x000064000021f000 */
[----:B0-----:R-:W-:Y:S02]  /*13440*/  IMAD.MOV.U32 R2, RZ, RZ, RZ ;  /* 0x000000ffff027224 */ /* 0x001fe400078e00ff */
[----:B-1----:R-:W-:-:S04]  /*13450*/  IMAD.MOV R6, RZ, RZ, -R3 ;  /* 0x000000ffff067224 */ /* 0x002fc800078e0a03 */
[----:B------:R-:W-:Y:S01]  /*13460*/  IMAD R9, R6, R5, RZ ;  /* 0x0000000506097224 */ /* 0x000fe200078e02ff */
[----:B------:R-:W-:-:S03]  /*13470*/  IABS R6, R7 ;  /* 0x0000000700067213 */ /* 0x000fc60000000000 */
[----:B------:R-:W-:Y:S01]  /*13480*/  IMAD.HI.U32 R3, R3, R9, R2 ;  /* 0x0000000903037227 */ /* 0x000fe200078e0002 */
[----:B------:R-:W-:-:S05]  /*13490*/  IABS R9, R8 ;  /* 0x0000000800097213 */ /* 0x000fca0000000000 */
        /* <DEDUP_REMOVED lines=12> */
[----:B------:R-:W-:Y:S01]  /*13560*/  @!P0 LOP3.LUT R3, RZ, R8, RZ, 0x33, !PT ;  /* 0x00000008ff038212 */ /* 0x000fe200078e33ff */
[----:B------:R-:W-:-:S03]  /*13570*/  IMAD.MOV R8, RZ, RZ, -R8 ;  /* 0x000000ffff087224 */ /* 0x000fc600078e0a08 */
[----:B------:R-:W-:Y:S01]  /*13580*/  LOP3.LUT R2, RZ, R3, RZ, 0x33, !PT ;  /* 0x00000003ff027212 */ /* 0x000fe200078e33ff */
[----:B------:R-:W-:-:S04]  /*13590*/  IMAD R18, R3, R8, R4 ;  /* 0x0000000803127224 */ /* 0x000fc800078e0204 */
[----:B------:R-:W-:Y:S01]  /*135a0*/  IMAD.IADD R17, R17, 0x1, R2 ;  /* 0x0000000111117824 */ /* 0x000fe200078e0202 */
[----:B------:R-:W-:Y:S06]  /*135b0*/  BRA `(.L_x_1234) ;  /* 0x00000000001c7947 */ /* 0x000fec0003800000 */
.L_x_1226:
[----:B------:R-:W-:Y:S01]  /*135c0*/  UMOV UR4, URZ ;  /* 0x0000003f00047c82 */ /* 0x000fe20008000000 */
[----:B------:R-:W-:Y:S01]  /*135d0*/  UMOV UR5, URZ ;  /* 0x0000003f00057c82 */ /* 0x000fe20008000000 */
[----:B------:R-:W-:Y:S01]  /*135e0*/  ULDC UR6, c[0x0][0xc14] ;  /* 0x0003050000067ab9 */ /* 0x000fe20000000800 */
[----:B------:R-:W-:Y:S02]  /*135f0*/  IMAD.MOV.U32 R16, RZ, RZ, R4 ;  /* 0x000000ffff107224 */ /* 0x000fe400078e0004 */
[----:B------:R-:W-:Y:S02]  /*13600*/  IMAD.U32 R17, RZ, RZ, UR4 ;  /* 0x00000004ff117e24 */ /* 0x000fe4000f8e00ff */
[----:B------:R-:W-:Y:S02]  /*13610*/  IMAD.U32 R18, RZ, RZ, UR5 ;  /* 0x00000005ff127e24 */ /* 0x000fe4000f8e00ff */
[----:B------:R-:W-:-:S07]  /*13620*/  IMAD.U32 R19, RZ, RZ, UR6 ;  /* 0x00000006ff137e24 */ /* 0x000fce000f8e00ff */
.L_x_1234:
        /* <DEDUP_REMOVED lines=12> */
.L_x_1160:
[----:B-1----:R-:W3:Y:S01]  /*136f0*/  LDL.LU R0, [R1+0x18] ;  /* 0x0000180001007983 */ /* 0x002ee20000300800 */
[----:B------:R-:W-:Y:S01]  /*13700*/  BSSY B0, `(.L_x_1236) ;  /* 0x000000b000007945 */ /* 0x000fe20003800000 */
[----:B------:R-:W1:Y:S01]  /*13710*/  S2R R5, SR_CgaCtaId ;  /* 0x0000000000057919 */ /* 0x000e620000008800 */
[----:B---3--:R-:W-:-:S05]  /*13720*/  VIADD R0, R0, 0x1 ;  /* 0x0000000100007836 */ /* 0x008fca0000000000 */
[----:B--2---:R-:W-:-:S04]  /*13730*/  LEA.HI R2, R0, R0, RZ, 0x1 ;  /* 0x0000000000027211 */ /* 0x004fc800078f08ff */
[----:B------:R-:W-:-:S05]  /*13740*/  LOP3.LUT R3, R2, 0xfffffffe, RZ, 0xc0, !PT ;  /* 0xfffffffe02037812 */ /* 0x000fca00078ec0ff */
[----:B------:R-:W-:Y:S01]  /*13750*/  IMAD.IADD R3, R0, 0x1, -R3 ;  /* 0x0000000100037824 */ /* 0x000fe200078e0a03 */
[----:B------:R-:W-:-:S04]  /*13760*/  MOV R0, 0x400 ;  /* 0x0000040000007802 */ /* 0x000fc80000000f00 */
[----:B-1----:R-:W-:Y:S02]  /*13770*/  LEA R0, R5, R0, 0x18 ;  /* 0x0000000005007211 */ /* 0x002fe400078ec0ff */
[----:B------:R-:W-:-:S04]  /*13780*/  SHF.L.U32 R3, R3, 0x1f, RZ ;  /* 0x0000001f03037819 */ /* 0x000fc800000006ff */
[----:B------:R-:W1:Y:S02]  /*13790*/  SYNCS.PHASECHK.TRANS64.TRYWAIT P0, [R0+URZ+0x2a820], R3 ;  /* 0x02a82003000075a7 */ /* 0x000e64000800017f */
[----:B-1----:R-:W-:Y:S05]  /*137a0*/  @!P0 BRA `(.L_x_1237) ;  /* 0x0000001400088947 */ /* 0x002fea0003800000 */
.L_x_1290:
[----:B------:R-:W-:Y:S05]  /*137b0*/  BSYNC B0 ;  /* 0x0000000000007941 */ /* 0x000fea0003800000 */
.L_x_1236:
[----:B------:R-:W-:-:S03]  /*137c0*/  UMOV UR4, 0xffffffff ;  /* 0xffffffff00047882 */ /* 0x000fc60000000000 */
[----:B------:R-:W-:Y:S05]  /*137d0*/  BRA.DIV UR4, `(.L_x_1238) ;  /* 0x0000001604107947 */ /* 0x000fea000b800000 */
[----:B------:R-:W2:Y:S02]  /*137e0*/  S2R R2, SR_TID.X ;  /* 0x0000000000027919 */ /* 0x000ea40000002100 */
[----:B--2---:R-:W-:-:S04]  /*137f0*/  SHF.R.U32.HI R2, RZ, 0x5, R2 ;  /* 0x00000005ff027819 */ /* 0x004fc80000011602 */
[----:B------:R-:W-:-:S05]  /*13800*/  LOP3.LUT R2, R2, 0x3, RZ, 0xc0, !PT ;  /* 0x0000000302027812 */ /* 0x000fca00078ec0ff */
[----:B------:R2:W3:Y:S02]  /*13810*/  SHFL.IDX PT, R14, R2, RZ, 0x1f ;  /* 0x00001fff020e7589 */ /* 0x0004e400000e0000 */
.L_x_1293:
[----:B---3--:R-:W-:Y:S01]  /*13820*/  ISETP.NE.AND P0, PT, R14, RZ, PT ;  /* 0x000000ff0e00720c */ /* 0x008fe20003f05270 */
[----:B------:R-:W-:-:S12]  /*13830*/  BSSY B0, `(.L_x_1239) ;  /* 0x0000027000007945 */ /* 0x000fd80003800000 */
[----:B------:R-:W-:Y:S05]  /*13840*/  @P0 BRA `(.L_x_1240) ;  /* 0x0000000000940947 */ /* 0x000fea0003800000 */
[----:B------:R-:W-:-:S03]  /*13850*/  UMOV UR4, 0xffffffff ;  /* 0xffffffff00047882 */ /* 0x000fc60000000000 */
[----:B------:R-:W-:Y:S05]  /*13860*/  BRA.DIV UR4, `(.L_x_1241) ;  /* 0x0000001604207947 */ /* 0x000fea000b800000 */
[----:B------:R-:W-:-:S13]  /*13870*/  ELECT P6, URZ, PT ;  /* 0x00000000003f782f */ /* 0x000fda00038c0000 */
.L_x_1296:
[----:B------:R-:W-:Y:S05]  /*13880*/  @!P6 BRA `(.L_x_1240) ;  /* 0x000000000084e947 */ /* 0x000fea0003800000 */
[----:B--2---:R-:W2:Y:S02]  /*13890*/  LDL.LU R2, [R1+0x20] ;  /* 0x0000200001027983 */ /* 0x004ea40000300800 */
[----:B--2---:R-:W-:-:S04]  /*138a0*/  LOP3.LUT R2, R2, 0x2, RZ, 0xfc, !PT ;  /* 0x0000000202027812 */ /* 0x004fc800078efcff */
[----:B------:R-:W-:-:S13]  /*138b0*/  ISETP.NE.AND P2, PT, R2, 0x3, PT ;  /* 0x000000030200780c */ /* 0x000fda0003f45270 */
[----:B------:R-:W-:Y:S05]  /*138c0*/  @!P2 BRA `(.L_x_1242) ;  /* 0x000000000004a947 */ /* 0x000fea0003800000 */
[----:B------:R-:W-:Y:S01]  /*138d0*/  BPT.TRAP 0x1 ;  /* 0x000000040000795c */ /* 0x000fe20000300000 */
.L_x_1242:
[----:B-1----:R-:W2:Y:S04]  /*138e0*/  LDL R3, [R1] ;  /* 0x0000000001037983 */ /* 0x002ea80000100800 */
[----:B------:R-:W3:Y:S01]  /*138f0*/  LDL.LU R7, [R1+0x8] ;  /* 0x0000080001077983 */ /* 0x000ee20000300800 */
[----:B------:R-:W-:-:S04]  /*13900*/  VIADD R2, R0, 0x2a840 ;  /* 0x0002a84000027836 */ /* 0x000fc80000000000 */
[C---:B--2---:R-:W-:Y:S02]  /*13910*/  IMAD R6, R3.reuse, 0x8, R2 ;  /* 0x0000000803067824 */ /* 0x044fe400078e0202 */
[----:B------:R-:W-:Y:S01]  /*13920*/  VIADD R3, R3, 0x1 ;  /* 0x0000000103037836 */ /* 0x000fe20000000000 */
[----:B---3--:R-:W-:-:S04]  /*13930*/  SHF.L.U32 R5, R7, 0x1f, RZ ;  /* 0x0000001f07057819 */ /* 0x008fc800000006ff */
[C---:B------:R-:W-:Y:S01]  /*13940*/  ISETP.NE.AND P1, PT, R3.reuse, 0x2, PT ;  /* 0x000000020300780c */ /* 0x040fe20003f25270 */
[----:B------:R-:W1:Y:S03]  /*13950*/  SYNCS.PHASECHK.TRANS64.TRYWAIT P0, [R6+URZ], R5 ;  /* 0x00000005060075a7 */ /* 0x000e66000800017f */
[----:B------:R-:W-:Y:S02]  /*13960*/  SEL R4, RZ, 0x1, P1 ;  /* 0x00000001ff047807 */ /* 0x000fe40000800000 */
[----:B------:R-:W-:Y:S02]  /*13970*/  SEL R3, R3, RZ, P1 ;  /* 0x000000ff03037207 */ /* 0x000fe40000800000 */
[----:B------:R-:W-:-:S03]  /*13980*/  LOP3.LUT R4, R7, R4, RZ, 0x3c, !PT ;  /* 0x0000000407047212 */ /* 0x000fc600078e3cff */
[----:B------:R-:W-:Y:S01]  /*13990*/  IMAD R7, R3, 0x8, R2 ;  /* 0x0000000803077824 */ /* 0x000fe200078e0202 */
[----:B------:R-:W-:Y:S01]  /*139a0*/  SHF.L.U32 R2, R4, 0x1f, RZ ;  /* 0x0000001f04027819 */ /* 0x000fe200000006ff */
[----:B-1----:R-:W-:Y:S06]  /*139b0*/  @!P0 BRA `(.L_x_1243) ;  /* 0x0000001000ec8947 */ /* 0x002fec0003800000 */
.L_x_1297:
[----:B------:R-:W2:Y:S02]  /*139c0*/  SYNCS.PHASECHK.TRANS64.TRYWAIT P0, [R7+URZ], R2 ;  /* 0x00000002070075a7 */ /* 0x000ea4000800017f */
[----:B--2---:R-:W-:Y:S05]  /*139d0*/  @!P0 BRA `(.L_x_1244) ;  /* 0x0000001000f88947 */ /* 0x004fea0003800000 */
.L_x_1298:
[----:B------:R-:W-:Y:S05]  /*139e0*/  @!P2 BRA `(.L_x_1245) ;  /* 0x000000000004a947 */ /* 0x000fea0003800000 */
[----:B------:R-:W-:Y:S01]  /*139f0*/  BPT.TRAP 0x1 ;  /* 0x000000040000795c */ /* 0x000fe20000300000 */
.L_x_1245:
[----:B------:R-:W3:Y:S01]  /*13a00*/  LDL.LU R4, [R1] ;  /* 0x0000000001047983 */ /* 0x000ee20000300800 */
[----:B------:R-:W-:-:S04]  /*13a10*/  VIADD R0, R0, 0x2a860 ;  /* 0x0002a86000007836 */ /* 0x000fc80000000000 */
[----:B---3--:R-:W-:-:S04]  /*13a20*/  IMAD R4, R4, 0x8, R0 ;  /* 0x0000000804047824 */ /* 0x008fc800078e0200 */
[----:B------:R-:W3:Y:S02]  /*13a30*/  SYNCS.PHASECHK.TRANS64.TRYWAIT P0, [R4+URZ], R5 ;  /* 0x00000005040075a7 */ /* 0x000ee4000800017f */
[----:B---3--:R-:W-:Y:S05]  /*13a40*/  @!P0 BRA `(.L_x_1246) ;  /* 0x0000001000f08947 */ /* 0x008fea0003800000 */
.L_x_1299:
[----:B------:R-:W-:-:S07]  /*13a50*/  IMAD R3, R3, 0x8, R0 ;  /* 0x0000000803037824 */ /* 0x000fce00078e0200 */
.L_x_1247:
[----:B----4-:R4:W0:Y:S02]  /*13a60*/  SYNCS.PHASECHK.TRANS64.TRYWAIT P0, [R3+URZ], R2 ;  /* 0x00000002030075a7 */ /* 0x010824000800017f */
[----:B0-----:R-:W-:Y:S05]  /*13a70*/  @!P0 NANOSLEEP.SYNCS 0x989680 ;  /* 0x009896800000895d */ /* 0x001fea0003900000 */
[----:B------:R-:W0:Y:S02]  /*13a80*/  @!P0 SYNCS.PHASECHK.TRANS64 P0, [R3+URZ], R2 ;  /* 0x00000002030085a7 */ /* 0x000e24000800007f */
[----:B0-----:R-:W-:Y:S05]  /*13a90*/  @!P0 BRA `(.L_x_1247) ;  /* 0xfffffffc00f08947 */ /* 0x001fea000383ffff */
.L_x_1240:
[----:B------:R-:W-:Y:S05]  /*13aa0*/  BSYNC B0 ;  /* 0x0000000000007941 */ /* 0x000fea0003800000 */
.L_x_1239:
[----:B------:R-:W-:Y:S05]  /*13ab0*/  EXIT ;  /* 0x000000000000794d */ /* 0x000fea0003800000 */
.L_x_1064:
[----:B0-----:R-:W-:-:S04]  /*13ac0*/  IMAD.U32 R3, RZ, RZ, UR38 ;  /* 0x00000026ff037e24 */ /* 0x001fc8000f8e00ff */
[----:B------:R0:W1:Y:S03]  /*13ad0*/  SYNCS.PHASECHK.TRANS64.TRYWAIT P1, [R3+URZ+0x2a800], R0 ;  /* 0x02a80000030075a7 */ /* 0x000066000802017f */
[----:B-1----:R-:W-:Y:S05]  /*13ae0*/  @!P1 NANOSLEEP.SYNCS 0x989680 ;  /* 0x009896800000995d */ /* 0x002fea0003900000 */
[----:B------:R-:W1:Y:S02]  /*13af0*/  @!P1 SYNCS.PHASECHK.TRANS64 P1, [R3+URZ+0x2a800], R0 ;  /* 0x02a80000030095a7 */ /* 0x000e64000802007f */
[----:B-1----:R-:W-:Y:S05]  /*13b00*/  @!P1 BRA `(.L_x_1064) ;  /* 0xfffffffc00ec9947 */ /* 0x002fea000383ffff */
[----:B------:R-:W-:Y:S05]  /*13b10*/  BRA `(.L_x_1248) ;  /* 0xfffffedc006c7947 */ /* 0x000fea000383ffff */
.L_x_1068:
[----:B-1----:R1:W3:Y:S02]  /*13b20*/  SYNCS.PHASECHK.TRANS64.TRYWAIT P1, [R3+URZ+0x2a830], R0 ;  /* 0x02a83000030075a7 */ /* 0x0022e4000802017f */
[----:B---3--:R-:W-:Y:S05]  /*13b30*/  @!P1 NANOSLEEP.SYNCS 0x989680 ;  /* 0x009896800000995d */ /* 0x008fea0003900000 */
[----:B------:R-:W3:Y:S02]  /*13b40*/  @!P1 SYNCS.PHASECHK.TRANS64 P1, [R3+URZ+0x2a830], R0 ;  /* 0x02a83000030095a7 */ /* 0x000ee4000802007f */
[----:B---3--:R-:W-:Y:S05]  /*13b50*/  @!P1 BRA `(.L_x_1068) ;  /* 0xfffffffc00f09947 */ /* 0x008fea000383ffff */
[----:B------:R-:W-:Y:S05]  /*13b60*/  BRA `(.L_x_1067) ;  /* 0xfffffedc00a07947 */ /* 0x000fea000383ffff */
.L_x_1084:
[----:B-1----:R-:W-:-:S04]  /*13b70*/  IMAD.U32 R89, RZ, RZ, UR5 ;  /* 0x00000005ff597e24 */ /* 0x002fc8000f8e00ff */
[----:B------:R1:W2:Y:S03]  /*13b80*/  SYNCS.PHASECHK.TRANS64.TRYWAIT P1, [R89+URZ+0x2a830], R10 ;  /* 0x02a8300a590075a7 */ /* 0x0002a6000802017f */
[----:B--2---:R-:W-:Y:S05]  /*13b90*/  @!P1 NANOSLEEP.SYNCS 0x989680 ;  /* 0x009896800000995d */ /* 0x004fea0003900000 */
[----:B------:R-:W2:Y:S02]  /*13ba0*/  @!P1 SYNCS.PHASECHK.TRANS64 P1, [R89+URZ+0x2a830], R10 ;  /* 0x02a8300a590095a7 */ /* 0x000ea4000802007f */
[----:B--2---:R-:W-:Y:S05]  /*13bb0*/  @!P1 BRA `(.L_x_1084) ;  /* 0xfffffffc00ec9947 */ /* 0x004fea000383ffff */
[----:B------:R-:W-:Y:S05]  /*13bc0*/  BRA `(.L_x_1083) ;  /* 0xffffff0800247947 */ /* 0x000fea000383ffff */
.L_x_1088:
[----:B--2---:R-:W-:-:S04]  /*13bd0*/  IMAD.U32 R175, RZ, RZ, UR11 ;  /* 0x0000000bffaf7e24 */ /* 0x004fc8000f8e00ff */
[----:B------:R2:W3:Y:S03]  /*13be0*/  SYNCS.PHASECHK.TRANS64.TRYWAIT P1, [R175+URZ+0x2a850], R0 ;  /* 0x02a85000af0075a7 */ /* 0x0004e6000802017f */
[----:B---3--:R-:W-:Y:S05]  /*13bf0*/  @!P1 NANOSLEEP.SYNCS 0x989680 ;  /* 0x009896800000995d */ /* 0x008fea0003900000 */
[----:B------:R-:W3:Y:S02]  /*13c00*/  @!P1 SYNCS.PHASECHK.TRANS64 P1, [R175+URZ+0x2a850], R0 ;  /* 0x02a85000af0095a7 */ /* 0x000ee4000802007f */
[----:B---3--:R-:W-:Y:S05]  /*13c10*/  @!P1 BRA `(.L_x_1088) ;  /* 0xfffffffc00ec9947 */ /* 0x008fea000383ffff */
[----:B------:R-:W-:Y:S05]  /*13c20*/  BRA `(.L_x_1087) ;  /* 0xffffff10003c7947 */ /* 0x000fea000383ffff */
.L_x_1105:
[----:B-1----:R-:W-:-:S04]  /*13c30*/  IMAD.U32 R10, RZ, RZ, UR5 ;  /* 0x00000005ff0a7e24 */ /* 0x002fc8000f8e00ff */
[----:B------:R1:W2:Y:S03]  /*13c40*/  SYNCS.PHASECHK.TRANS64.TRYWAIT P1, [R10+URZ+0x2a830], R3 ;  /* 0x02a830030a0075a7 */ /* 0x0002a6000802017f */
[----:B--2---:R-:W-:Y:S05]  /*13c50*/  @!P1 NANOSLEEP.SYNCS 0x989680 ;  /* 0x009896800000995d */ /* 0x004fea0003900000 */
[----:B------:R-:W2:Y:S02]  /*13c60*/  @!P1 SYNCS.PHASECHK.TRANS64 P1, [R10+URZ+0x2a830], R3 ;  /* 0x02a830030a0095a7 */ /* 0x000ea4000802007f */
[----:B--2---:R-:W-:Y:S05]  /*13c70*/  @!P1 BRA `(.L_x_1105) ;  /* 0xfffffffc00ec9947 */ /* 0x004fea000383ffff */
[----:B------:R-:W-:Y:S05]  /*13c80*/  BRA `(.L_x_1104) ;  /* 0xffffff3400c07947 */ /* 0x000fea000383ffff */
.L_x_1109:
[----:B01----:R-:W-:-:S04]  /*13c90*/  IMAD.U32 R3, RZ, RZ, UR10 ;  /* 0x0000000aff037e24 */ /* 0x003fc8000f8e00ff */
[----:B------:R0:W1:Y:S03]  /*13ca0*/  SYNCS.PHASECHK.TRANS64.TRYWAIT P1, [R3+URZ+0x2a850], R0 ;  /* 0x02a85000030075a7 */ /* 0x000066000802017f */
[----:B-1----:R-:W-:Y:S05]  /*13cb0*/  @!P1 NANOSLEEP.SYNCS 0x989680 ;  /* 0x009896800000995d */ /* 0x002fea0003900000 */
[----:B------:R-:W1:Y:S02]  /*13cc0*/  @!P1 SYNCS.PHASECHK.TRANS64 P1, [R3+URZ+0x2a850], R0 ;  /* 0x02a85000030095a7 */ /* 0x000e64000802007f */
[----:B-1----:R-:W-:Y:S05]  /*13cd0*/  @!P1 BRA `(.L_x_1109) ;  /* 0xfffffffc00ec9947 */ /* 0x002fea000383ffff */
[----:B------:R-:W-:Y:S05]  /*13ce0*/  BRA `(.L_x_1108) ;  /* 0xffffff3c00d87947 */ /* 0x000fea000383ffff */
.L_x_1115:
[----:B-1----:R-:W-:-:S04]  /*13cf0*/  IMAD.U32 R10, RZ, RZ, UR5 ;  /* 0x00000005ff0a7e24 */ /* 0x002fc8000f8e00ff */
[----:B------:R1:W2:Y:S03]  /*13d00*/  SYNCS.PHASECHK.TRANS64.TRYWAIT P1, [R10+URZ+0x2a830], R3 ;  /* 0x02a830030a0075a7 */ /* 0x0002a6000802017f */
[----:B--2---:R-:W-:Y:S05]  /*13d10*/  @!P1 NANOSLEEP.SYNCS 0x989680 ;  /* 0x009896800000995d */ /* 0x004fea0003900000 */
[----:B------:R-:W2:Y:S02]  /*13d20*/  @!P1 SYNCS.PHASECHK.TRANS64 P1, [R10+URZ+0x2a830], R3 ;  /* 0x02a830030a0095a7 */ /* 0x000ea4000802007f */
[----:B--2---:R-:W-:Y:S05]  /*13d30*/  @!P1 BRA `(.L_x_1115) ;  /* 0xfffffffc00ec9947 */ /* 0x004fea000383ffff */
[----:B------:R-:W-:Y:S05]  /*13d40*/  BRA `(.L_x_1114) ;  /* 0xffffff5000a87947 */ /* 0x000fea000383ffff */
.L_x_1119:
[----:B01----:R-:W-:-:S04]  /*13d50*/  IMAD.U32 R3, RZ, RZ, UR10 ;  /* 0x0000000aff037e24 */ /* 0x003fc8000f8e00ff */
[----:B------:R0:W1:Y:S03]  /*13d60*/  SYNCS.PHASECHK.TRANS64.TRYWAIT P1, [R3+URZ+0x2a850], R0 ;  /* 0x02a85000030075a7 */ /* 0x000066000802017f */
[----:B-1----:R-:W-:Y:S05]  /*13d70*/  @!P1 NANOSLEEP.SYNCS 0x989680 ;  /* 0x009896800000995d */ /* 0x002fea0003900000 */
[----:B------:R-:W1:Y:S02]  /*13d80*/  @!P1 SYNCS.PHASECHK.TRANS64 P1, [R3+URZ+0x2a850], R0 ;  /* 0x02a85000030095a7 */ /* 0x000e64000802007f */
[----:B-1----:R-:W-:Y:S05]  /*13d90*/  @!P1 BRA `(.L_x_1119) ;  /* 0xfffffffc00ec9947 */ /* 0x002fea000383ffff */
[----:B------:R-:W-:Y:S05]  /*13da0*/  BRA `(.L_x_1118) ;  /* 0xffffff5800c07947 */ /* 0x000fea000383ffff */
.L_x_1132:
[----:B-1----:R-:W-:-:S04]  /*13db0*/  IMAD.U32 R7, RZ, RZ, UR5 ;  /* 0x00000005ff077e24 */ /* 0x002fc8000f8e00ff */
[----:B------:R1:W2:Y:S03]  /*13dc0*/  SYNCS.PHASECHK.TRANS64.TRYWAIT P0, [R7+URZ+0x2a850], R0 ;  /* 0x02a85000070075a7 */ /* 0x0002a6000800017f */
[----:B--2---:R-:W-:Y:S05]  /*13dd0*/  @!P0 NANOSLEEP.SYNCS 0x989680 ;  /* 0x009896800000895d */ /* 0x004fea0003900000 */
[----:B------:R-:W2:Y:S02]  /*13de0*/  @!P0 SYNCS.PHASECHK.TRANS64 P0, [R7+URZ+0x2a850], R0 ;  /* 0x02a85000070085a7 */ /* 0x000ea4000800007f */
[----:B--2---:R-:W-:Y:S05]  /*13df0*/  @!P0 BRA `(.L_x_1132) ;  /* 0xfffffffc00ec8947 */ /* 0x004fea000383ffff */
[----:B------:R-:W-:Y:S05]  /*13e00*/  BRA `(.L_x_1131) ;  /* 0xffffff8000947947 */ /* 0x000fea000383ffff */
.L_x_1181:
[----:B------:R-:W1:Y:S01]  /*13e10*/  S2R R9, SR_TID.X ;  /* 0x0000000000097919 */ /* 0x000e620000002100 */
[----:B------:R-:W-:Y:S01]  /*13e20*/  BSSY B0, `(.L_x_1249) ;  /* 0x000000a000007945 */ /* 0x000fe20003800000 */
[----:B------:R-:W-:Y:S02]  /*13e30*/  IMAD.MOV.U32 R12, RZ, RZ, RZ ;  /* 0x000000ffff0c7224 */ /* 0x000fe400078e00ff */
[----:B0-----:R-:W-:Y:S02]  /*13e40*/  IMAD.MOV.U32 R11, RZ, RZ, 0x1f ;  /* 0x0000001fff0b7424 */ /* 0x001fe400078e00ff */
[----:B------:R-:W-:Y:S01]  /*13e50*/  IMAD.MOV.U32 R15, RZ, RZ, -0x1 ;  /* 0xffffffffff0f7424 */ /* 0x000fe200078e00ff */
[----:B-1----:R-:W-:-:S04]  /*13e60*/  SHF.R.U32.HI R9, RZ, 0x5, R9 ;  /* 0x00000005ff097819 */ /* 0x002fc80000011609 */
[----:B------:R-:W-:-:S05]  /*13e70*/  LOP3.LUT R9, R9, 0x3, RZ, 0xc0, !PT ;  /* 0x0000000309097812 */ /* 0x000fca00078ec0ff */
[----:B------:R-:W-:-:S07]  /*13e80*/  IMAD.MOV.U32 R13, RZ, RZ, R9 ;  /* 0x000000ffff0d7224 */ /* 0x000fce00078e0009 */
[----:B------:R-:W-:Y:S05]  /*13e90*/  WARPSYNC.COLLECTIVE R15, `(.L_x_1250) ;  /* 0x000000000f087348 */ /* 0x000fea0003c00000 */
[----:B------:R0:W1:Y:S02]  /*13ea0*/  SHFL.IDX P6, R14, R13, R12, R11 ;  /* 0x0000000c0d0e7389 */ /* 0x00006400000c000b */
[----:B01----:R-:W-:Y:S01]  /*13eb0*/  ENDCOLLECTIVE ;  /* 0x000000000000791b */ /* 0x003fe20003800000 */
.L_x_1250:
[----:B------:R-:W-:Y:S05]  /*13ec0*/  BSYNC B0 ;  /* 0x0000000000007941 */ /* 0x000fea0003800000 */
.L_x_1249:
[----:B------:R-:W-:Y:S05]  /*13ed0*/  BRA `(.L_x_1251) ;  /* 0xffffffc400647947 */ /* 0x000fea000383ffff */
.L_x_1182:
[----:B------:R-:W-:Y:S01]  /*13ee0*/  BSSY B0, `(.L_x_1252) ;  /* 0x0000006000007945 */ /* 0x000fe20003800000 */
[----:B------:R-:W-:-:S07]  /*13ef0*/  IMAD.MOV.U32 R15, RZ, RZ, -0x1 ;  /* 0xffffffffff0f7424 */ /* 0x000fce00078e00ff */
[----:B0-----:R-:W-:Y:S05]  /*13f00*/  WARPSYNC.COLLECTIVE R15, `(.L_x_1253) ;  /* 0x000000000f0c7348 */ /* 0x001fea0003c00000 */
[----:B------:R-:W-:Y:S02]  /*13f10*/  ELECT P6, UR62, PT ;  /* 0x00000000003e782f */ /* 0x000fe400038c0000 */
[----:B------:R-:W-:Y:S01]  /*13f20*/  MOV R14, UR62 ;  /* 0x0000003e000e7c02 */ /* 0x000fe20008000f00 */
[----:B0-----:R-:W-:Y:S10]  /*13f30*/  ENDCOLLECTIVE ;  /* 0x000000000000791b */ /* 0x001ff40003800000 */
.L_x_1253:
[----:B------:R-:W-:Y:S05]  /*13f40*/  BSYNC B0 ;  /* 0x0000000000007941 */ /* 0x000fea0003800000 */
.L_x_1252:
[----:B------:R-:W-:Y:S05]  /*13f50*/  BRA `(.L_x_1254) ;  /* 0xffffffc400547947 */ /* 0x000fea000383ffff */
.L_x_1185:
[----:B0-----:R0:W1:Y:S02]  /*13f60*/  SYNCS.PHASECHK.TRANS64.TRYWAIT P0, [R9+URZ+0x2a840], R10 ;  /* 0x02a8400a090075a7 */ /* 0x001064000800017f */
[----:B-1----:R-:W-:Y:S05]  /*13f70*/  @!P0 NANOSLEEP.SYNCS 0x989680 ;  /* 0x009896800000895d */ /* 0x002fea0003900000 */
[----:B------:R-:W1:Y:S02]  /*13f80*/  @!P0 SYNCS.PHASECHK.TRANS64 P0, [R9+URZ+0x2a840], R10 ;  /* 0x02a8400a090085a7 */ /* 0x000e64000800007f */
[----:B-1----:R-:W-:Y:S05]  /*13f90*/  @!P0 BRA `(.L_x_1185) ;  /* 0xfffffffc00f08947 */ /* 0x002fea000383ffff */
[----:B------:R-:W-:Y:S05]  /*13fa0*/  BRA `(.L_x_1255) ;  /* 0xffffffc400bc7947 */ /* 0x000fea000383ffff */
.L_x_1188:
        /* <DEDUP_REMOVED lines=8> */
.L_x_1196:
[----:B0-----:R0:W1:Y:S02]  /*14030*/  SYNCS.PHASECHK.TRANS64.TRYWAIT P0, [R2+URZ+0x2a840], R3 ;  /* 0x02a84003020075a7 */ /* 0x001064000800017f */
[----:B-1----:R-:W-:Y:S05]  /*14040*/  @!P0 NANOSLEEP.SYNCS 0x989680 ;  /* 0x009896800000895d */ /* 0x002fea0003900000 */
[----:B------:R-:W1:Y:S02]  /*14050*/  @!P0 SYNCS.PHASECHK.TRANS64 P0, [R2+URZ+0x2a840], R3 ;  /* 0x02a84003020085a7 */ /* 0x000e64000800007f */
[----:B-1----:R-:W-:Y:S05]  /*14060*/  @!P0 BRA `(.L_x_1196) ;  /* 0xfffffffc00f08947 */ /* 0x002fea000383ffff */
[----:B------:R-:W-:Y:S05]  /*14070*/  BRA `(.L_x_1257) ;  /* 0xffffffcc00c47947 */ /* 0x000fea000383ffff */
.L_x_1198:
[----:B0-----:R0:W1:Y:S02]  /*14080*/  SYNCS.PHASECHK.TRANS64.TRYWAIT P0, [R3+URZ+0x60], R2 ;  /* 0x00006002030075a7 */ /* 0x001064000800017f */
[----:B-1----:R-:W-:Y:S05]  /*14090*/  @!P0 NANOSLEEP.SYNCS 0x989680 ;  /* 0x009896800000895d */ /* 0x002fea0003900000 */
[----:B------:R-:W1:Y:S02]  /*140a0*/  @!P0 SYNCS.PHASECHK.TRANS64 P0, [R3+URZ+0x60], R2 ;  /* 0x00006002030085a7 */ /* 0x000e64000800007f */
[----:B-1----:R-:W-:Y:S05]  /*140b0*/  @!P0 BRA `(.L_x_1198) ;  /* 0xfffffffc00f08947 */ /* 0x002fea000383ffff */
[----:B------:R-:W-:Y:S05]  /*140c0*/  BRA `(.L_x_1258) ;  /* 0xffffffd000707947 */ /* 0x000fea000383ffff */
.L_x_1203:
[----:B-1----:R1:W2:Y:S02]  /*140d0*/  SYNCS.PHASECHK.TRANS64.TRYWAIT P0, [R2+URZ+0x2a840], R3 ;  /* 0x02a84003020075a7 */ /* 0x0022a4000800017f */
[----:B--2---:R-:W-:Y:S05]  /*140e0*/  @!P0 NANOSLEEP.SYNCS 0x989680 ;  /* 0x009896800000895d */ /* 0x004fea0003900000 */
[----:B------:R-:W2:Y:S02]  /*140f0*/  @!P0 SYNCS.PHASECHK.TRANS64 P0, [R2+URZ+0x2a840], R3 ;  /* 0x02a84003020085a7 */ /* 0x000ea4000800007f */
[----:B--2---:R-:W-:Y:S05]  /*14100*/  @!P0 BRA `(.L_x_1203) ;  /* 0xfffffffc00f08947 */ /* 0x004fea000383ffff */
[----:B------:R-:W-:Y:S05]  /*14110*/  BRA `(.L_x_1259) ;  /* 0xffffffd400d87947 */ /* 0x000fea000383ffff */
.L_x_1205:
[----:B0-----:R0:W1:Y:S02]  /*14120*/  SYNCS.PHASECHK.TRANS64.TRYWAIT P1, [R3+URZ+0x60], R2 ;  /* 0x00006002030075a7 */ /* 0x001064000802017f */
[----:B-1----:R-:W-:Y:S05]  /*14130*/  @!P1 NANOSLEEP.SYNCS 0x989680 ;  /* 0x009896800000995d */ /* 0x002fea0003900000 */
[----:B------:R-:W1:Y:S02]  /*14140*/  @!P1 SYNCS.PHASECHK.TRANS64 P1, [R3+URZ+0x60], R2 ;  /* 0x00006002030095a7 */ /* 0x000e64000802007f */
[----:B-1----:R-:W-:Y:S05]  /*14150*/  @!P1 BRA `(.L_x_1205) ;  /* 0xfffffffc00f09947 */ /* 0x002fea000383ffff */
[----:B------:R-:W-:Y:S05]  /*14160*/  BRA `(.L_x_1260) ;  /* 0xffffffd800847947 */ /* 0x000fea000383ffff */
.L_x_1210:
[----:B--2---:R2:W3:Y:S02]  /*14170*/  SYNCS.PHASECHK.TRANS64.TRYWAIT P0, [R2+URZ+0x2a840], R3 ;  /* 0x02a84003020075a7 */ /* 0x0044e4000800017f */
[----:B---3--:R-:W-:Y:S05]  /*14180*/  @!P0 NANOSLEEP.SYNCS 0x989680 ;  /* 0x009896800000895d */ /* 0x008fea0003900000 */
[----:B------:R-:W3:Y:S02]  /*14190*/  @!P0 SYNCS.PHASECHK.TRANS64 P0, [R2+URZ+0x2a840], R3 ;  /* 0x02a84003020085a7 */ /* 0x000ee4000800007f */
[----:B---3--:R-:W-:Y:S05]  /*141a0*/  @!P0 BRA `(.L_x_1210) ;  /* 0xfffffffc00f08947 */ /* 0x008fea000383ffff */
[----:B------:R-:W-:Y:S05]  /*141b0*/  BRA `(.L_x_1261) ;  /* 0xffffffdc00a47947 */ /* 0x000fea000383ffff */
.L_x_1212:
[----:B0-----:R0:W1:Y:S02]  /*141c0*/  SYNCS.PHASECHK.TRANS64.TRYWAIT P1, [R2+URZ+0x60], R9 ;  /* 0x00006009020075a7 */ /* 0x001064000802017f */
[----:B-1----:R-:W-:Y:S05]  /*141d0*/  @!P1 NANOSLEEP.SYNCS 0x989680 ;  /* 0x009896800000995d */ /* 0x002fea0003900000 */
[----:B------:R-:W1:Y:S02]  /*141e0*/  @!P1 SYNCS.PHASECHK.TRANS64 P1, [R2+URZ+0x60], R9 ;  /* 0x00006009020095a7 */ /* 0x000e64000802007f */
[----:B-1----:R-:W-:Y:S05]  /*141f0*/  @!P1 BRA `(.L_x_1212) ;  /* 0xfffffffc00f09947 */ /* 0x002fea000383ffff */
[----:B------:R-:W-:Y:S05]  /*14200*/  BRA `(.L_x_1262) ;  /* 0xffffffe000547947 */ /* 0x000fea000383ffff */
.L_x_1219:
[----:B-1----:R1:W2:Y:S02]  /*14210*/  SYNCS.PHASECHK.TRANS64.TRYWAIT P0, [R3+URZ+0x2a860], R0 ;  /* 0x02a86000030075a7 */ /* 0x0022a4000800017f */
[----:B--2---:R-:W-:Y:S05]  /*14220*/  @!P0 NANOSLEEP.SYNCS 0x989680 ;  /* 0x009896800000895d */ /* 0x004fea0003900000 */
[----:B------:R-:W2:Y:S02]  /*14230*/  @!P0 SYNCS.PHASECHK.TRANS64 P0, [R3+URZ+0x2a860], R0 ;  /* 0x02a86000030085a7 */ /* 0x000ea4000800007f */
[----:B--2---:R-:W-:Y:S05]  /*14240*/  @!P0 BRA `(.L_x_1219) ;  /* 0xfffffffc00f08947 */ /* 0x004fea000383ffff */
[----:B------:R-:W-:Y:S05]  /*14250*/  BRA `(.L_x_1263) ;  /* 0xffffffe4005c7947 */ /* 0x000fea000383ffff */
.L_x_1221:
[----:B------:R-:W-:Y:S01]  /*14260*/  BSSY B0, `(.L_x_1264) ;  /* 0x0000008000007945 */ /* 0x000fe20003800000 */
[----:B------:R-:W-:Y:S02]  /*14270*/  IMAD.MOV.U32 R13, RZ, RZ, R16 ;  /* 0x000000ffff0d7224 */ /* 0x000fe400078e0010 */
[----:B------:R-:W-:Y:S02]  /*14280*/  IMAD.MOV.U32 R12, RZ, RZ, RZ ;  /* 0x000000ffff0c7224 */ /* 0x000fe400078e00ff */
[----:B0-----:R-:W-:Y:S02]  /*14290*/  IMAD.MOV.U32 R11, RZ, RZ, 0x1f ;  /* 0x0000001fff0b7424 */ /* 0x001fe400078e00ff */
[----:B------:R-:W-:-:S07]  /*142a0*/  IMAD.MOV.U32 R15, RZ, RZ, -0x1 ;  /* 0xffffffffff0f7424 */ /* 0x000fce00078e00ff */
[----:B-1----:R-:W-:Y:S05]  /*142b0*/  WARPSYNC.COLLECTIVE R15, `(.L_x_1265) ;  /* 0x000000000f087348 */ /* 0x002fea0003c00000 */
[----:B------:R0:W2:Y:S02]  /*142c0*/  SHFL.IDX P6, R14, R13, R12, R11 ;  /* 0x0000000c0d0e7389 */ /* 0x0000a400000c000b */
[----:B012---:R-:W-:Y:S01]  /*142d0*/  ENDCOLLECTIVE ;  /* 0x000000000000791b */ /* 0x007fe20003800000 */
.L_x_1265:
[----:B------:R-:W-:Y:S05]  /*142e0*/  BSYNC B0 ;  /* 0x0000000000007941 */ /* 0x000fea0003800000 */
.L_x_1264:
        /* <DEDUP_REMOVED lines=8> */
.L_x_1266:
[----:B------:R-:W-:Y:S01]  /*14370*/  IMAD.MOV.U32 R16, RZ, RZ, R14 ;  /* 0x000000ffff107224 */ /* 0x000fe200078e000e */
[----:B------:R-:W-:Y:S06]  /*14380*/  BRA `(.L_x_1267) ;  /* 0xffffffe400e47947 */ /* 0x000fec000383ffff */
.L_x_1224:
[----:B------:R-:W-:Y:S01]  /*14390*/  BSSY B0, `(.L_x_1268) ;  /* 0x0000008000007945 */ /* 0x000fe20003800000 */
[----:B-----5:R-:W-:Y:S02]  /*143a0*/  IMAD.MOV.U32 R13, RZ, RZ, R17 ;  /* 0x000000ffff0d7224 */ /* 0x020fe400078e0011 */
[----:B------:R-:W-:Y:S02]  /*143b0*/  IMAD.MOV.U32 R12, RZ, RZ, 0x1 ;  /* 0x00000001ff0c7424 */ /* 0x000fe400078e00ff */
[----:B0-----:R-:W-:Y:S02]  /*143c0*/  IMAD.MOV.U32 R11, RZ, RZ, RZ ;  /* 0x000000ffff0b7224 */ /* 0x001fe400078e00ff */
[----:B------:R-:W-:-:S07]  /*143d0*/  IMAD.MOV.U32 R15, RZ, RZ, -0x1 ;  /* 0xffffffffff0f7424 */ /* 0x000fce00078e00ff */
[----:B-1234-:R-:W-:Y:S05]  /*143e0*/  WARPSYNC.COLLECTIVE R15, `(.L_x_1269) ;  /* 0x000000000f087348 */ /* 0x01efea0003c00000 */
[----:B------:R0:W0:Y:S02]  /*143f0*/  SHFL.UP P6, R14, R13, R12, R11 ;  /* 0x0400000c0d0e7389 */ /* 0x00002400000c000b */
[----:B01234-:R-:W-:Y:S01]  /*14400*/  ENDCOLLECTIVE ;  /* 0x000000000000791b */ /* 0x01ffe20003800000 */
.L_x_1269:
[----:B------:R-:W-:Y:S05]  /*14410*/  BSYNC B0 ;  /* 0x0000000000007941 */ /* 0x000fea0003800000 */
.L_x_1268:
        /* <DEDUP_REMOVED lines=10> */
.L_x_1270:
        /* <DEDUP_REMOVED lines=8> */
.L_x_1271:
        /* <DEDUP_REMOVED lines=8> */
.L_x_1272:
        /* <DEDUP_REMOVED lines=8> */
.L_x_1273:
        /* <DEDUP_REMOVED lines=8> */
.L_x_1274:
[----:B------:R-:W-:Y:S05]  /*146c0*/  BRA `(.L_x_1275) ;  /* 0xffffffe400a87947 */ /* 0x000fea000383ffff */
.L_x_1229:
        /* <DEDUP_REMOVED lines=8> */
.L_x_1277:
[----:B------:R-:W-:Y:S05]  /*14750*/  BSYNC B0 ;  /* 0x0000000000007941 */ /* 0x000fea0003800000 */
.L_x_1276:
        /* <DEDUP_REMOVED lines=10> */
.L_x_1278:
        /* <DEDUP_REMOVED lines=8> */
.L_x_1279:
        /* <DEDUP_REMOVED lines=8> */
.L_x_1280:
        /* <DEDUP_REMOVED lines=8> */
.L_x_1281:
        /* <DEDUP_REMOVED lines=8> */
.L_x_1282:
[----:B------:R-:W-:Y:S05]  /*14a00*/  BRA `(.L_x_1283) ;  /* 0xffffffe4008c7947 */ /* 0x000fea000383ffff */
.L_x_1231:
[----:B------:R-:W-:Y:S01]  /*14a10*/  BSSY B0, `(.L_x_1284) ;  /* 0x0000006000007945 */ /* 0x000fe20003800000 */
[----:B------:R-:W-:Y:S01]  /*14a20*/  PLOP3.LUT P6, PT, P6, PT, PT, 0x8, 0x0 ;  /* 0x000000000000781c */ /* 0x000fe200037ce170 */
[----:B------:R-:W-:-:S12]  /*14a30*/  IMAD.MOV.U32 R15, RZ, RZ, -0x1 ;  /* 0xffffffffff0f7424 */ /* 0x000fd800078e00ff */
[----:B0-----:R-:W-:Y:S05]  /*14a40*/  WARPSYNC.COLLECTIVE R15, `(.L_x_1285) ;  /* 0x000000000f087348 */ /* 0x001fea0003c00000 */
[----:B------:R-:W-:Y:S01]  /*14a50*/  VOTE.ANY R14, PT, P6 ;  /* 0x00000000000e7806 */ /* 0x000fe200030e0100 */
[----:B0-----:R-:W-:Y:S06]  /*14a60*/  ENDCOLLECTIVE ;  /* 0x000000000000791b */ /* 0x001fec0003800000 */
.L_x_1285:
[----:B------:R-:W-:Y:S05]  /*14a70*/  BSYNC B0 ;  /* 0x0000000000007941 */ /* 0x000fea0003800000 */
.L_x_1284:
        /* <DEDUP_REMOVED lines=9> */
.L_x_1286:
[----:B------:R-:W-:Y:S01]  /*14b10*/  IMAD.MOV.U32 R17, RZ, RZ, R14 ;  /* 0x000000ffff117224 */ /* 0x000fe200078e000e */
[----:B------:R-:W-:Y:S06]  /*14b20*/  BRA `(.L_x_1287) ;  /* 0xffffffe4007c7947 */ /* 0x000fec000383ffff */
.L_x_1233:
[----:B------:R-:W-:Y:S01]  /*14b30*/  BSSY B0, `(.L_x_1288) ;  /* 0x0000007000007945 */ /* 0x000fe20003800000 */
[----:B------:R-:W-:Y:S02]  /*14b40*/  IMAD.MOV.U32 R13, RZ, RZ, R2 ;  /* 0x000000ffff0d7224 */ /* 0x000fe400078e0002 */
[----:B------:R-:W-:Y:S02]  /*14b50*/  IMAD.MOV.U32 R11, RZ, RZ, 0x1f ;  /* 0x0000001fff0b7424 */ /* 0x000fe400078e00ff */
[----:B------:R-:W-:-:S07]  /*14b60*/  IMAD.MOV.U32 R15, RZ, RZ, -0x1 ;  /* 0xffffffffff0f7424 */ /* 0x000fce00078e00ff */
[----:B012---:R-:W-:Y:S05]  /*14b70*/  WARPSYNC.COLLECTIVE R15, `(.L_x_1289) ;  /* 0x000000000f087348 */ /* 0x007fea0003c00000 */
[----:B------:R3:W4:Y:S02]  /*14b80*/  SHFL.IDX P6, R14, R13, R12, R11 ;  /* 0x0000000c0d0e7389 */ /* 0x00072400000c000b */
[----:B01234-:R-:W-:Y:S01]  /*14b90*/  ENDCOLLECTIVE ;  /* 0x000000000000791b */ /* 0x01ffe20003800000 */
.L_x_1289:
[----:B------:R-:W-:Y:S05]  /*14ba0*/  BSYNC B0 ;  /* 0x0000000000007941 */ /* 0x000fea0003800000 */
.L_x_1288:
[----:B------:R-:W-:Y:S01]  /*14bb0*/  IMAD.MOV.U32 R7, RZ, RZ, R14 ;  /* 0x000000ffff077224 */ /* 0x000fe200078e000e */
[----:B------:R-:W-:Y:S06]  /*14bc0*/  BRA `(.L_x_1232) ;  /* 0xffffffe400707947 */ /* 0x000fec000383ffff */
.L_x_1237:
[----:B-1----:R1:W2:Y:S02]  /*14bd0*/  SYNCS.PHASECHK.TRANS64.TRYWAIT P0, [R0+URZ+0x2a820], R3 ;  /* 0x02a82003000075a7 */ /* 0x0022a4000800017f */
[----:B--2---:R-:W-:Y:S05]  /*14be0*/  @!P0 NANOSLEEP.SYNCS 0x989680 ;  /* 0x009896800000895d */ /* 0x004fea0003900000 */
[----:B------:R-:W2:Y:S02]  /*14bf0*/  @!P0 SYNCS.PHASECHK.TRANS64 P0, [R0+URZ+0x2a820], R3 ;  /* 0x02a82003000085a7 */ /* 0x000ea4000800007f */
[----:B--2---:R-:W-:Y:S05]  /*14c00*/  @!P0 BRA `(.L_x_1237) ;  /* 0xfffffffc00f08947 */ /* 0x004fea000383ffff */
[----:B------:R-:W-:Y:S05]  /*14c10*/  BRA `(.L_x_1290) ;  /* 0xffffffe800e47947 */ /* 0x000fea000383ffff */
.L_x_1238:
[----:B------:R-:W2:Y:S01]  /*14c20*/  S2R R2, SR_TID.X ;  /* 0x0000000000027919 */ /* 0x000ea20000002100 */
[----:B------:R-:W-:Y:S01]  /*14c30*/  BSSY B0, `(.L_x_1291) ;  /* 0x000000a000007945 */ /* 0x000fe20003800000 */
[----:B------:R-:W-:Y:S02]  /*14c40*/  IMAD.MOV.U32 R12, RZ, RZ, RZ ;  /* 0x000000ffff0c7224 */ /* 0x000fe400078e00ff */
[----:B0-----:R-:W-:Y:S02]  /*14c50*/  IMAD.MOV.U32 R11, RZ, RZ, 0x1f ;  /* 0x0000001fff0b7424 */ /* 0x001fe400078e00ff */
[----:B------:R-:W-:Y:S01]  /*14c60*/  IMAD.MOV.U32 R15, RZ, RZ, -0x1 ;  /* 0xffffffffff0f7424 */ /* 0x000fe200078e00ff */
[----:B--2---:R-:W-:-:S04]  /*14c70*/  SHF.R.U32.HI R2, RZ, 0x5, R2 ;  /* 0x00000005ff027819 */ /* 0x004fc80000011602 */
[----:B------:R-:W-:-:S05]  /*14c80*/  LOP3.LUT R2, R2, 0x3, RZ, 0xc0, !PT ;  /* 0x0000000302027812 */ /* 0x000fca00078ec0ff */
[----:B------:R-:W-:-:S07]  /*14c90*/  IMAD.MOV.U32 R13, RZ, RZ, R2 ;  /* 0x000000ffff0d7224 */ /* 0x000fce00078e0002 */
[----:B-1----:R-:W-:Y:S05]  /*14ca0*/  WARPSYNC.COLLECTIVE R15, `(.L_x_1292) ;  /* 0x000000000f087348 */ /* 0x002fea0003c00000 */
[----:B------:R0:W2:Y:S02]  /*14cb0*/  SHFL.IDX P6, R14, R13, R12, R11 ;  /* 0x0000000c0d0e7389 */ /* 0x0000a400000c000b */
[----:B012---:R-:W-:Y:S01]  /*14cc0*/  ENDCOLLECTIVE ;  /* 0x000000000000791b */ /* 0x007fe20003800000 */
.L_x_1292:
[----:B------:R-:W-:Y:S05]  /*14cd0*/  BSYNC B0 ;  /* 0x0000000000007941 */ /* 0x000fea0003800000 */
.L_x_1291:
[----:B------:R-:W-:Y:S05]  /*14ce0*/  BRA `(.L_x_1293) ;  /* 0xffffffe800cc7947 */ /* 0x000fea000383ffff */
.L_x_1241:
[----:B------:R-:W-:Y:S01]  /*14cf0*/  BSSY B1, `(.L_x_1294) ;  /* 0x0000006000017945 */ /* 0x000fe20003800000 */
[----:B------:R-:W-:-:S07]  /*14d00*/  IMAD.MOV.U32 R15, RZ, RZ, -0x1 ;  /* 0xffffffffff0f7424 */ /* 0x000fce00078e00ff */
[----:B012---:R-:W-:Y:S05]  /*14d10*/  WARPSYNC.COLLECTIVE R15, `(.L_x_1295) ;  /* 0x000000000f0c7348 */ /* 0x007fea0003c00000 */
[----:B------:R-:W-:Y:S02]  /*14d20*/  ELECT P6, UR62, PT ;  /* 0x00000000003e782f */ /* 0x000fe400038c0000 */
[----:B------:R-:W-:Y:S01]  /*14d30*/  MOV R14, UR62 ;  /* 0x0000003e000e7c02 */ /* 0x000fe20008000f00 */
[----:B012---:R-:W-:Y:S10]  /*14d40*/  ENDCOLLECTIVE ;  /* 0x000000000000791b */ /* 0x007ff40003800000 */
.L_x_1295:
[----:B------:R-:W-:Y:S05]  /*14d50*/  BSYNC B1 ;  /* 0x0000000000017941 */ /* 0x000fea0003800000 */
.L_x_1294:
[----:B------:R-:W-:Y:S05]  /*14d60*/  BRA `(.L_x_1296) ;  /* 0xffffffe800c47947 */ /* 0x000fea000383ffff */
.L_x_1243:
[----:B-1----:R1:W2:Y:S02]  /*14d70*/  SYNCS.PHASECHK.TRANS64.TRYWAIT P0, [R6+URZ], R5 ;  /* 0x00000005060075a7 */ /* 0x0022a4000800017f */
[----:B--2---:R-:W-:Y:S05]  /*14d80*/  @!P0 NANOSLEEP.SYNCS 0x989680 ;  /* 0x009896800000895d */ /* 0x004fea0003900000 */
[----:B------:R-:W2:Y:S02]  /*14d90*/  @!P0 SYNCS.PHASECHK.TRANS64 P0, [R6+URZ], R5 ;  /* 0x00000005060085a7 */ /* 0x000ea4000800007f */
[----:B--2---:R-:W-:Y:S05]  /*14da0*/  @!P0 BRA `(.L_x_1243) ;  /* 0xfffffffc00f08947 */ /* 0x004fea000383ffff */
[----:B------:R-:W-:Y:S05]  /*14db0*/  BRA `(.L_x_1297) ;  /* 0xffffffec00007947 */ /* 0x000fea000383ffff */
.L_x_1244:
[----:B--2---:R2:W3:Y:S02]  /*14dc0*/  SYNCS.PHASECHK.TRANS64.TRYWAIT P0, [R7+URZ], R2 ;  /* 0x00000002070075a7 */ /* 0x0044e4000800017f */
[----:B---3--:R-:W-:Y:S05]  /*14dd0*/  @!P0 NANOSLEEP.SYNCS 0x989680 ;  /* 0x009896800000895d */ /* 0x008fea0003900000 */
[----:B------:R-:W3:Y:S02]  /*14de0*/  @!P0 SYNCS.PHASECHK.TRANS64 P0, [R7+URZ], R2 ;  /* 0x00000002070085a7 */ /* 0x000ee4000800007f */
[----:B---3--:R-:W-:Y:S05]  /*14df0*/  @!P0 BRA `(.L_x_1244) ;  /* 0xfffffffc00f08947 */ /* 0x008fea000383ffff */
[----:B------:R-:W-:Y:S05]  /*14e00*/  BRA `(.L_x_1298) ;  /* 0xffffffe800f47947 */ /* 0x000fea000383ffff */
.L_x_1246:
[----:B---3--:R3:W4:Y:S02]  /*14e10*/  SYNCS.PHASECHK.TRANS64.TRYWAIT P0, [R4+URZ], R5 ;  /* 0x00000005040075a7 */ /* 0x008724000800017f */
[----:B----4-:R-:W-:Y:S05]  /*14e20*/  @!P0 NANOSLEEP.SYNCS 0x989680 ;  /* 0x009896800000895d */ /* 0x010fea0003900000 */
[----:B------:R-:W4:Y:S02]  /*14e30*/  @!P0 SYNCS.PHASECHK.TRANS64 P0, [R4+URZ], R5 ;  /* 0x00000005040085a7 */ /* 0x000f24000800007f */
[----:B----4-:R-:W-:Y:S05]  /*14e40*/  @!P0 BRA `(.L_x_1246) ;  /* 0xfffffffc00f08947 */ /* 0x010fea000383ffff */
[----:B------:R-:W-:Y:S05]  /*14e50*/  BRA `(.L_x_1299) ;  /* 0xffffffe800fc7947 */ /* 0x000fea000383ffff */
.L_x_1300:
        /* <DEDUP_REMOVED lines=10> */
.L_x_2660:


//--------------------- .text._ZN7cutlass13device_kernelIN5flash11enable_sm90INS1_16FlashAttnFwdSm90INS1_25CollectiveMainloopFwdSm90ILi2EN4cute5tupleIJNS5_1CILi1EEES8_S8_EEENS6_IJNS7_ILi128EEENS7_ILi96EEENS7_ILi192EEEEEELi128ENS_10bfloat16_tEfNS_4arch4Sm90ELb0ELb1ELb0ELb1ELb0ELb1ELb0ELb1ELb1ELb0ELb0ELb0EEENS1_21CollectiveEpilogueFwdINS6_IJSA_SA_SB_EEES9_SE_SG_Li256ELb1ELb0ELb0ELb0EEENS1_36VarlenDynamicPersistentTileSchedulerILi128ELi96ELi256ELi32ELb0ELb0ELb1ELb1ELb0ELb1EEEEEEEEEvNT_6ParamsE --------------------------
	.section	.text._ZN7cutlass13device_kernelIN5flash11enable_sm90INS1_16FlashAttnFwdSm90INS1_25CollectiveMainloopFwdSm90ILi2EN4cute5tupleIJNS5_1CILi1EEES8_S8_EEENS6_IJNS7_ILi128EEENS7_ILi96EEENS7_ILi192EEEEEELi128ENS_10bfloat16_tEfNS_4arch4Sm90ELb0ELb1ELb0ELb1ELb0ELb1ELb0ELb1ELb1ELb0ELb0ELb0EEENS1_21CollectiveEpilogueFwdINS6_IJSA_SA_SB_EEES9_SE_SG_Li256ELb1ELb0ELb0ELb0EEENS1_36VarlenDynamicPersistentTileSchedulerILi128ELi96ELi256ELi32ELb0ELb0ELb1ELb1ELb0ELb1EEEEEEEEEvNT_6ParamsE,"ax",@progbits
	.align	128
.text._ZN7cutlass13device_kernelIN5flash11enable_sm90INS1_16FlashAttnFwdSm90INS1_25CollectiveMainloopFwdSm90ILi2EN4cute5tupleIJNS5_1CILi1EEES8_S8_EEENS6_IJNS7_ILi128EEENS7_ILi96EEENS7_ILi192EEEEEELi128ENS_10bfloat16_tEfNS_4arch4Sm90ELb0ELb1ELb0ELb1ELb0ELb1ELb0ELb1ELb1ELb0ELb0ELb0EEENS1_21CollectiveEpilogueFwdINS6_IJSA_SA_SB_EEES9_SE_SG_Li256ELb1ELb0ELb0ELb0EEENS1_36VarlenDynamicPersistentTileSchedulerILi128ELi96ELi256ELi32ELb0ELb0ELb1ELb1ELb0ELb1EEEEEEEEEvNT_6ParamsE:
        .type           _ZN7cutlass13device_kernelIN5flash11enable_sm90INS1_16FlashAttnFwdSm90INS1_25CollectiveMainloopFwdSm90ILi2EN4cute5tupleIJNS5_1CILi1EEES8_S8_EEENS6_IJNS7_ILi128EEENS7_ILi96EEENS7_ILi192EEEEEELi128ENS_10bfloat16_tEfNS_4arch4Sm90ELb0ELb1ELb0ELb1ELb0ELb1ELb0ELb1ELb1ELb0ELb0ELb0EEENS1_21CollectiveEpilogueFwdINS6_IJSA_SA_SB_EEES9_SE_SG_Li256ELb1ELb0ELb0ELb0EEENS1_36VarlenDynamicPersistentTileSchedulerILi128ELi96ELi256ELi32ELb0ELb0ELb1ELb1ELb0ELb1EEEEEEEEEvNT_6ParamsE,@function
        .size           _ZN7cutlass13device_kernelIN5flash11enable_sm90INS1_16FlashAttnFwdSm90INS1_25CollectiveMainloopFwdSm90ILi2EN4cute5tupleIJNS5_1CILi1EEES8_S8_EEENS6_IJNS7_ILi128EEENS7_ILi96EEENS7_ILi192EEEEEELi128ENS_10bfloat16_tEfNS_4arch4Sm90ELb0ELb1ELb0ELb1ELb0ELb1ELb0ELb1ELb1ELb0ELb0ELb0EEENS1_21CollectiveEpilogueFwdINS6_IJSA_SA_SB_EEES9_SE_SG_Li256ELb1ELb0ELb0ELb0EEENS1_36VarlenDynamicPersistentTileSchedulerILi128ELi96ELi256ELi32ELb0ELb0ELb1ELb1ELb0ELb1EEEEEEEEEvNT_6ParamsE,(.L_x_2661 - _ZN7cutlass13device_kernelIN5flash11enable_sm90INS1_16FlashAttnFwdSm90INS1_25CollectiveMainloopFwdSm90ILi2EN4cute5tupleIJNS5_1CILi1EEES8_S8_EEENS6_IJNS7_ILi128EEENS7_ILi96EEENS7_ILi192EEEEEELi128ENS_10bfloat16_tEfNS_4arch4Sm90ELb0ELb1ELb0ELb1ELb0ELb1ELb0ELb1ELb1ELb0ELb0ELb0EEENS1_21CollectiveEpilogueFwdINS6_IJSA_SA_SB_EEES9_SE_SG_Li256ELb1ELb0ELb0ELb0EEENS1_36VarlenDynamicPersistentTileSchedulerILi128ELi96ELi256ELi32ELb0ELb0ELb1ELb1ELb0ELb1EEEEEEEEEvNT_6ParamsE)
        .other          _ZN7cutlass13device_kernelIN5flash11enable_sm90INS1_16FlashAttnFwdSm90INS1_25CollectiveMainloopFwdSm90ILi2EN4cute5tupleIJNS5_1CILi1EEES8_S8_EEENS6_IJNS7_ILi128EEENS7_ILi96EEENS7_ILi192EEEEEELi128ENS_10bfloat16_tEfNS_4arch4Sm90ELb0ELb1ELb0ELb1ELb0ELb1ELb0ELb1ELb1ELb0ELb0ELb0EEENS1_21CollectiveEpilogueFwdINS6_IJSA_SA_SB_EEES9_SE_SG_Li256ELb1ELb0ELb0ELb0EEENS1_36VarlenDynamicPersistentTileSchedulerILi128ELi96ELi256ELi32ELb0ELb0ELb1ELb1ELb0ELb1EEEEEEEEEvNT_6ParamsE,@"STO_CUDA_ENTRY STV_DEFAULT"
_ZN7cutlass13device_kernelIN5flash11enable_sm90INS1_16FlashAttnFwdSm90INS1_25CollectiveMainloopFwdSm90ILi2EN4cute5tupleIJNS5_1CILi1EEES8_S8_EEENS6_IJNS7_ILi128EEENS7_ILi96EEENS7_ILi192EEEEEELi128ENS_10bfloat16_tEfNS_4arch4Sm90ELb0ELb1ELb0ELb1ELb0ELb1ELb0ELb1ELb1ELb0ELb0ELb0EEENS1_21CollectiveEpilogueFwdINS6_IJSA_SA_SB_EEES9_SE_SG_Li256ELb1ELb0ELb0ELb0EEENS1_36VarlenDynamicPersistentTileSchedulerILi128ELi96ELi256ELi32ELb0ELb0ELb1ELb1ELb0ELb1EEEEEEEEEvNT_6ParamsE:
        /* <DEDUP_REMOVED lines=27> */
.L_x_1302:
[----:B------:R-:W-:Y:S05]  /*01b0*/  BSYNC B0 ;  /* 0x0000000000007941 */ /* 0x000fea0003800000 */
.L_x_1301:
        /* <DEDUP_REMOVED lines=41> */
.L_x_1303:
        /* <DEDUP_REMOVED lines=22> */
.L_x_1304:
        /* <DEDUP_REMOVED lines=18> */
.L_x_1305:
        /* <DEDUP_REMOVED lines=22> */
.L_x_1306:
        /* <DEDUP_REMOVED lines=22> */
.L_x_1307:
[----:B------:R-:W-:Y:S01]  /*0990*/  PLOP3.LUT P0, PT, PT, PT, UP0, 0x80, 0x0 ;  /* 0x000000000000781c */ /* 0x000fe20003f0f008 */
[----:B------:R-:W-:Y:S01]  /*09a0*/  UMOV UR60, 0x1 ;  /* 0x00000001003c7882 */ /* 0x000fe20000000000 */
[----:B------:R-:W-:Y:S01]  /*09b0*/  NOP ;  /* 0x0000000000007918 */ /* 0x000fe20000000000 */
[----:B------:R-:W-:Y:S01]  /*09c0*/  USEL UR60, UR60, 0x2, !UP0 ;  /* 0x000000023c3c7887 */ /* 0x000fe2000c000000 */
[----:B------:R-:W-:Y:S01]  /*09d0*/  BSSY B7, `(.L_x_1308) ;  /* 0x0002693000077945 */ /* 0x000fe20003800000 */
[----:B012-4-:R-:W-:Y:S08]  /*09e0*/  BAR.SYNC.DEFER_BLOCKING 0x0 ;  /* 0x0000000000007b1d */ /* 0x017ff00000010000 */
[----:B------:R-:W-:Y:S05]  /*09f0*/  @!P0 BRA `(.L_x_1309) ;  /* 0x00000200005c8947 */ /* 0x000fea0003800000 */
.L_x_1310:
[----:B------:R-:W-:-:S08]  /*0a00*/  NOP ;  /* 0x0000000000007918 */ /* 0x000fd00000000000 */
[----:B------:R-:W0:Y:S02]  /*0a10*/  USETMAXREG.TRY_ALLOC.CTAPOOL UP0, 0xf0 ;  /* 0x000000f0000079c8 */ /* 0x000e240008000600 */
[----:B0-----:R-:W-:-:S13]  /*0a20*/  PLOP3.LUT P0, PT, PT, PT, UP0, 0x80, 0x0 ;  /* 0x000000000000781c */ /* 0x001fda0003f0f008 */
[----:B------:R-:W-:Y:S05]  /*0a30*/  @!P0 BRA `(.L_x_1310) ;  /* 0xfffffffc00f08947 */ /* 0x000fea000383ffff */
[----:B------:R-:W0:Y:S08]  /*0a40*/  S2UR UR5, SR_CgaCtaId ;  /* 0x00000000000579c3 */ /* 0x000e300000008800 */
[----:B------:R-:W-:Y:S06]  /*0a50*/  BAR.ARV 0x8, 0x120 ;  /* 0x0204800000007b1d */ /* 0x000fec0000002000 */
[----:B------:R-:W-:-:S02]  /*0a60*/  UMOV UR4, 0x400 ;  /* 0x0000040000047882 */ /* 0x000fc40000000000 */
[----:B------:R-:W-:Y:S01]  /*0a70*/  BAR.SYNC.DEFER_BLOCKING 0x5, 0x120 ;  /* 0x0144800000007b1d */ /* 0x000fe20000010000 */
[----:B0-----:R-:W-:-:S06]  /*0a80*/  ULEA UR4, UR5, UR4, 0x18 ;  /* 0x0000000405047291 */ /* 0x001fcc000f8ec03f */
[----:B------:R-:W-:Y:S01]  /*0a90*/  IMAD.U32 R18, RZ, RZ, UR4 ;  /* 0x00000004ff127e24 */ /* 0x000fe2000f8e00ff */
[----:B------:R-:W-:-:S04]  /*0aa0*/  ULDC UR4, c[0x0][0xc14] ;  /* 0x0003050000047ab9 */ /* 0x000fc80000000800 */
[----:B------:R-:W0:Y:S01]  /*0ab0*/  LDS.128 R168, [R18+0x2a8d0] ;  /* 0x02a8d00012a87984 */ /* 0x000e220000000c00 */
[----:B------:R-:W-:Y:S06]  /*0ac0*/  BAR.ARV 0x4, 0x120 ;  /* 0x0104800000007b1d */ /* 0x000fec0000002000 */
[----:B0-----:R-:W-:-:S13]  /*0ad0*/  ISETP.GE.AND P0, PT, R171, UR4, PT ;  /* 0x00000004ab007c0c */ /* 0x001fda000bf06270 */
[----:B------:R-:W-:Y:S05]  /*0ae0*/  @P0 BRA `(.L_x_1311) ;  /* 0x0000026800040947 */ /* 0x000fea0003800000 */
[----:B------:R-:W-:Y:S01]  /*0af0*/  VIADD R188, R4, 0xffffff80 ;  /* 0xffffff8004bc7836 */ /* 0x000fe20000000000 */
[----:B------:R-:W-:Y:S01]  /*0b00*/  R2UR UR4, R18 ;  /* 0x00000000120472ca */ /* 0x000fe200000e0000 */
[----:B------:R-:W-:Y:S01]  /*0b10*/  ULOP3.LUT UR5, UR60, 0x1, URZ, 0xfc, !UPT ;  /* 0x000000013c057892 */ /* 0x000fe2000f8efc3f */
[----:B------:R-:W-:Y:S01]  /*0b20*/  IMAD.MOV.U32 R184, RZ, RZ, RZ ;  /* 0x000000ffffb87224 */ /* 0x000fe200078e00ff */
[----:B------:R-:W-:Y:S02]  /*0b30*/  CS2R R160, SRZ ;  /* 0x0000000000a07805 */ /* 0x000fe4000001ff00 */
[----:B------:R-:W-:Y:S01]  /*0b40*/  SHF.R.S32.HI R3, RZ, 0x1f, R188 ;  /* 0x0000001fff037819 */ /* 0x000fe200000114bc */
[----:B------:R-:W-:Y:S02]  /*0b50*/  IMAD.MOV.U32 R19, RZ, RZ, RZ ;  /* 0x000000ffff137224 */ /* 0x000fe400078e00ff */
[----:B------:R-:W-:Y:S01]  /*0b60*/  IMAD.MOV.U32 R167, RZ, RZ, RZ ;  /* 0x000000ffffa77224 */ /* 0x000fe200078e00ff */
[----:B------:R-:W-:-:S02]  /*0b70*/  LEA.HI R0, R3, R188, RZ, 0x7 ;  /* 0x000000bc03007211 */ /* 0x000fc400078f38ff */
[CC--:B------:R-:W-:Y:S02]  /*0b80*/  LEA.HI R2, R3.reuse, R188.reuse, RZ, 0x4 ;  /* 0x000000bc03027211 */ /* 0x0c0fe400078f20ff */
[----:B------:R-:W-:Y:S01]  /*0b90*/  LOP3.LUT R191, R0, 0xffffff80, RZ, 0xc0, !PT ;  /* 0xffffff8000bf7812 */ /* 0x000fe200078ec0ff */
[----:B------:R-:W-:Y:S01]  /*0ba0*/  UIADD3 UR4, UR4, 0xc400, URZ ;  /* 0x0000c40004047890 */ /* 0x000fe2000fffe03f */
[----:B------:R-:W-:Y:S02]  /*0bb0*/  SHF.R.S32.HI R5, RZ, 0x4, R2 ;  /* 0x00000004ff057819 */ /* 0x000fe40000011402 */
[----:B------:R-:W-:Y:S01]  /*0bc0*/  LEA.HI R180, R3, R188, RZ, 0x3 ;  /* 0x000000bc03b47211 */ /* 0x000fe200078f18ff */
[----:B------:R-:W-:Y:S01]  /*0bd0*/  IMAD.IADD R191, R188, 0x1, -R191 ;  /* 0x00000001bcbf7824 */ /* 0x000fe200078e0abf */
[----:B------:R-:W-:Y:S02]  /*0be0*/  LEA.HI R4, R2, R5, RZ, 0x1 ;  /* 0x0000000502047211 */ /* 0x000fe400078f08ff */
[----:B------:R-:W-:-:S02]  /*0bf0*/  SHF.R.S32.HI R201, RZ, 0x7, R0 ;  /* 0x00000007ffc97819 */ /* 0x000fc40000011400 */
[----:B------:R-:W-:Y:S02]  /*0c00*/  SHF.R.S32.HI R8, RZ, 0x1f, R191 ;  /* 0x0000001fff087819 */ /* 0x000fe400000114bf */
[----:B------:R-:W-:Y:S02]  /*0c10*/  LEA.HI R0, R0, R201, RZ, 0x1 ;  /* 0x000000c900007211 */ /* 0x000fe400078f08ff */
[CC--:B------:R-:W-:Y:S02]  /*0c20*/  LEA.HI R7, R8.reuse, R191.reuse, RZ, 0x2 ;  /* 0x000000bf08077211 */ /* 0x0c0fe400078f10ff */
[----:B------:R-:W-:Y:S02]  /*0c30*/  LEA.HI R8, R8, R191, RZ, 0x5 ;  /* 0x000000bf08087211 */ /* 0x000fe400078f28ff */
[--C-:B------:R-:W-:Y:S02]  /*0c40*/  SHF.R.S32.HI R9, RZ, 0x2, R7.reuse ;  /* 0x00000002ff097819 */ /* 0x100fe40000011407 */
[----:B------:R-:W-:-:S02]  /*0c50*/  SHF.R.S32.HI R6, RZ, 0x1f, R7 ;  /* 0x0000001fff067819 */ /* 0x000fc40000011407 */
[----:B------:R-:W-:Y:S02]  /*0c60*/  SHF.R.S32.HI R8, RZ, 0x5, R8 ;  /* 0x00000005ff087819 */ /* 0x000fe40000011408 */
[----:B------:R-:W-:Y:S02]  /*0c70*/  LEA.HI R10, R6, R9, RZ, 0x3 ;  /* 0x00000009060a7211 */ /* 0x000fe400078f18ff */
[----:B------:R-:W-:Y:S02]  /*0c80*/  LOP3.LUT R6, R4, 0x1ffffffe, RZ, 0xc0, !PT ;  /* 0x1ffffffe04067812 */ /* 0x000fe400078ec0ff */
[----:B------:R-:W-:Y:S02]  /*0c90*/  LOP3.LUT R10, R10, 0xfffffff8, RZ, 0xc0, !PT ;  /* 0xfffffff80a0a7812 */ /* 0x000fe400078ec0ff */
[-C--:B------:R-:W-:Y:S01]  /*0ca0*/  LEA.HI R4, R3, R188.reuse, RZ, 0x5 ;  /* 0x000000bc03047211 */ /* 0x080fe200078f28ff */
[----:B------:R-:W-:Y:S01]  /*0cb0*/  IMAD.IADD R6, R5, 0x1, -R6 ;  /* 0x0000000105067824 */ /* 0x000fe200078e0a06 */
[----:B------:R-:W-:Y:S01]  /*0cc0*/  LOP3.LUT R5, R180, 0x1ffffff8, RZ, 0xc0, !PT ;  /* 0x1ffffff8b4057812 */ /* 0x000fe200078ec0ff */
[----:B------:R-:W-:Y:S01]  /*0cd0*/  IMAD.IADD R9, R9, 0x1, -R10 ;  /* 0x0000000109097824 */ /* 0x000fe200078e0a0a */
[----:B------:R-:W-:-:S02]  /*0ce0*/  LEA.HI R10, R3, R188, RZ, 0x2 ;  /* 0x000000bc030a7211 */ /* 0x000fc400078f10ff */
[----:B------:R-:W-:Y:S01]  /*0cf0*/  LOP3.LUT R3, R2, 0x3fffff0, RZ, 0xc0, !PT ;  /* 0x03fffff002037812 */ /* 0x000fe200078ec0ff */
[----:B------:R-:W-:Y:S01]  /*0d00*/  IMAD.IADD R5, R188, 0x1, -R5 ;  /* 0x00000001bc057824 */ /* 0x000fe200078e0a05 */
[----:B------:R-:W-:Y:S01]  /*0d10*/  LOP3.LUT R11, R10, 0xfffffffc, RZ, 0xc0, !PT ;  /* 0xfffffffc0a0b7812 */ /* 0x000fe200078ec0ff */
[----:B------:R-:W-:Y:S01]  /*0d20*/  IMAD R9, R8, 0x10, R9 ;  /* 0x0000001008097824 */ /* 0x000fe200078e0209 */
[--C-:B------:R-:W-:Y:S01]  /*0d30*/  SHF.R.S32.HI R162, RZ, 0x2, R10.reuse ;  /* 0x00000002ffa27819 */ /* 0x100fe2000001140a */
[C---:B------:R-:W-:Y:S01]  /*0d40*/  IMAD.IADD R3, R188.reuse, 0x1, -R3 ;  /* 0x00000001bc037824 */ /* 0x040fe200078e0a03 */
[----:B------:R-:W-:Y:S01]  /*0d50*/  SHF.R.S32.HI R13, RZ, 0x1f, R10 ;  /* 0x0000001fff0d7819 */ /* 0x000fe2000001140a */
[----:B------:R-:W-:Y:S01]  /*0d60*/  IMAD.IADD R188, R188, 0x1, -R11 ;  /* 0x00000001bcbc7824 */ /* 0x000fe200078e0a0b */
[----:B------:R-:W-:Y:S01]  /*0d70*/  SHF.R.S32.HI R4, RZ, 0x5, R4 ;  /* 0x00000005ff047819 */ /* 0x000fe20000011404 */
[----:B------:R-:W-:Y:S01]  /*0d80*/  VIADD R185, R162, 0x40 ;  /* 0x00000040a2b97836 */ /* 0x000fe20000000000 */
[----:B------:R-:W-:Y:S01]  /*0d90*/  LEA.HI R13, R13, R162, RZ, 0x3 ;  /* 0x000000a20d0d7211 */ /* 0x000fe200078f18ff */
[----:B------:R-:W-:Y:S01]  /*0da0*/  IMAD.SHL.U32 R22, R188, 0x8, RZ ;  /* 0x00000008bc167824 */ /* 0x000fe200078e00ff */
[----:B------:R-:W-:Y:S01]  /*0db0*/  LOP3.LUT R0, R0, 0x3fffffe, RZ, 0xc0, !PT ;  /* 0x03fffffe00007812 */ /* 0x000fe200078ec0ff */
[----:B------:R-:W-:Y:S01]  /*0dc0*/  IMAD R3, R4, 0x10, R3 ;  /* 0x0000001004037824 */ /* 0x000fe200078e0203 */
[----:B------:R-:W-:Y:S01]  /*0dd0*/  LOP3.LUT R13, R13, 0xfffffff8, RZ, 0xc0, !PT ;  /* 0xfffffff80d0d7812 */ /* 0x000fe200078ec0ff */
[----:B------:R-:W-:Y:S01]  /*0de0*/  VIADD R165, R22, 0x20 ;  /* 0x0000002016a57836 */ /* 0x000fe20000000000 */
[----:B------:R-:W-:Y:S01]  /*0df0*/  SHF.R.S32.HI R2, RZ, 0x1f, R185 ;  /* 0x0000001fff027819 */ /* 0x000fe200000114b9 */
[----:B------:R-:W-:Y:S01]  /*0e00*/  IMAD.SHL.U32 R176, R4, 0x200, RZ ;  /* 0x0000020004b07824 */ /* 0x000fe200078e00ff */
[----:B------:R-:W-:Y:S01]  /*0e10*/  SHF.R.S32.HI R180, RZ, 0x3, R180 ;  /* 0x00000003ffb47819 */ /* 0x000fe200000114b4 */
[----:B------:R-:W-:Y:S01]  /*0e20*/  IMAD.IADD R190, R162, 0x1, -R13 ;  /* 0x00000001a2be7824 */ /* 0x000fe200078e0a0d */
[----:B------:R-:W-:Y:S01]  /*0e30*/  SHF.R.S32.HI R4, RZ, 0x1f, R165 ;  /* 0x0000001fff047819 */ /* 0x000fe200000114a5 */
[----:B------:R-:W-:Y:S01]  /*0e40*/  IMAD.SHL.U32 R172, R185, 0x40, RZ ;  /* 0x00000040b9ac7824 */ /* 0x000fe200078e00ff */
[----:B------:R-:W-:Y:S01]  /*0e50*/  LEA.HI R2, R2, R185, RZ, 0x3 ;  /* 0x000000b902027211 */ /* 0x000fe200078f18ff */
[----:B------:R-:W-:Y:S01]  /*0e60*/  IMAD.SHL.U32 R174, R190, 0x40, RZ ;  /* 0x00000040beae7824 */ /* 0x000fe200078e00ff */
[CC--:B------:R-:W-:Y:S01]  /*0e70*/  LEA.HI R189, R4.reuse, R165.reuse, RZ, 0x3 ;  /* 0x000000a504bd7211 */ /* 0x0c0fe200078f18ff */
[----:B------:R-:W-:Y:S01]  /*0e80*/  IMAD R202, R3, 0x8, R6 ;  /* 0x0000000803ca7824 */ /* 0x000fe200078e0206 */
[----:B------:R-:W-:Y:S01]  /*0e90*/  LEA.HI R3, R4, R165, RZ, 0x6 ;  /* 0x000000a504037211 */ /* 0x000fe200078f30ff */
[----:B------:R-:W-:Y:S01]  /*0ea0*/  VIADD R166, R22, 0x40 ;  /* 0x0000004016a67836 */ /* 0x000fe20000000000 */
[----:B------:R-:W-:Y:S01]  /*0eb0*/  LOP3.LUT R172, R172, 0x1c0, RZ, 0xc0, !PT ;  /* 0x000001c0acac7812 */ /* 0x000fe200078ec0ff */
[----:B------:R-:W-:Y:S01]  /*0ec0*/  IMAD.SHL.U32 R2, R2, 0x40, RZ ;  /* 0x0000004002027824 */ /* 0x000fe200078e00ff */
[----:B------:R-:W-:Y:S01]  /*0ed0*/  LOP3.LUT R174, R174, 0x1c0, RZ, 0xc0, !PT ;  /* 0x000001c0aeae7812 */ /* 0x000fe200078ec0ff */
[----:B------:R-:W-:Y:S01]  /*0ee0*/  IMAD.SHL.U32 R3, R3, 0x80, RZ ;  /* 0x0000008003037824 */ /* 0x000fe200078e00ff */
[----:B------:R-:W-:Y:S01]  /*0ef0*/  SHF.R.U32.HI R200, RZ, 0x3, R172 ;  /* 0x00000003ffc87819 */ /* 0x000fe200000116ac */
[----:B------:R-:W-:Y:S01]  /*0f00*/  IMAD.IADD R0, R201, 0x1, -R0 ;  /* 0x00000001c9007824 */ /* 0x000fe200078e0a00 */
[----:B------:R-:W-:Y:S01]  /*0f10*/  SHF.R.U32.HI R175, RZ, 0x3, R174 ;  /* 0x00000003ffaf7819 */ /* 0x000fe200000116ae */
[----:B------:R-:W-:Y:S01]  /*0f20*/  IMAD.SHL.U32 R178, R5, 0x8, RZ ;  /* 0x0000000805b27824 */ /* 0x000fe200078e00ff */
[----:B------:R-:W-:Y:S01]  /*0f30*/  LOP3.LUT R4, R174, 0x38, R189, 0xf8, !PT ;  /* 0x00000038ae047812 */ /* 0x000fe200078ef8bd */
[----:B------:R-:W-:Y:S01]  /*0f40*/  IMAD R179, R0, 0x40, R9 ;  /* 0x0000004000b37824 */ /* 0x000fe200078e0209 */
[----:B------:R-:W-:Y:S01]  /*0f50*/  LOP3.LUT R13, R172, 0x38, R189, 0xf8, !PT ;  /* 0x00000038ac0d7812 */ /* 0x000fe200078ef8bd */
[----:B------:R-:W-:Y:S01]  /*0f60*/  IMAD.U32 R0, RZ, RZ, UR5 ;  /* 0x00000005ff007e24 */ /* 0x000fe2000f8e00ff */
[----:B------:R-:W-:Y:S01]  /*0f70*/  SHF.R.S32.HI R11, RZ, 0x1f, R166 ;  /* 0x0000001fff0b7819 */ /* 0x000fe200000114a6 */
[----:B------:R-:W-:Y:S01]  /*0f80*/  IMAD.SHL.U32 R16, R188, 0x4, RZ ;  /* 0x00000004bc107824 */ /* 0x000fe200078e00ff */
[----:B------:R-:W-:Y:S01]  /*0f90*/  LOP3.LUT R177, R2, 0xfffffe00, RZ, 0xc0, !PT ;  /* 0xfffffe0002b17812 */ /* 0x000fe200078ec0ff */
[----:B------:R-:W-:Y:S01]  /*0fa0*/  IMAD.SHL.U32 R202, R202, 0x8, RZ ;  /* 0x00000008caca7824 */ /* 0x000fe200078e00ff */
[----:B------:R-:W-:-:S02]  /*0fb0*/  LOP3.LUT R3, R3, 0xffffe000, RZ, 0xc0, !PT ;  /* 0xffffe00003037812 */ /* 0x000fc400078ec0ff */
[----:B------:R-:W-:Y:S02]  /*0fc0*/  LOP3.LUT R4, R4, R175, RZ, 0x3c, !PT ;  /* 0x000000af04047212 */ /* 0x000fe400078e3cff */
[----:B------:R-:W-:Y:S02]  /*0fd0*/  LOP3.LUT R2, R13, R200, RZ, 0x3c, !PT ;  /* 0x000000c80d027212 */ /* 0x000fe400078e3cff */
[----:B------:R-:W-:Y:S02]  /*0fe0*/  LEA.HI R197, R11, R166, RZ, 0x3 ;  /* 0x000000a60bc57211 */ /* 0x000fe400078f18ff */
[-C--:B------:R-:W-:Y:S02]  /*0ff0*/  IADD3 R4, R4, R3.reuse, R176 ;  /* 0x0000000304047210 */ /* 0x080fe40007ffe0b0 */
[----:B------:R-:W-:Y:S02]  /*1000*/  IADD3 R195, R2, R3, R177 ;  /* 0x0000000302c37210 */ /* 0x000fe40007ffe0b1 */
[----:B------:R-:W-:-:S02]  /*1010*/  LOP3.LUT R3, R172, 0x38, R197, 0xf8, !PT ;  /* 0x00000038ac037812 */ /* 0x000fc400078ef8c5 */
[----:B------:R-:W-:Y:S02]  /*1020*/  LEA.HI R11, R11, R166, RZ, 0x6 ;  /* 0x000000a60b0b7211 */ /* 0x000fe400078f30ff */
[----:B------:R-:W-:Y:S01]  /*1030*/  LOP3.LUT R6, R3, R200, RZ, 0x3c, !PT ;  /* 0x000000c803067212 */ /* 0x000fe200078e3cff */
[----:B------:R-:W-:Y:S01]  /*1040*/  IMAD.U32 R3, RZ, RZ, UR4 ;  /* 0x00000004ff037e24 */ /* 0x000fe2000f8e00ff */
[----:B------:R-:W-:Y:S01]  /*1050*/  LOP3.LUT R2, R174, 0x38, R197, 0xf8, !PT ;  /* 0x00000038ae027812 */ /* 0x000fe200078ef8c5 */
[----:B------:R-:W-:Y:S01]  /*1060*/  IMAD.SHL.U32 R11, R11, 0x80, RZ ;  /* 0x000000800b0b7824 */ /* 0x000fe200078e00ff */
[----:B------:R-:W-:Y:S02]  /*1070*/  LOP3.LUT R0, R7, 0x7ffffffc, RZ, 0xc0, !PT ;  /* 0x7ffffffc07007812 */ /* 0x000fe400078ec0ff */
[----:B------:R0:W-:Y:S01]  /*1080*/  STL [R1+0x4], R3 ;  /* 0x0000040301007387 */ /* 0x0001e20000100800 */
[----:B------:R-:W-:Y:S02]  /*1090*/  LOP3.LUT R2, R2, R175, RZ, 0x3c, !PT ;  /* 0x000000af02027212 */ /* 0x000fe400078e3cff */
[----:B------:R-:W-:Y:S01]  /*10a0*/  LOP3.LUT R11, R11, 0xffffe000, RZ, 0xc0, !PT ;  /* 0xffffe0000b0b7812 */ /* 0x000fe200078ec0ff */
[----:B------:R-:W-:Y:S01]  /*10b0*/  IMAD.IADD R173, R191, 0x1, -R0 ;  /* 0x00000001bfad7824 */ /* 0x000fe200078e0a00 */
[----:B------:R-:W-:-:S02]  /*10c0*/  SHF.R.S32.HI R186, RZ, 0x1f, R162 ;  /* 0x0000001fffba7819 */ /* 0x000fc400000114a2 */
[-C--:B------:R-:W-:Y:S02]  /*10d0*/  IADD3 R196, R2, R11.reuse, R176 ;  /* 0x0000000b02c47210 */ /* 0x080fe40007ffe0b0 */
[----:B------:R-:W-:Y:S02]  /*10e0*/  LOP3.LUT R2, R172, 0x38, R22, 0xf8, !PT ;  /* 0x00000038ac027812 */ /* 0x000fe400078ef816 */
[----:B------:R-:W-:Y:S02]  /*10f0*/  IADD3 R6, R6, R11, R177 ;  /* 0x0000000b06067210 */ /* 0x000fe40007ffe0b1 */
[----:B------:R-:W-:Y:S02]  /*1100*/  LOP3.LUT R2, R177, R2, R200, 0xf6, !PT ;  /* 0x00000002b1027212 */ /* 0x000fe400078ef6c8 */
[----:B------:R-:W-:Y:S02]  /*1110*/  SHF.R.S32.HI R189, RZ, 0x3, R189 ;  /* 0x00000003ffbd7819 */ /* 0x000fe400000114bd */
[----:B------:R-:W-:-:S02]  /*1120*/  SHF.R.S32.HI R197, RZ, 0x3, R197 ;  /* 0x00000003ffc57819 */ /* 0x000fc400000114c5 */
[----:B------:R-:W-:Y:S02]  /*1130*/  LEA R198, R2, UR4, 0x1 ;  /* 0x0000000402c67c11 */ /* 0x000fe4000f8e08ff */
[----:B------:R-:W-:Y:S02]  /*1140*/  LEA R199, R4, UR4, 0x1 ;  /* 0x0000000404c77c11 */ /* 0x000fe4000f8e08ff */
[----:B------:R-:W-:Y:S02]  /*1150*/  LEA R195, R195, UR4, 0x1 ;  /* 0x00000004c3c37c11 */ /* 0x000fe4000f8e08ff */
[----:B------:R-:W-:Y:S02]  /*1160*/  LEA R196, R196, UR4, 0x1 ;  /* 0x00000004c4c47c11 */ /* 0x000fe4000f8e08ff */
[----:B0-----:R-:W-:-:S07]  /*1170*/  LEA R192, R6, UR4, 0x1 ;  /* 0x0000000406c07c11 */ /* 0x001fce000f8e08ff */
.L_x_1609:
[----:B------:R-:W-:Y:S01]  /*1180*/  ULDC.64 UR4, c[0x0][0xa28] ;  /* 0x00028a0000047ab9 */ /* 0x000fe20000000a00 */
[----:B0-2345:R-:W0:Y:S01]  /*1190*/  LDC.64 R4, c[0x0][0xa08] ;  /* 0x00028200ff047b82 */ /* 0x03de220000000a00 */
[----:B------:R-:W-:Y:S01]  /*11a0*/  ISETP.NE.U32.AND P0, PT, RZ, UR4, PT ;  /* 0x00000004ff007c0c */ /* 0x000fe2000bf05070 */
[----:B------:R-:W-:Y:S01]  /*11b0*/  IMAD.MOV.U32 R0, RZ, RZ, RZ ;  /* 0x000000ffff007224 */ /* 0x000fe200078e00ff */
[----:B------:R-:W-:Y:S01]  /*11c0*/  ULDC.64 UR6, c[0x0][0x208] ;  /* 0x0000820000067ab9 */ /* 0x000fe20000000a00 */
[----:B------:R-:W-:Y:S01]  /*11d0*/  IMAD.MOV.U32 R26, RZ, RZ, RZ ;  /* 0x000000ffff1a7224 */ /* 0x000fe200078e00ff */
[----:B------:R-:W-:Y:S01]  /*11e0*/  ISETP.NE.AND.EX P0, PT, RZ, UR5, PT, P0 ;  /* 0x00000005ff007c0c */ /* 0x000fe2000bf05300 */
[----:B------:R-:W-:Y:S02]  /*11f0*/  ULDC.64 UR4, c[0x0][0xa18] ;  /* 0x0002860000047ab9 */ /* 0x000fe40000000a00 */
[----:B------:R-:W-:-:S04]  /*1200*/  ISETP.NE.U32.AND P1, PT, RZ, UR4, PT ;  /* 0x00000004ff007c0c */ /* 0x000fc8000bf25070 */
[----:B------:R-:W-:Y:S01]  /*1210*/  ISETP.NE.AND.EX P1, PT, RZ, UR5, PT, P1 ;  /* 0x00000005ff007c0c */ /* 0x000fe2000bf25310 */
[----:B------:R-:W-:Y:S02]  /*1220*/  ULDC.64 UR4, c[0x0][0xa08] ;  /* 0x0002820000047ab9 */ /* 0x000fe40000000a00 */
[----:B------:R-:W-:-:S03]  /*1230*/  ISETP.NE.U32.AND P3, PT, RZ, UR4, PT ;  /* 0x00000004ff007c0c */ /* 0x000fc6000bf65070 */
[----:B------:R-:W1:Y:S01]  /*1240*/  @P0 LDC.64 R2, c[0x0][0xa28] ;  /* 0x00028a00ff020b82 */ /* 0x000e620000000a00 */
[----:B------:R-:W-:Y:S01]  /*1250*/  ISETP.NE.AND.EX P3, PT, RZ, UR5, PT, P3 ;  /* 0x00000005ff007c0c */ /* 0x000fe2000bf65330 */
[----:B0-----:R-:W-:-:S06]  /*1260*/  IMAD.WIDE R8, R171, 0x4, R4 ;  /* 0x00000004ab087825 */ /* 0x001fcc00078e0204 */
[----:B------:R-:W0:Y:S01]  /*1270*/  @P1 LDC.64 R6, c[0x0][0xa18] ;  /* 0x00028600ff061b82 */ /* 0x000e220000000a00 */
[----:B------:R-:W-:Y:S02]  /*1280*/  ULDC UR4, c[0x0][0x288] ;  /* 0x0000a20000047ab9 */ /* 0x000fe40000000800 */
[----:B------:R-:W-:Y:S01]  /*1290*/  IMAD.U32 R164, RZ, RZ, UR4 ;  /* 0x00000004ffa47e24 */ /* 0x000fe2000f8e00ff */
[----:B------:R-:W-:Y:S02]  /*12a0*/  ULDC.64 UR4, c[0x0][0x3f8] ;  /* 0x0000fe0000047ab9 */ /* 0x000fe40000000a00 */
[----:B------:R-:W-:Y:S01]  /*12b0*/  UISETP.NE.U32.AND UP0, UPT, UR4, URZ, UPT ;  /* 0x0000003f0400728c */ /* 0x000fe2000bf05070 */
[----:B------:R2:W5:Y:S03]  /*12c0*/  @P3 LDG.E R26, desc[UR6][R8.64] ;  /* 0x00000006081a3981 */ /* 0x000566000c1e1900 */
[----:B------:R-:W-:-:S03]  /*12d0*/  UISETP.NE.AND.EX UP0, UPT, UR5, URZ, UPT, UP0 ;  /* 0x0000003f0500728c */ /* 0x000fc6000bf05300 */
[----:B------:R-:W-:Y:S01]  /*12e0*/  ULDC.64 UR4, c[0x0][0xa20] ;  /* 0x0002880000047ab9 */ /* 0x000fe20000000a00 */
[----:B-1----:R-:W-:Y:S01]  /*12f0*/  @P0 IMAD.WIDE R2, R171, 0x4, R2 ;  /* 0x00000004ab020825 */ /* 0x002fe200078e0202 */
[----:B------:R-:W-:-:S04]  /*1300*/  ISETP.NE.U32.AND P2, PT, RZ, UR4, PT ;  /* 0x00000004ff007c0c */ /* 0x000fc8000bf45070 */
[----:B------:R2:W5:Y:S01]  /*1310*/  @P0 LDG.E R0, desc[UR6][R2.64] ;  /* 0x0000000602000981 */ /* 0x000562000c1e1900 */
[----:B0-----:R-:W-:-:S05]  /*1320*/  @P1 IMAD.WIDE R4, R171, 0x4, R6 ;  /* 0x00000004ab041825 */ /* 0x001fca00078e0206 */
[----:B------:R2:W5:Y:S01]  /*1330*/  @P1 LDG.E R164, desc[UR6][R4.64] ;  /* 0x0000000604a41981 */ /* 0x000562000c1e1900 */
[----:B------:R-:W-:Y:S02]  /*1340*/  ULDC UR6, c[0x0][0x404] ;  /* 0x0001010000067ab9 */ /* 0x000fe40000000800 */
[----:B------:R-:W-:Y:S01]  /*1350*/  USEL UR4, UR6, 0x1, UP0 ;  /* 0x0000000106047887 */ /* 0x000fe20008000000 */
[----:B------:R-:W-:Y:S02]  /*1360*/  ISETP.NE.AND.EX P2, PT, RZ, UR5, PT, P2 ;  /* 0x00000005ff007c0c */ /* 0x000fe4000bf45320 */
[----:B------:R-:W-:Y:S01]  /*1370*/  ULDC UR6, c[0x0][0x2e0] ;  /* 0x0000b80000067ab9 */ /* 0x000fe20000000800 */
[----:B------:R-:W-:Y:S01]  /*1380*/  ULDC UR7, c[0x0][0x338] ;  /* 0x0000ce0000077ab9 */ /* 0x000fe20000000800 */
[----:B------:R-:W-:Y:S01]  /*1390*/  UIMAD UR6, UR4, UR6, URZ ;  /* 0x00000006040672a4 */ /* 0x000fe2000f8e023f */
[----:B------:R-:W-:Y:S02]  /*13a0*/  IMAD.MOV.U32 R187, RZ, RZ, R169 ;  /* 0x000000ffffbb7224 */ /* 0x000fe400078e00a9 */
[----:B------:R-:W-:-:S02]  /*13b0*/  IMAD.MOV.U32 R182, RZ, RZ, R170 ;  /* 0x000000ffffb67224 */ /* 0x000fc400078e00aa */
[----:B------:R-:W-:Y:S01]  /*13c0*/  IMAD.MOV.U32 R183, RZ, RZ, R171 ;  /* 0x000000ffffb77224 */ /* 0x000fe200078e00ab */
[----:B--2---:R-:W-:Y:S06]  /*13d0*/  @P1 BRA `(.L_x_1312) ;  /* 0x0000000000281947 */ /* 0x004fec0003800000 */
[----:B------:R-:W-:Y:S02]  /*13e0*/  ULDC.64 UR4, c[0x0][0xa00] ;  /* 0x0002800000047ab9 */ /* 0x000fe40000000a00 */
[----:B------:R-:W-:-:S04]  /*13f0*/  ISETP.NE.U32.AND P0, PT, RZ, UR4, PT ;  /* 0x00000004ff007c0c */ /* 0x000fc8000bf05070 */
[----:B------:R-:W-:-:S13]  /*1400*/  ISETP.NE.AND.EX P0, PT, RZ, UR5, PT, P0 ;  /* 0x00000005ff007c0c */ /* 0x000fda000bf05300 */
[----:B------:R-:W-:Y:S05]  /*1410*/  @!P0 BRA `(.L_x_1312) ;  /* 0x0000000000188947 */ /* 0x000fea0003800000 */
[----:B------:R-:W0:Y:S01]  /*1420*/  LDC.64 R2, c[0x0][0xa00] ;  /* 0x00028000ff027b82 */ /* 0x000e220000000a00 */
[----:B------:R-:W-:Y:S01]  /*1430*/  ULDC.64 UR4, c[0x0][0x208] ;  /* 0x0000820000047ab9 */ /* 0x000fe20000000a00 */
[----:B0-----:R-:W-:-:S05]  /*1440*/  IMAD.WIDE R2, R171, 0x4, R2 ;  /* 0x00000004ab027825 */ /* 0x001fca00078e0202 */
[----:B-----5:R-:W2:Y:S04]  /*1450*/  LDG.E R164, desc[UR4][R2.64] ;  /* 0x0000000402a47981 */ /* 0x020ea8000c1e1900 */
[----:B------:R-:W2:Y:S02]  /*1460*/  LDG.E R5, desc[UR4][R2.64+0x4] ;  /* 0x0000040402057981 */ /* 0x000ea4000c1e1900 */
[----:B--2---:R-:W-:-:S07]  /*1470*/  IMAD.IADD R164, R5, 0x1, -R164 ;  /* 0x0000000105a47824 */ /* 0x004fce00078e0aa4 */
.L_x_1312:
[----:B------:R-:W-:Y:S02]  /*1480*/  IMAD.U32 R2, RZ, RZ, UR7 ;  /* 0x00000007ff027e24 */ /* 0x000fe4000f8e00ff */
[----:B------:R-:W-:Y:S01]  /*1490*/  IMAD.U32 R25, RZ, RZ, UR6 ;  /* 0x00000006ff197e24 */ /* 0x000fe2000f8e00ff */
[----:B------:R-:W-:Y:S06]  /*14a0*/  @!P2 BRA `(.L_x_1313) ;  /* 0x000000000014a947 */ /* 0x000fec0003800000 */
[----:B------:R-:W0:Y:S01]  /*14b0*/  LDC.64 R4, c[0x0][0xa20] ;  /* 0x00028800ff047b82 */ /* 0x000e220000000a00 */
[----:B------:R-:W-:Y:S01]  /*14c0*/  ULDC.64 UR4, c[0x0][0x208] ;  /* 0x0000820000047ab9 */ /* 0x000fe20000000a00 */
[----:B0-----:R-:W-:-:S05]  /*14d0*/  IMAD.WIDE R4, R171, 0x4, R4 ;  /* 0x00000004ab047825 */ /* 0x001fca00078e0204 */
[----:B------:R0:W5:Y:S01]  /*14e0*/  LDG.E R25, desc[UR4][R4.64] ;  /* 0x0000000404197981 */ /* 0x000162000c1e1900 */
[----:B------:R-:W-:Y:S05]  /*14f0*/  BRA `(.L_x_1314) ;  /* 0x0000000000147947 */ /* 0x000fea0003800000 */
.L_x_1313:
[----:B------:R-:W-:Y:S05]  /*1500*/  @!P3 BRA `(.L_x_1314) ;  /* 0x000000000010b947 */ /* 0x000fea0003800000 */
[----:B------:R-:W-:Y:S02]  /*1510*/  ULDC.64 UR4, c[0x0][0x208] ;  /* 0x0000820000047ab9 */ /* 0x000fe40000000a00 */
[----:B------:R-:W2:Y:S04]  /*1520*/  LDG.E R4, desc[UR4][R8.64] ;  /* 0x0000000408047981 */ /* 0x000ea8000c1e1900 */
[----:B------:R-:W2:Y:S02]  /*1530*/  LDG.E R25, desc[UR4][R8.64+0x4] ;  /* 0x0000040408197981 */ /* 0x000ea4000c1e1900 */
[----:B--2---:R-:W-:-:S07]  /*1540*/  IMAD.IADD R25, R25, 0x1, -R4 ;  /* 0x0000000119197824 */ /* 0x004fce00078e0a04 */
.L_x_1314:
[----:B------:R-:W-:Y:S01]  /*1550*/  ULDC.64 UR4, c[0x0][0xa10] ;  /* 0x0002840000047ab9 */ /* 0x000fe20000000a00 */
[----:B------:R-:W-:Y:S01]  /*1560*/  ULDC.64 UR6, c[0x0][0x208] ;  /* 0x0000820000067ab9 */ /* 0x000fe20000000a00 */
[----:B------:R-:W-:Y:S01]  /*1570*/  ISETP.NE.U32.AND P0, PT, RZ, UR4, PT ;  /* 0x00000004ff007c0c */ /* 0x000fe2000bf05070 */
[----:B------:R-:W1:Y:S03]  /*1580*/  LDC.64 R10, c[0x0][0x9e0] ;  /* 0x00027800ff0a7b82 */ /* 0x000e660000000a00 */
[----:B------:R-:W-:Y:S01]  /*1590*/  ISETP.NE.AND.EX P0, PT, RZ, UR5, PT, P0 ;  /* 0x00000005ff007c0c */ /* 0x000fe2000bf05300 */
[----:B------:R-:W-:Y:S02]  /*15a0*/  ULDC.64 UR4, c[0x0][0xa30] ;  /* 0x00028c0000047ab9 */ /* 0x000fe40000000a00 */
[----:B------:R-:W-:-:S04]  /*15b0*/  ISETP.NE.U32.AND P1, PT, RZ, UR4, PT ;  /* 0x00000004ff007c0c */ /* 0x000fc8000bf25070 */
[----:B------:R-:W-:-:S06]  /*15c0*/  ISETP.NE.AND.EX P1, PT, RZ, UR5, PT, P1 ;  /* 0x00000005ff007c0c */ /* 0x000fcc000bf25310 */
[----:B0-----:R-:W0:Y:S08]  /*15d0*/  @P0 LDC.64 R4, c[0x0][0xa10] ;  /* 0x00028400ff040b82 */ /* 0x001e300000000a00 */
[----:B------:R-:W2:Y:S01]  /*15e0*/  @P1 LDC.64 R6, c[0x0][0xa30] ;  /* 0x00028c00ff061b82 */ /* 0x000ea20000000a00 */
[----:B0-----:R-:W-:-:S05]  /*15f0*/  @P0 IMAD.WIDE R4, R171, 0x4, R4 ;  /* 0x00000004ab040825 */ /* 0x001fca00078e0204 */
[----:B------:R-:W3:Y:S04]  /*1600*/  @P0 LDG.E R3, desc[UR6][R4.64] ;  /* 0x0000000604030981 */ /* 0x000ee8000c1e1900 */
[----:B------:R-:W3:Y:S01]  /*1610*/  @P0 LDG.E R8, desc[UR6][R4.64+0x4] ;  /* 0x0000040604080981 */ /* 0x000ee2000c1e1900 */
[----:B-----5:R-:W-:Y:S02]  /*1620*/  IMAD.MOV.U32 R147, RZ, RZ, R25 ;  /* 0x000000ffff937224 */ /* 0x020fe400078e0019 */
[----:B------:R-:W-:Y:S02]  /*1630*/  IMAD.IADD R9, R25, 0x1, -R0 ;  /* 0x0000000119097824 */ /* 0x000fe400078e0a00 */
[----:B--2---:R-:W-:-:S05]  /*1640*/  @P1 IMAD.WIDE R6, R171, 0x4, R6 ;  /* 0x00000004ab061825 */ /* 0x004fca00078e0206 */
[----:B------:R0:W5:Y:S01]  /*1650*/  @P1 LDG.E R147, desc[UR6][R6.64] ;  /* 0x0000000606931981 */ /* 0x000162000c1e1900 */
[----:B-1----:R-:W-:Y:S02]  /*1660*/  ISETP.GE.AND P1, PT, R11, 0x1, PT ;  /* 0x000000010b00780c */ /* 0x002fe40003f26270 */
[----:B------:R-:W-:Y:S01]  /*1670*/  LEA R149, R169, 0x80, 0x7 ;  /* 0x00000080a9957811 */ /* 0x000fe200078e38ff */
[----:B---3--:R-:W-:-:S04]  /*1680*/  @P0 IMAD.IADD R2, R8, 0x1, -R3 ;  /* 0x0000000108020824 */ /* 0x008fc800078e0a03 */
[----:B------:R-:W-:-:S04]  /*1690*/  IMAD.IADD R163, R9, 0x1, R2 ;  /* 0x0000000109a37824 */ /* 0x000fc800078e0202 */
[C---:B------:R-:W-:Y:S01]  /*16a0*/  VIADD R0, R163.reuse, 0x5f ;  /* 0x0000005fa3007836 */ /* 0x040fe20000000000 */
[----:B------:R-:W-:-:S03]  /*16b0*/  IADD3 R149, R163, R149, -R164 ;  /* 0x00000095a3957210 */ /* 0x000fc60007ffe8a4 */
[----:B------:R-:W-:-:S05]  /*16c0*/  IMAD.HI R0, R0, 0x2aaaaaab, RZ ;  /* 0x2aaaaaab00007827 */ /* 0x000fca00078e02ff */
[----:B------:R-:W-:-:S04]  /*16d0*/  SHF.R.U32.HI R153, RZ, 0x1f, R0 ;  /* 0x0000001fff997819 */ /* 0x000fc80000011600 */
[----:B------:R-:W-:Y:S01]  /*16e0*/  LEA.HI.SX32 R153, R0, R153, 0x1c ;  /* 0x0000009900997211 */ /* 0x000fe200078fe2ff */
[----:B------:R-:W-:Y:S01]  /*16f0*/  IMAD.IADD R0, R149, 0x1, R10 ;  /* 0x0000000195007824 */ /* 0x000fe200078e020a */
[----:B0-----:R-:W-:Y:S06]  /*1700*/  @!P1 BRA `(.L_x_1315) ;  /* 0x0000000000489947 */ /* 0x001fec0003800000 */
[C---:B------:R-:W-:Y:S01]  /*1710*/  ISETP.GT.AND P0, PT, R149.reuse, RZ, PT ;  /* 0x000000ff9500720c */ /* 0x040fe20003f04270 */
[----:B------:R-:W-:Y:S01]  /*1720*/  BSSY B0, `(.L_x_1316) ;  /* 0x000000e000007945 */ /* 0x000fe20003800000 */
[----:B------:R-:W-:-:S11]  /*1730*/  VIADD R3, R149, 0xffffffff ;  /* 0xffffffff95037836 */ /* 0x000fd60000000000 */
        /* <DEDUP_REMOVED lines=8> */
.L_x_1317:
[----:B------:R-:W-:-:S13]  /*17c0*/  ISETP.NE.AND P0, PT, R11, 0x1, PT ;  /* 0x000000010b00780c */ /* 0x000fda0003f05270 */
[----:B------:R-:W0:Y:S02]  /*17d0*/  @P0 LDC.64 R4, c[0x0][0x9e8] ;  /* 0x00027a00ff040b82 */ /* 0x000e240000000a00 */
[----:B0-----:R-:W-:-:S05]  /*17e0*/  @P0 IMAD.HI.U32 R4, R3, R4, RZ ;  /* 0x0000000403040227 */ /* 0x001fca00078e00ff */
[----:B------:R-:W-:-:S07]  /*17f0*/  @P0 SHF.R.U32.HI R3, RZ, R5, R4 ;  /* 0x00000005ff030219 */ /* 0x000fce0000011604 */
.L_x_1318:
[----:B------:R-:W-:Y:S05]  /*1800*/  BSYNC B0 ;  /* 0x0000000000007941 */ /* 0x000fea0003800000 */
.L_x_1316:
[----:B------:R-:W-:-:S05]  /*1810*/  IMAD R3, R3, R11, R11 ;  /* 0x0000000b03037224 */ /* 0x000fca00078e020b */
[----:B------:R-:W-:-:S07]  /*1820*/  VIMNMX R0, R0, R3, PT ;  /* 0x0000000300007248 */ /* 0x000fce0003fe0100 */
.L_x_1315:
[----:B------:R-:W-:Y:S01]  /*1830*/  IMAD R148, R169, 0x80, -R164 ;  /* 0x00000080a9947824 */ /* 0x000fe200078e0aa4 */
[----:B------:R-:W-:-:S03]  /*1840*/  ULDC UR4, c[0x0][0x9dc] ;  /* 0x0002770000047ab9 */ /* 0x000fc60000000800 */
[----:B------:R-:W-:-:S04]  /*1850*/  IMAD.IADD R148, R163, 0x1, R148 ;  /* 0x00000001a3947824 */ /* 0x000fc800078e0294 */
[----:B------:R-:W-:Y:S01]  /*1860*/  VIADD R3, R148, -UR4 ;  /* 0x8000000494037c36 */ /* 0x000fe20008000000 */
[----:B------:R-:W-:Y:S06]  /*1870*/  @!P1 BRA `(.L_x_1319) ;  /* 0x0000000000489947 */ /* 0x000fec0003800000 */
[----:B------:R-:W-:Y:S01]  /*1880*/  ISETP.GT.AND P0, PT, R148, -0x1, PT ;  /* 0xffffffff9400780c */ /* 0x000fe20003f04270 */
[----:B------:R-:W-:-:S12]  /*1890*/  BSSY B0, `(.L_x_1320) ;  /* 0x000000e000007945 */ /* 0x000fd80003800000 */
        /* <DEDUP_REMOVED lines=8> */
.L_x_1321:
[----:B------:R-:W-:Y:S01]  /*1920*/  ISETP.NE.AND P0, PT, R11, 0x1, PT ;  /* 0x000000010b00780c */ /* 0x000fe20003f05270 */
[----:B------:R-:W-:-:S12]  /*1930*/  IMAD.MOV.U32 R4, RZ, RZ, R148 ;  /* 0x000000ffff047224 */ /* 0x000fd800078e0094 */
[----:B------:R-:W0:Y:S02]  /*1940*/  @P0 LDC.64 R6, c[0x0][0x9e8] ;  /* 0x00027a00ff060b82 */ /* 0x000e240000000a00 */
[----:B0-----:R-:W-:-:S05]  /*1950*/  @P0 IMAD.HI.U32 R6, R148, R6, RZ ;  /* 0x0000000694060227 */ /* 0x001fca00078e00ff */
[----:B------:R-:W-:-:S07]  /*1960*/  @P0 SHF.R.U32.HI R4, RZ, R7, R6 ;  /* 0x00000007ff040219 */ /* 0x000fce0000011606 */
.L_x_1322:
[----:B------:R-:W-:Y:S05]  /*1970*/  BSYNC B0 ;  /* 0x0000000000007941 */ /* 0x000fea0003800000 */
.L_x_1320:
[----:B------:R-:W-:-:S05]  /*1980*/  IMAD R4, R4, R11, RZ ;  /* 0x0000000b04047224 */ /* 0x000fca00078e02ff */
[----:B------:R-:W-:-:S07]  /*1990*/  VIMNMX R3, R3, R4, !PT ;  /* 0x0000000403037248 */ /* 0x000fce0007fe0100 */
.L_x_1319:
[----:B------:R-:W-:Y:S02]  /*19a0*/  VIADD R0, R0, 0x5f ;  /* 0x0000005f00007836 */ /* 0x000fe40000000000 */
[----:B------:R-:W-:-:S04]  /*19b0*/  IMAD.HI R4, R3, 0x2aaaaaab, RZ ;  /* 0x2aaaaaab03047827 */ /* 0x000fc800078e02ff */
[----:B------:R-:W-:Y:S01]  /*19c0*/  IMAD.HI R0, R0, 0x2aaaaaab, RZ ;  /* 0x2aaaaaab00007827 */ /* 0x000fe200078e02ff */
[----:B------:R-:W-:-:S04]  /*19d0*/  SHF.R.U32.HI R5, RZ, 0x1f, R4 ;  /* 0x0000001fff057819 */ /* 0x000fc80000011604 */
[----:B------:R-:W-:Y:S02]  /*19e0*/  SHF.R.U32.HI R3, RZ, 0x1f, R0 ;  /* 0x0000001fff037819 */ /* 0x000fe40000011600 */
[----:B------:R-:W-:Y:S02]  /*19f0*/  LEA.HI.SX32 R5, R4, R5, 0x1c ;  /* 0x0000000504057211 */ /* 0x000fe400078fe2ff */
[----:B------:R-:W-:Y:S02]  /*1a00*/  LEA.HI.SX32 R0, R0, R3, 0x1c ;  /* 0x0000000300007211 */ /* 0x000fe400078fe2ff */
[----:B------:R-:W-:Y:S02]  /*1a10*/  VIMNMX R5, RZ, R5, !PT ;  /* 0x00000005ff057248 */ /* 0x000fe40007fe0100 */
[----:B------:R-:W-:-:S03]  /*1a20*/  VIMNMX R0, R153, R0, PT ;  /* 0x0000000099007248 */ /* 0x000fc60003fe0100 */
[--C-:B------:R-:W-:Y:S02]  /*1a30*/  IMAD R5, R5, 0x60, -R9.reuse ;  /* 0x0000006005057824 */ /* 0x100fe400078e0a09 */
[----:B------:R-:W-:-:S03]  /*1a40*/  IMAD R3, R0, 0x60, -R9 ;  /* 0x0000006000037824 */ /* 0x000fc600078e0a09 */
[----:B------:R-:W-:Y:S02]  /*1a50*/  VIMNMX R5, RZ, R5, !PT ;  /* 0x00000005ff057248 */ /* 0x000fe40007fe0100 */
[----:B------:R-:W-:-:S03]  /*1a60*/  VIMNMX R0, R3, R2, PT ;  /* 0x0000000203007248 */ /* 0x000fc60003fe0100 */
[----:B------:R-:W-:Y:S01]  /*1a70*/  IMAD.WIDE.U32 R124, R5, -0x55555555, RZ ;  /* 0xaaaaaaab057c7825 */ /* 0x000fe200078e00ff */
[----:B------:R-:W-:-:S04]  /*1a80*/  ISETP.GT.AND P0, PT, R0, R5, PT ;  /* 0x000000050000720c */ /* 0x000fc80003f04270 */
[----:B------:R-:W-:-:S05]  /*1a90*/  SHF.R.U32.HI R124, RZ, 0x6, R125 ;  /* 0x00000006ff7c7819 */ /* 0x000fca000001167d */
[----:B------:R-:W-:-:S04]  /*1aa0*/  IMAD.MOV.U32 R24, RZ, RZ, R124 ;  /* 0x000000ffff187224 */ /* 0x000fc800078e007c */
[----:B------:R-:W-:-:S04]  /*1ab0*/  @P0 VIADD R0, R0, 0x5f ;  /* 0x0000005f00000836 */ /* 0x000fc80000000000 */
[----:B------:R-:W-:-:S05]  /*1ac0*/  @P0 IMAD.HI R0, R0, 0x2aaaaaab, RZ ;  /* 0x2aaaaaab00000827 */ /* 0x000fca00078e02ff */
[----:B------:R-:W-:-:S04]  /*1ad0*/  @P0 SHF.R.U32.HI R3, RZ, 0x1f, R0 ;  /* 0x0000001fff030819 */ /* 0x000fc80000011600 */
[----:B------:R-:W-:Y:S02]  /*1ae0*/  @P0 LEA.HI.SX32 R24, R0, R3, 0x1c ;  /* 0x0000000300180211 */ /* 0x000fe400078fe2ff */
[----:B------:R-:W-:Y:S02]  /*1af0*/  PLOP3.LUT P0, PT, PT, PT, PT, 0x80, 0x0 ;  /* 0x000000000000781c */ /* 0x000fe40003f0f070 */
[----:B------:R-:W-:-:S13]  /*1b00*/  ISETP.GT.AND P1, PT, R24, R124, PT ;  /* 0x0000007c1800720c */ /* 0x000fda0003f24270 */
[----:B------:R-:W-:Y:S05]  /*1b10*/  @!P1 BRA `(.L_x_1323) ;  /* 0x0000009000f89947 */ /* 0x000fea0003800000 */
        /* <DEDUP_REMOVED lines=20> */
.L_x_1325:
[----:B------:R-:W-:Y:S05]  /*1c60*/  BSYNC B6 ;  /* 0x0000000000067941 */ /* 0x000fea0003800000 */
.L_x_1324:
        /* <DEDUP_REMOVED lines=20> */
.L_x_1327:
[----:B------:R-:W-:Y:S05]  /*1db0*/  BSYNC B6 ;  /* 0x0000000000067941 */ /* 0x000fea0003800000 */
.L_x_1326:
[----:B------:R-:W-:Y:S01]  /*1dc0*/  ULDC.64 UR4, c[0x0][0x9f8] ;  /* 0x00027e0000047ab9 */ /* 0x000fe20000000a00 */
[----:B------:R-:W-:Y:S01]  /*1dd0*/  ULDC.64 UR6, c[0x0][0x208] ;  /* 0x0000820000067ab9 */ /* 0x000fe20000000a00 */
[----:B------:R-:W-:Y:S01]  /*1de0*/  ISETP.NE.U32.AND P0, PT, RZ, UR4, PT ;  /* 0x00000004ff007c0c */ /* 0x000fe2000bf05070 */
[----:B------:R-:W2:Y:S01]  /*1df0*/  LDL.LU R20, [R1] ;  /* 0x0000000001147983 */ /* 0x000ea20000300800 */
[----:B------:R-:W0:Y:S01]  /*1e00*/  LDC R0, c[0x0][0x428] ;  /* 0x00010a00ff007b82 */ /* 0x000e220000000800 */
[----:B------:R-:W-:Y:S01]  /*1e10*/  ULDC UR4, c[0x0][0x2e4] ;  /* 0x0000b90000047ab9 */ /* 0x000fe20000000800 */
[----:B------:R-:W-:-:S06]  /*1e20*/  ISETP.NE.AND.EX P0, PT, RZ, UR5, PT, P0 ;  /* 0x00000005ff007c0c */ /* 0x000fcc000bf05300 */
[----:B------:R-:W1:Y:S08]  /*1e30*/  LDC.64 R94, c[0x0][0x2f0] ;  /* 0x0000bc00ff5e7b82 */ /* 0x000e700000000a00 */
[----:B------:R-:W3:Y:S01]  /*1e40*/  @P0 LDC.64 R4, c[0x0][0x9f8] ;  /* 0x00027e00ff040b82 */ /* 0x000ee20000000a00 */
[----:B------:R-:W-:Y:S01]  /*1e50*/  IMAD.IADD R119, R26, 0x1, R25 ;  /* 0x000000011a777824 */ /* 0x000fe200078e0219 */
[----:B------:R-:W-:-:S06]  /*1e60*/  SHF.R.S32.HI R23, RZ, 0x1f, R22 ;  /* 0x0000001fff177819 */ /* 0x000fcc0000011416 */
[----:B------:R-:W4:Y:S08]  /*1e70*/  LDC.64 R100, c[0x0][0x3e8] ;  /* 0x0000fa00ff647b82 */ /* 0x000f300000000a00 */
[----:B------:R-:W1:Y:S01]  /*1e80*/  LDC.64 R106, c[0x0][0x3d8] ;  /* 0x0000f600ff6a7b82 */ /* 0x000e620000000a00 */
[----:B---3--:R-:W-:-:S07]  /*1e90*/  @P0 IMAD.WIDE R4, R171, 0x4, R4 ;  /* 0x00000004ab040825 */ /* 0x008fce00078e0204 */
[----:B------:R-:W3:Y:S01]  /*1ea0*/  LDC R35, c[0x0][0x3d4] ;  /* 0x0000f500ff237b82 */ /* 0x000ee20000000800 */
[----:B------:R1:W2:Y:S01]  /*1eb0*/  @P0 LDG.E R171, desc[UR6][R4.64] ;  /* 0x0000000604ab0981 */ /* 0x0002a2000c1e1900 */
[----:B0-----:R-:W-:Y:S01]  /*1ec0*/  ISETP.NE.AND P0, PT, R0, 0x1, PT ;  /* 0x000000010000780c */ /* 0x001fe20003f05270 */
[C---:B------:R-:W-:Y:S01]  /*1ed0*/  VIADD R0, R22.reuse, 0x60 ;  /* 0x0000006016007836 */ /* 0x040fe20000000000 */
[----:B------:R-:W-:Y:S01]  /*1ee0*/  ISETP.GE.AND P2, PT, R165, UR4, PT ;  /* 0x00000004a5007c0c */ /* 0x000fe2000bf46270 */
[----:B------:R-:W-:Y:S01]  /*1ef0*/  ULDC.64 UR6, c[0x0][0x2f8] ;  /* 0x0000be0000067ab9 */ /* 0x000fe20000000a00 */
[----:B------:R-:W-:Y:S01]  /*1f00*/  ISETP.GE.AND P1, PT, R22, UR4, PT ;  /* 0x0000000416007c0c */ /* 0x000fe2000bf26270 */
[--C-:B----4-:R-:W-:Y:S01]  /*1f10*/  IMAD.WIDE.U32 R98, R162, R100, R22.reuse ;  /* 0x00000064a2627225 */ /* 0x110fe200078e0016 */
[----:B------:R-:W-:Y:S01]  /*1f20*/  SEL R6, RZ, 0xffffffff, P2 ;  /* 0xffffffffff067807 */ /* 0x000fe20001000000 */
[----:B------:R-:W0:Y:S01]  /*1f30*/  S2R R154, SR_TID.X ;  /* 0x00000000009a7919 */ /* 0x000e220000002100 */
[----:B------:R-:W-:Y:S01]  /*1f40*/  SEL R3, RZ, 0x1, P1 ;  /* 0x00000001ff037807 */ /* 0x000fe20000800000 */
[----:B------:R-:W-:Y:S01]  /*1f50*/  IMAD.MOV.U32 R123, RZ, RZ, 0x20 ;  /* 0x00000020ff7b7424 */ /* 0x000fe200078e00ff */
[----:B------:R-:W-:Y:S01]  /*1f60*/  ISETP.GE.AND P1, PT, R166, UR4, PT ;  /* 0x00000004a6007c0c */ /* 0x000fe2000bf26270 */
[----:B------:R-:W-:Y:S01]  /*1f70*/  IMAD.SHL.U32 R6, R6, 0x2, RZ ;  /* 0x0000000206067824 */ /* 0x000fe200078e00ff */
[----:B------:R-:W-:Y:S01]  /*1f80*/  ISETP.GE.AND P2, PT, R0, UR4, PT ;  /* 0x0000000400007c0c */ /* 0x000fe2000bf46270 */
[----:B------:R-:W4:Y:S01]  /*1f90*/  @P0 LDC R7, c[0x0][0x42c] ;  /* 0x00010b00ff070b82 */ /* 0x000f220000000800 */
[----:B-1----:R-:W-:Y:S01]  /*1fa0*/  SEL R4, RZ, 0x4, P1 ;  /* 0x00000004ff047807 */ /* 0x002fe20000800000 */
[----:B------:R-:W-:Y:S01]  /*1fb0*/  IMAD.WIDE.U32 R104, R162, R106, R22 ;  /* 0x0000006aa2687225 */ /* 0x000fe200078e0016 */
[----:B------:R-:W-:-:S02]  /*1fc0*/  LOP3.LUT R3, R6, 0x2, R3, 0xe2, !PT ;  /* 0x0000000206037812 */ /* 0x000fc400078ee203 */
[----:B------:R-:W-:Y:S01]  /*1fd0*/  SEL R5, RZ, 0x8, P2 ;  /* 0x00000008ff057807 */ /* 0x000fe20001000000 */
[----:B------:R-:W-:Y:S01]  /*1fe0*/  VIADD R6, R22, 0x80 ;  /* 0x0000008016067836 */ /* 0x000fe20000000000 */
[----:B------:R-:W-:Y:S01]  /*1ff0*/  SHF.R.S32.HI R21, RZ, 0x1f, R119 ;  /* 0x0000001fff157819 */ /* 0x000fe20000011477 */
[----:B------:R-:W1:Y:S01]  /*2000*/  @P0 LDC R8, c[0x0][0x430] ;  /* 0x00010c00ff080b82 */ /* 0x000e620000000800 */
[----:B------:R-:W-:Y:S01]  /*2010*/  LOP3.LUT R4, R5, R3, R4, 0xfe, !PT ;  /* 0x0000000305047212 */ /* 0x000fe200078efe04 */
[----:B------:R-:W-:Y:S01]  /*2020*/  IMAD.SHL.U32 R108, R106, 0x40, RZ ;  /* 0x000000406a6c7824 */ /* 0x000fe200078e00ff */
[----:B------:R-:W-:Y:S01]  /*2030*/  ISETP.GE.AND P1, PT, R6, UR4, PT ;  /* 0x0000000406007c0c */ /* 0x000fe2000bf26270 */
[C---:B------:R-:W-:Y:S01]  /*2040*/  VIADD R6, R22.reuse, 0xa0 ;  /* 0x000000a016067836 */ /* 0x040fe20000000000 */
[----:B---3--:R-:W-:Y:S01]  /*2050*/  ISETP.GE.AND P3, PT, R22, R35, PT ;  /* 0x000000231600720c */ /* 0x008fe20003f66270 */
[----:B------:R-:W-:Y:S01]  /*2060*/  IMAD R125, R95, 0x60, RZ ;  /* 0x000000605f7d7824 */ /* 0x000fe200078e02ff */
[----:B------:R-:W-:Y:S01]  /*2070*/  SEL R5, RZ, 0x10, P1 ;  /* 0x00000010ff057807 */ /* 0x000fe20000800000 */
[----:B------:R-:W-:Y:S01]  /*2080*/  IMAD.SHL.U32 R133, R94, 0x40, RZ ;  /* 0x000000405e857824 */ /* 0x000fe200078e00ff */
[----:B------:R-:W-:Y:S01]  /*2090*/  ISETP.GE.AND P1, PT, R6, UR4, PT ;  /* 0x0000000406007c0c */ /* 0x000fe2000bf26270 */
[-C--:B------:R-:W-:Y:S01]  /*20a0*/  IMAD R6, R21, R94.reuse, RZ ;  /* 0x0000005e15067224 */ /* 0x080fe200078e02ff */
[----:B------:R-:W-:Y:S01]  /*20b0*/  LOP3.LUT R12, R4, R5, RZ, 0xfc, !PT ;  /* 0x00000005040c7212 */ /* 0x000fe200078efcff */
[----:B------:R-:W-:Y:S01]  /*20c0*/  ULDC.64 UR4, c[0x0][0x320] ;  /* 0x0000c80000047ab9 */ /* 0x000fe20000000a00 */
[----:B------:R-:W-:Y:S01]  /*20d0*/  IMAD.WIDE.U32 R4, R119, R94, RZ ;  /* 0x0000005e77047225 */ /* 0x000fe200078e00ff */
[----:B------:R-:W-:-:S02]  /*20e0*/  SHF.R.S32.HI R17, RZ, 0x1f, R16 ;  /* 0x0000001fff117819 */ /* 0x000fc40000011410 */
[----:B------:R-:W-:Y:S01]  /*20f0*/  ISETP.GE.AND P2, PT, R165, R35, PT ;  /* 0x00000023a500720c */ /* 0x000fe20003f46270 */
[----:B----4-:R-:W-:Y:S01]  /*2100*/  @P0 IMAD.HI.U32 R3, R170, R7, RZ ;  /* 0x00000007aa030227 */ /* 0x010fe200078e00ff */
[----:B------:R-:W-:Y:S02]  /*2110*/  ISETP.GE.AND P4, PT, R166, R35, PT ;  /* 0x00000023a600720c */ /* 0x000fe40003f86270 */
[----:B------:R-:W-:Y:S01]  /*2120*/  SHF.L.U64.HI R28, R106, 0x6, R107 ;  /* 0x000000066a1c7819 */ /* 0x000fe2000001026b */
[----:B------:R-:W-:Y:S01]  /*2130*/  IMAD R7, R119, R95, R6 ;  /* 0x0000005f77077224 */ /* 0x000fe200078e0206 */
[----:B------:R-:W-:Y:S01]  /*2140*/  SHF.L.U64.HI R132, R94, 0x6, R95 ;  /* 0x000000065e847819 */ /* 0x000fe2000001025f */
[----:B------:R-:W-:Y:S01]  /*2150*/  IMAD.WIDE.U32 R102, R162, R106, R16 ;  /* 0x0000006aa2667225 */ /* 0x000fe200078e0010 */
[----:B-1----:R-:W-:Y:S02]  /*2160*/  @P0 SHF.R.U32.HI R170, RZ, R8, R3 ;  /* 0x00000008ffaa0219 */ /* 0x002fe40000011603 */
[----:B------:R-:W-:Y:S01]  /*2170*/  SHF.L.U64.HI R30, R100, 0x6, R101 ;  /* 0x00000006641e7819 */ /* 0x000fe20000010265 */
[----:B------:R-:W-:Y:S01]  /*2180*/  IMAD.IADD R5, R5, 0x1, R7 ;  /* 0x0000000105057824 */ /* 0x000fe200078e0207 */
[----:B------:R-:W-:Y:S01]  /*2190*/  SHF.R.S32.HI R3, RZ, 0x1f, R170 ;  /* 0x0000001fff037819 */ /* 0x000fe200000114aa */
[----:B------:R-:W-:Y:S01]  /*21a0*/  IMAD.WIDE.U32 R6, R170, UR4, R22 ;  /* 0x00000004aa067c25 */ /* 0x000fe2000f8e0016 */
[----:B------:R-:W-:-:S02]  /*21b0*/  SHF.R.S32.HI R150, RZ, 0x1f, R185 ;  /* 0x0000001fff967819 */ /* 0x000fc400000114b9 */
[----:B0-----:R-:W-:Y:S01]  /*21c0*/  LEA.HI R154, R154, 0x8, RZ, 0x19 ;  /* 0x000000089a9a7811 */ /* 0x001fe200078fc8ff */
[----:B------:R-:W-:Y:S02]  /*21d0*/  IMAD R9, R3, UR4, RZ ;  /* 0x0000000403097c24 */ /* 0x000fe4000f8e02ff */
[----:B------:R-:W-:-:S04]  /*21e0*/  IMAD.WIDE.U32 R4, R170, UR6, R4 ;  /* 0x00000006aa047c25 */ /* 0x000fc8000f8e0004 */
[----:B------:R-:W-:Y:S01]  /*21f0*/  IMAD R11, R170, UR5, R9 ;  /* 0x00000005aa0b7c24 */ /* 0x000fe2000f8e0209 */
[----:B------:R-:W-:Y:S01]  /*2200*/  ULDC.64 UR4, c[0x0][0xa08] ;  /* 0x0002820000047ab9 */ /* 0x000fe20000000a00 */
[----:B------:R-:W-:Y:S01]  /*2210*/  IMAD R9, R3, UR6, RZ ;  /* 0x0000000603097c24 */ /* 0x000fe2000f8e02ff */
[----:B------:R-:W-:Y:S01]  /*2220*/  ISETP.NE.U32.AND P0, PT, RZ, UR4, PT ;  /* 0x00000004ff007c0c */ /* 0x000fe2000bf05070 */
[----:B------:R-:W-:Y:S02]  /*2230*/  IMAD R8, R186, R100, RZ ;  /* 0x00000064ba087224 */ /* 0x000fe400078e02ff */
[----:B------:R-:W-:Y:S01]  /*2240*/  IMAD R9, R170, UR7, R9 ;  /* 0x00000007aa097c24 */ /* 0x000fe2000f8e0209 */
[----:B------:R-:W-:Y:S01]  /*2250*/  ISETP.NE.AND.EX P0, PT, RZ, UR5, PT, P0 ;  /* 0x00000005ff007c0c */ /* 0x000fe2000bf05300 */
[----:B------:R-:W-:Y:S01]  /*2260*/  ULDC.64 UR4, c[0x0][0x300] ;  /* 0x0000c00000047ab9 */ /* 0x000fe20000000a00 */
[----:B------:R-:W-:Y:S02]  /*2270*/  IMAD.IADD R7, R7, 0x1, R11 ;  /* 0x0000000107077824 */ /* 0x000fe400078e020b */
[----:B------:R-:W-:-:S02]  /*2280*/  IMAD.IADD R5, R5, 0x1, R9 ;  /* 0x0000000105057824 */ /* 0x000fc400078e0209 */
[C---:B------:R-:W-:Y:S02]  /*2290*/  IMAD R9, R162.reuse, R101, R8 ;  /* 0x00000065a2097224 */ /* 0x040fe400078e0208 */
[----:B------:R-:W-:-:S04]  /*22a0*/  IMAD.WIDE.U32 R96, R162, R100, R16 ;  /* 0x00000064a2607225 */ /* 0x000fc800078e0010 */
[----:B------:R-:W-:Y:S02]  /*22b0*/  IMAD.IADD R97, R97, 0x1, R9 ;  /* 0x0000000161617824 */ /* 0x000fe400078e0209 */
[----:B------:R-:W-:Y:S02]  /*22c0*/  IMAD.IADD R99, R9, 0x1, R99 ;  /* 0x0000000109637824 */ /* 0x000fe400078e0263 */
[----:B------:R-:W-:Y:S02]  /*22d0*/  IMAD R127, R101, 0x60, RZ ;  /* 0x00000060657f7824 */ /* 0x000fe400078e02ff */
[----:B------:R-:W-:Y:S02]  /*22e0*/  IMAD.SHL.U32 R29, R100, 0x40, RZ ;  /* 0x00000040641d7824 */ /* 0x000fe400078e00ff */
[----:B-----5:R-:W-:-:S04]  /*22f0*/  IMAD.WIDE.U32 R96, R147, R100, R96 ;  /* 0x0000006493607225 */ /* 0x020fc800078e0060 */
[----:B------:R-:W-:-:S04]  /*2300*/  IMAD.WIDE.U32 R98, R147, R100, R98 ;  /* 0x0000006493627225 */ /* 0x000fc800078e0062 */
[----:B------:R-:W-:Y:S01]  /*2310*/  IMAD.SHL.U32 R122, R35, 0x2, RZ ;  /* 0x00000002237a7824 */ /* 0x000fe200078e00ff */
[----:B--2---:R-:W-:-:S04]  /*2320*/  LOP3.LUT R20, R20, 0xfffffffe, RZ, 0xc0, !PT ;  /* 0xfffffffe14147812 */ /* 0x004fc800078ec0ff */
[----:B------:R-:W-:-:S05]  /*2330*/  @P4 LOP3.LUT R20, R20, 0x1, RZ, 0xfc, !PT ;  /* 0x0000000114144812 */ /* 0x000fca00078efcff */
[----:B------:R0:W-:Y:S01]  /*2340*/  STL [R1], R20 ;  /* 0x0000001401007387 */ /* 0x0001e20000100800 */
[----:B------:R-:W-:Y:S02]  /*2350*/  SHF.R.S32.HI R3, RZ, 0x1f, R171 ;  /* 0x0000001fff037819 */ /* 0x000fe400000114ab */
[----:B------:R-:W-:Y:S02]  /*2360*/  SEL R93, R171, RZ, !P0 ;  /* 0x000000ffab5d7207 */ /* 0x000fe40004000000 */
[----:B------:R-:W-:-:S03]  /*2370*/  SEL R3, R3, RZ, !P0 ;  /* 0x000000ff03037207 */ /* 0x000fc60004000000 */
[----:B------:R-:W-:-:S04]  /*2380*/  IMAD.WIDE.U32 R90, R93, UR4, R4 ;  /* 0x000000045d5a7c25 */ /* 0x000fc8000f8e0004 */
[-C--:B------:R-:W-:Y:S02]  /*2390*/  IMAD R4, R186, R94.reuse, RZ ;  /* 0x0000005eba047224 */ /* 0x080fe400078e02ff */
[----:B------:R-:W-:Y:S02]  /*23a0*/  IMAD R10, R3, UR4, RZ ;  /* 0x00000004030a7c24 */ /* 0x000fe4000f8e02ff */
[C---:B------:R-:W-:Y:S02]  /*23b0*/  IMAD R31, R162.reuse, R95, R4 ;  /* 0x0000005fa21f7224 */ /* 0x040fe400078e0204 */
[----:B------:R-:W-:Y:S01]  /*23c0*/  IMAD R89, R93, UR5, R10 ;  /* 0x000000055d597c24 */ /* 0x000fe2000f8e020a */
[----:B------:R-:W-:Y:S01]  /*23d0*/  ULDC.64 UR4, c[0x0][0x328] ;  /* 0x0000ca0000047ab9 */ /* 0x000fe20000000a00 */
[----:B------:R-:W-:-:S04]  /*23e0*/  IMAD.WIDE.U32 R4, R162, R94, R22 ;  /* 0x0000005ea2047225 */ /* 0x000fc800078e0016 */
[----:B------:R-:W-:Y:S01]  /*23f0*/  IMAD.IADD R89, R91, 0x1, R89 ;  /* 0x000000015b597824 */ /* 0x000fe200078e0259 */
[----:B------:R-:W-:Y:S01]  /*2400*/  IADD3 R88, P0, R90, R4, RZ ;  /* 0x000000045a587210 */ /* 0x000fe20007f1e0ff */
[----:B------:R-:W-:Y:S01]  /*2410*/  IMAD R8, R3, UR4, RZ ;  /* 0x0000000403087c24 */ /* 0x000fe2000f8e02ff */
[----:B------:R-:W-:Y:S01]  /*2420*/  SEL R4, R35, RZ, P2 ;  /* 0x000000ff23047207 */ /* 0x000fe20001000000 */
[----:B------:R-:W-:Y:S01]  /*2430*/  IMAD R3, R186, R106, RZ ;  /* 0x0000006aba037224 */ /* 0x000fe200078e02ff */
[----:B------:R-:W-:Y:S01]  /*2440*/  IADD3.X R31, R89, R5, R31, P0, !PT ;  /* 0x00000005591f7210 */ /* 0x000fe200007fe41f */
[----:B------:R-:W-:Y:S01]  /*2450*/  IMAD R33, R93, UR5, R8 ;  /* 0x000000055d217c24 */ /* 0x000fe2000f8e0208 */
[----:B------:R-:W-:Y:S01]  /*2460*/  LOP3.LUT P0, RZ, R190, 0x4, RZ, 0xc0, !PT ;  /* 0x00000004beff7812 */ /* 0x000fe2000780c0ff */
[----:B------:R-:W-:Y:S01]  /*2470*/  IMAD R5, R162, R107, R3 ;  /* 0x0000006ba2057224 */ /* 0x000fe200078e0203 */
[----:B------:R-:W-:Y:S01]  /*2480*/  SEL R3, R35, RZ, P3 ;  /* 0x000000ff23037207 */ /* 0x000fe20001800000 */
[----:B------:R-:W-:Y:S01]  /*2490*/  IMAD.WIDE.U32 R92, R93, UR4, R6 ;  /* 0x000000045d5c7c25 */ /* 0x000fe2000f8e0006 */
[----:B------:R-:W-:-:S02]  /*24a0*/  SEL R7, R35, RZ, P4 ;  /* 0x000000ff23077207 */ /* 0x000fc40002000000 */
[----:B------:R-:W-:Y:S01]  /*24b0*/  IADD3 R118, P4, R162, R119, RZ ;  /* 0x00000077a2767210 */ /* 0x000fe20007f9e0ff */
[----:B------:R-:W-:Y:S01]  /*24c0*/  IMAD.IADD R3, R22, 0x1, R3 ;  /* 0x0000000116037824 */ /* 0x000fe200078e0203 */
[----:B------:R-:W-:Y:S01]  /*24d0*/  SEL R123, R123, 0xffffffe0, !P0 ;  /* 0xffffffe07b7b7807 */ /* 0x000fe20004000000 */
[----:B------:R-:W-:Y:S02]  /*24e0*/  IMAD.IADD R103, R103, 0x1, R5 ;  /* 0x0000000167677824 */ /* 0x000fe400078e0205 */
[----:B------:R-:W-:Y:S02]  /*24f0*/  IMAD.IADD R105, R5, 0x1, R105 ;  /* 0x0000000105697824 */ /* 0x000fe400078e0269 */
[----:B------:R-:W-:Y:S01]  /*2500*/  IMAD.IADD R5, R165, 0x1, R4 ;  /* 0x00000001a5057824 */ /* 0x000fe200078e0204 */
[----:B------:R-:W-:Y:S01]  /*2510*/  SHF.R.S32.HI R4, RZ, 0x1f, R3 ;  /* 0x0000001fff047819 */ /* 0x000fe20000011403 */
[----:B------:R-:W-:Y:S02]  /*2520*/  IMAD.IADD R8, R166, 0x1, R7 ;  /* 0x00000001a6087824 */ /* 0x000fe400078e0207 */
[----:B------:R-:W-:Y:S01]  /*2530*/  IMAD.WIDE.U32 R102, R147, R106, R102 ;  /* 0x0000006a93667225 */ /* 0x000fe200078e0066 */
[----:B------:R-:W-:-:S02]  /*2540*/  SHF.R.S32.HI R6, RZ, 0x1f, R5 ;  /* 0x0000001fff067819 */ /* 0x000fc40000011405 */
[CC--:B------:R-:W-:Y:S01]  /*2550*/  LEA.HI R15, R4.reuse, R3.reuse, RZ, 0x3 ;  /* 0x00000003040f7211 */ /* 0x0c0fe200078f18ff */
[----:B------:R-:W-:Y:S01]  /*2560*/  IMAD.WIDE.U32 R104, R147, R106, R104 ;  /* 0x0000006a93687225 */ /* 0x000fe200078e0068 */
[----:B------:R-:W-:Y:S02]  /*2570*/  LEA.HI R3, R4, R3, RZ, 0x6 ;  /* 0x0000000304037211 */ /* 0x000fe400078f30ff */
[----:B------:R-:W-:Y:S01]  /*2580*/  LEA.HI R4, R6, R5, RZ, 0x6 ;  /* 0x0000000506047211 */ /* 0x000fe200078f30ff */
[----:B------:R-:W-:Y:S01]  /*2590*/  IMAD.WIDE.U32 R94, R94, 0x60, RZ ;  /* 0x000000605e5e7825 */ /* 0x000fe200078e00ff */
[----:B------:R-:W-:Y:S02]  /*25a0*/  SHF.R.S32.HI R3, RZ, 0x6, R3 ;  /* 0x00000006ff037819 */ /* 0x000fe40000011403 */
[----:B------:R-:W-:Y:S01]  /*25b0*/  SHF.R.S32.HI R7, RZ, 0x6, R4 ;  /* 0x00000006ff077819 */ /* 0x000fe20000011404 */
[----:B------:R-:W-:Y:S01]  /*25c0*/  IMAD.X R119, R186, 0x1, R21, P4 ;  /* 0x00000001ba777824 */ /* 0x000fe200020e0615 */
[----:B------:R-:W-:Y:S01]  /*25d0*/  LOP3.LUT R4, R174, 0x38, R15, 0xf8, !PT ;  /* 0x00000038ae047812 */ /* 0x000fe200078ef80f */
[C---:B------:R-:W-:Y:S01]  /*25e0*/  IMAD R146, R3.reuse, 0x1800, R176 ;  /* 0x0000180003927824 */ /* 0x040fe200078e02b0 */
[----:B------:R-:W-:Y:S01]  /*25f0*/  SHF.R.S32.HI R11, RZ, 0x1f, R8 ;  /* 0x0000001fff0b7819 */ /* 0x000fe20000011408 */
[--C-:B------:R-:W-:Y:S01]  /*2600*/  IMAD R144, R3, 0x1800, R177.reuse ;  /* 0x0000180003907824 */ /* 0x100fe200078e02b1 */
[----:B------:R-:W-:Y:S01]  /*2610*/  LOP3.LUT R3, R4, R175, RZ, 0x3c, !PT ;  /* 0x000000af04037212 */ /* 0x000fe200078e3cff */
[C---:B------:R-:W-:Y:S01]  /*2620*/  IMAD R142, R7.reuse, 0x1800, R177 ;  /* 0x00001800078e7824 */ /* 0x040fe200078e02b1 */
[----:B------:R-:W-:Y:S01]  /*2630*/  LEA.HI R5, R6, R5, RZ, 0x3 ;  /* 0x0000000506057211 */ /* 0x000fe200078f18ff */
[----:B------:R-:W-:Y:S01]  /*2640*/  IMAD R145, R7, 0x1800, R176 ;  /* 0x0000180007917824 */ /* 0x000fe200078e02b0 */
[-C--:B------:R-:W-:Y:S01]  /*2650*/  LEA.HI R13, R11, R8.reuse, RZ, 0x3 ;  /* 0x000000080b0d7211 */ /* 0x080fe200078f18ff */
[----:B------:R-:W-:Y:S01]  /*2660*/  IMAD.IADD R146, R146, 0x1, R3 ;  /* 0x0000000192927824 */ /* 0x000fe200078e0203 */
[----:B------:R-:W-:Y:S01]  /*2670*/  LOP3.LUT R3, R172, 0x38, R5, 0xf8, !PT ;  /* 0x00000038ac037812 */ /* 0x000fe200078ef805 */
[----:B------:R-:W-:Y:S01]  /*2680*/  IMAD R7, R107, 0x60, RZ ;  /* 0x000000606b077824 */ /* 0x000fe200078e02ff */
[----:B------:R-:W-:Y:S01]  /*2690*/  LEA.HI R8, R11, R8, RZ, 0x6 ;  /* 0x000000080b087211 */ /* 0x000fe200078f30ff */
[----:B------:R-:W-:Y:S01]  /*26a0*/  IMAD.IADD R125, R95, 0x1, R125 ;  /* 0x000000015f7d7824 */ /* 0x000fe200078e027d */
[----:B------:R-:W-:-:S02]  /*26b0*/  LOP3.LUT R3, R3, R200, RZ, 0x3c, !PT ;  /* 0x000000c803037212 */ /* 0x000fc400078e3cff */
[----:B------:R-:W-:Y:S02]  /*26c0*/  SHF.R.S32.HI R8, RZ, 0x6, R8 ;  /* 0x00000006ff087819 */ /* 0x000fe40000011408 */
[----:B------:R-:W-:Y:S01]  /*26d0*/  LOP3.LUT R4, R174, 0x38, R13, 0xf8, !PT ;  /* 0x00000038ae047812 */ /* 0x000fe200078ef80d */
[----:B------:R-:W-:Y:S01]  /*26e0*/  IMAD.IADD R142, R142, 0x1, R3 ;  /* 0x000000018e8e7824 */ /* 0x000fe200078e0203 */
[----:B------:R-:W-:Y:S01]  /*26f0*/  LOP3.LUT R9, R172, 0x38, R15, 0xf8, !PT ;  /* 0x00000038ac097812 */ /* 0x000fe200078ef80f */
[----:B------:R-:W-:Y:S01]  /*2700*/  IMAD R143, R8, 0x1800, R176 ;  /* 0x00001800088f7824 */ /* 0x000fe200078e02b0 */
[-C--:B------:R-:W-:Y:S01]  /*2710*/  LOP3.LUT R4, R4, R175.reuse, RZ, 0x3c, !PT ;  /* 0x000000af04047212 */ /* 0x080fe200078e3cff */
[----:B------:R-:W-:Y:S01]  /*2720*/  IMAD R137, R8, 0x1800, R177 ;  /* 0x0000180008897824 */ /* 0x000fe200078e02b1 */
[----:B------:R-:W-:Y:S02]  /*2730*/  SHF.R.S32.HI R3, RZ, 0x1f, R147 ;  /* 0x0000001fff037819 */ /* 0x000fe40000011493 */
[----:B------:R-:W-:Y:S01]  /*2740*/  LOP3.LUT R6, R174, 0x38, R5, 0xf8, !PT ;  /* 0x00000038ae067812 */ /* 0x000fe200078ef805 */
[----:B------:R-:W-:Y:S01]  /*2750*/  IMAD.IADD R143, R143, 0x1, R4 ;  /* 0x000000018f8f7824 */ /* 0x000fe200078e0204 */
[----:B------:R-:W-:Y:S01]  /*2760*/  LOP3.LUT R9, R9, R200, RZ, 0x3c, !PT ;  /* 0x000000c809097212 */ /* 0x000fe200078e3cff */
[----:B------:R-:W-:Y:S01]  /*2770*/  IMAD R4, R3, R100, RZ ;  /* 0x0000006403047224 */ /* 0x000fe200078e02ff */
[----:B------:R-:W-:-:S02]  /*2780*/  LOP3.LUT R6, R6, R175, RZ, 0x3c, !PT ;  /* 0x000000af06067212 */ /* 0x000fc400078e3cff */
[----:B------:R-:W-:Y:S01]  /*2790*/  SHF.R.S32.HI R114, RZ, 0x3, R15 ;  /* 0x00000003ff727819 */ /* 0x000fe2000001140f */
[----:B------:R-:W-:Y:S01]  /*27a0*/  IMAD.IADD R144, R144, 0x1, R9 ;  /* 0x0000000190907824 */ /* 0x000fe200078e0209 */
[--C-:B------:R-:W-:Y:S01]  /*27b0*/  LOP3.LUT R9, R172, 0x38, R13.reuse, 0xf8, !PT ;  /* 0x00000038ac097812 */ /* 0x100fe200078ef80d */
[----:B------:R-:W-:Y:S01]  /*27c0*/  IMAD R25, R147, R101, R4 ;  /* 0x0000006593197224 */ /* 0x000fe200078e0204 */
[----:B------:R-:W-:Y:S01]  /*27d0*/  SHF.R.S32.HI R112, RZ, 0x3, R13 ;  /* 0x00000003ff707819 */ /* 0x000fe2000001140d */
[----:B------:R-:W-:Y:S01]  /*27e0*/  IMAD R4, R3, R106, RZ ;  /* 0x0000006a03047224 */ /* 0x000fe200078e02ff */
[----:B------:R-:W-:Y:S01]  /*27f0*/  SEL R3, RZ, 0x20, P1 ;  /* 0x00000020ff037807 */ /* 0x000fe20000800000 */
[----:B------:R-:W-:Y:S01]  /*2800*/  IMAD.IADD R145, R145, 0x1, R6 ;  /* 0x0000000191917824 */ /* 0x000fe200078e0206 */
[----:B------:R-:W-:Y:S01]  /*2810*/  LOP3.LUT R6, R9, R200, RZ, 0x3c, !PT ;  /* 0x000000c809067212 */ /* 0x000fe200078e3cff */
[----:B------:R-:W-:Y:S01]  /*2820*/  IMAD R9, R147, R107, R4 ;  /* 0x0000006b93097224 */ /* 0x000fe200078e0204 */
[----:B------:R-:W-:Y:S01]  /*2830*/  LOP3.LUT R4, R174, 0x18, R22, 0xf8, !PT ;  /* 0x00000018ae047812 */ /* 0x000fe200078ef816 */
[----:B------:R-:W-:Y:S01]  /*2840*/  IMAD.WIDE.U32 R106, R106, 0x60, RZ ;  /* 0x000000606a6a7825 */ /* 0x000fe200078e00ff */
[----:B------:R-:W-:-:S02]  /*2850*/  LOP3.LUT R15, R15, 0xfffffff8, RZ, 0xc0, !PT ;  /* 0xfffffff80f0f7812 */ /* 0x000fc400078ec0ff */
[----:B------:R-:W-:Y:S01]  /*2860*/  LOP3.LUT R27, R4, R175, RZ, 0x3c, !PT ;  /* 0x000000af041b7212 */ /* 0x000fe200078e3cff */
[----:B------:R-:W-:Y:S01]  /*2870*/  IMAD.WIDE.U32 R100, R100, 0x60, RZ ;  /* 0x0000006064647825 */ /* 0x000fe200078e00ff */
[----:B------:R-:W-:Y:S02]  /*2880*/  LOP3.LUT R14, R5, 0xfffffff8, RZ, 0xc0, !PT ;  /* 0xfffffff8050e7812 */ /* 0x000fe400078ec0ff */
[----:B------:R-:W-:Y:S01]  /*2890*/  LOP3.LUT R13, R13, 0xfffffff8, RZ, 0xc0, !PT ;  /* 0xfffffff80d0d7812 */ /* 0x000fe200078ec0ff */
[----:B------:R-:W-:Y:S01]  /*28a0*/  IMAD.IADD R27, R176, 0x1, R27 ;  /* 0x00000001b01b7824 */ /* 0x000fe200078e021b */
[C---:B------:R-:W-:Y:S01]  /*28b0*/  LOP3.LUT R3, R12.reuse, R3, RZ, 0xfc, !PT ;  /* 0x000000030c037212 */ /* 0x040fe200078efcff */
[----:B------:R-:W-:Y:S01]  /*28c0*/  IMAD.IADD R137, R137, 0x1, R6 ;  /* 0x0000000189897824 */ /* 0x000fe200078e0206 */
[----:B------:R-:W-:Y:S01]  /*28d0*/  SHF.R.S32.HI R113, RZ, 0x3, R5 ;  /* 0x00000003ff717819 */ /* 0x000fe20000011405 */
[----:B------:R-:W-:Y:S01]  /*28e0*/  IMAD.IADD R126, R107, 0x1, R7 ;  /* 0x000000016b7e7824 */ /* 0x000fe200078e0207 */
[----:B------:R-:W-:Y:S01]  /*28f0*/  LOP3.LUT R12, R12, 0x1, RZ, 0xc0, !PT ;  /* 0x000000010c0c7812 */ /* 0x000fe200078ec0ff */
[----:B------:R-:W-:Y:S01]  /*2900*/  IMAD.IADD R26, R97, 0x1, R25 ;  /* 0x00000001611a7824 */ /* 0x000fe200078e0219 */
[----:B------:R-:W-:Y:S01]  /*2910*/  SHF.R.S32.HI R111, RZ, 0x1f, R15 ;  /* 0x0000001fff6f7819 */ /* 0x000fe2000001140f */
[----:B------:R-:W-:Y:S01]  /*2920*/  IMAD.IADD R21, R103, 0x1, R9 ;  /* 0x0000000167157824 */ /* 0x000fe200078e0209 */
[----:B------:R-:W-:Y:S01]  /*2930*/  SHF.R.S32.HI R110, RZ, 0x1f, R14 ;  /* 0x0000001fff6e7819 */ /* 0x000fe2000001140e */
[----:B0-----:R-:W-:Y:S01]  /*2940*/  IMAD.IADD R20, R9, 0x1, R105 ;  /* 0x0000000109147824 */ /* 0x001fe200078e0269 */
[----:B------:R-:W-:Y:S01]  /*2950*/  SHF.R.S32.HI R109, RZ, 0x1f, R13 ;  /* 0x0000001fff6d7819 */ /* 0x000fe2000001140d */
[----:B------:R-:W-:Y:S01]  /*2960*/  IMAD.IADD R127, R101, 0x1, R127 ;  /* 0x00000001657f7824 */ /* 0x000fe200078e027f */
[----:B------:R-:W-:Y:S01]  /*2970*/  LOP3.LUT R11, R3, 0x2, RZ, 0xc0, !PT ;  /* 0x00000002030b7812 */ /* 0x000fe200078ec0ff */
[----:B------:R-:W-:Y:S01]  /*2980*/  IMAD.IADD R136, R123, 0x1, R27 ;  /* 0x000000017b887824 */ /* 0x000fe200078e021b */
[----:B------:R-:W-:Y:S01]  /*2990*/  LOP3.LUT R10, R3, 0x4, RZ, 0xc0, !PT ;  /* 0x00000004030a7812 */ /* 0x000fe200078ec0ff */
[----:B------:R-:W-:Y:S01]  /*29a0*/  IMAD.IADD R25, R25, 0x1, R99 ;  /* 0x0000000119197824 */ /* 0x000fe200078e0263 */
[----:B------:R-:W-:Y:S01]  /*29b0*/  LOP3.LUT R9, R3, 0x8, RZ, 0xc0, !PT ;  /* 0x0000000803097812 */ /* 0x000fe200078ec0ff */
[----:B------:R-:W-:Y:S01]  /*29c0*/  IMAD.IADD R6, R93, 0x1, R33 ;  /* 0x000000015d067824 */ /* 0x000fe200078e0221 */
[----:B------:R-:W-:-:S02]  /*29d0*/  LOP3.LUT R8, R3, 0x10, RZ, 0xc0, !PT ;  /* 0x0000001003087812 */ /* 0x000fc400078ec0ff */
[----:B------:R-:W-:-:S07]  /*29e0*/  LOP3.LUT R7, R3, 0x20, RZ, 0xc0, !PT ;  /* 0x0000002003077812 */ /* 0x000fce00078ec0ff */
.L_x_1427:
[----:B--23--:R-:W2:Y:S01]  /*29f0*/  LDL.LU R32, [R1] ;  /* 0x0000000001207983 */ /* 0x00cea20000300800 */
[----:B------:R-:W-:Y:S01]  /*2a00*/  VIADD R35, R24, 0xffffffff ;  /* 0xffffffff18237836 */ /* 0x000fe20000000000 */
[----:B------:R-:W0:Y:S01]  /*2a10*/  LDC.64 R120, c[0x0][0x2d8] ;  /* 0x0000b600ff787b82 */ /* 0x000e220000000a00 */
[----:B------:R-:W-:Y:S01]  /*2a20*/  IMAD R43, R19, 0x4800, R27 ;  /* 0x00004800132b7824 */ /* 0x000fe200078e021b */
[----:B------:R-:W-:Y:S05]  /*2a30*/  YIELD ;  /* 0x0000000000007946 */ /* 0x000fea0003800000 */
[----:B------:R-:W-:Y:S01]  /*2a40*/  SHF.R.S32.HI R33, RZ, 0x1f, R35 ;  /* 0x0000001fff217819 */ /* 0x000fe20000011423 */
[-C--:B------:R-:W-:Y:S01]  /*2a50*/  IMAD R3, R125, R35.reuse, RZ ;  /* 0x000000237d037224 */ /* 0x080fe200078e02ff */
[----:B------:R-:W1:Y:S01]  /*2a60*/  LDC R117, c[0x0][0x3d4] ;  /* 0x0000f500ff757b82 */ /* 0x000e620000000800 */
[----:B------:R-:W-:Y:S01]  /*2a70*/  IMAD.WIDE.U32 R130, R94, R35, RZ ;  /* 0x000000235e827225 */ /* 0x000fe200078e00ff */
[----:B------:R-:W-:Y:S03]  /*2a80*/  BSSY B0, `(.L_x_1328) ;  /* 0x00007e2000007945 */ /* 0x000fe60003800000 */
[----:B------:R-:W-:Y:S01]  /*2a90*/  IMAD R3, R33, R94, R3 ;  /* 0x0000005e21037224 */ /* 0x000fe200078e0203 */
[----:B------:R-:W-:Y:S01]  /*2aa0*/  IADD3 R5, P5, R88, R130, RZ ;  /* 0x0000008258057210 */ /* 0x000fe20007fbe0ff */
[----:B------:R-:W-:-:S02]  /*2ab0*/  IMAD R43, R43, 0x2, R116 ;  /* 0x000000022b2b7824 */ /* 0x000fc400078e0274 */
[----:B------:R-:W-:Y:S01]  /*2ac0*/  IMAD.IADD R84, R131, 0x1, R3 ;  /* 0x0000000183547824 */ /* 0x000fe200078e0203 */
[----:B------:R-:W-:-:S03]  /*2ad0*/  IADD3 R3, P1, P4, R88, R130, R133 ;  /* 0x0000008258037210 */ /* 0x000fc60007c3e085 */
[----:B------:R-:W-:Y:S01]  /*2ae0*/  IMAD.X R24, R84, 0x1, R31, P5 ;  /* 0x0000000154187824 */ /* 0x000fe200028e061f */
[----:B------:R-:W-:Y:S02]  /*2af0*/  IADD3.X R4, R31, R84, R132, P1, P4 ;  /* 0x000000541f047210 */ /* 0x000fe40000fe8484 */
[----:B------:R-:W-:Y:S02]  /*2b00*/  ISETP.GT.AND P1, PT, R35, R124, PT ;  /* 0x0000007c2300720c */ /* 0x000fe40003f24270 */
[-C--:B0-----:R-:W-:Y:S02]  /*2b10*/  LEA R44, P0, R5, R120.reuse, 0x1 ;  /* 0x00000078052c7211 */ /* 0x081fe400078008ff */
[----:B------:R-:W-:Y:S02]  /*2b20*/  LEA R40, P5, R3, R120, 0x1 ;  /* 0x0000007803287211 */ /* 0x000fe400078a08ff */
[----:B------:R-:W-:Y:S01]  /*2b30*/  LEA.HI.X R45, R5, R121, R24, 0x1, P0 ;  /* 0x00000079052d7211 */ /* 0x000fe200000f0c18 */
[----:B------:R-:W-:Y:S01]  /*2b40*/  IMAD.MOV.U32 R24, RZ, RZ, R35 ;  /* 0x000000ffff187224 */ /* 0x000fe200078e0023 */
[----:B-1----:R-:W-:-:S02]  /*2b50*/  ISETP.GE.AND P0, PT, R117, 0x1, PT ;  /* 0x000000017500780c */ /* 0x002fc40003f06270 */
[----:B------:R-:W-:Y:S01]  /*2b60*/  LEA.HI.X R41, R3, R121, R4, 0x1, P5 ;  /* 0x0000007903297211 */ /* 0x000fe200028f0c04 */
[----:B------:R-:W-:-:S04]  /*2b70*/  IMAD R3, R19, 0x4800, R136 ;  /* 0x0000480013037824 */ /* 0x000fc800078e0288 */
[----:B------:R-:W-:Y:S01]  /*2b80*/  IMAD R42, R3, 0x2, R116 ;  /* 0x00000002032a7824 */ /* 0x000fe200078e0274 */
[----:B--2---:R-:W-:-:S04]  /*2b90*/  LOP3.LUT R32, R32, 0xfffffffd, RZ, 0xc0, !PT ;  /* 0xfffffffd20207812 */ /* 0x004fc800078ec0ff */
[----:B------:R-:W-:-:S05]  /*2ba0*/  @P1 LOP3.LUT R32, R32, 0x2, RZ, 0xfc, !PT ;  /* 0x0000000220201812 */ /* 0x000fca00078efcff */
[----:B------:R0:W-:Y:S01]  /*2bb0*/  STL [R1], R32 ;  /* 0x0000002001007387 */ /* 0x0001e20000100800 */
[----:B------:R-:W-:Y:S05]  /*2bc0*/  @!P0 BRA `(.L_x_1329) ;  /* 0x0000007800508947 */ /* 0x000fea0003800000 */
[----:B------:R-:W-:Y:S01]  /*2bd0*/  ULDC.U8 UR4, c[0x0][0x3f0] ;  /* 0x0000fc0000047ab9 */ /* 0x000fe20000000000 */
[-C--:B------:R-:W-:Y:S01]  /*2be0*/  IMAD R3, R126, R35.reuse, RZ ;  /* 0x000000237e037224 */ /* 0x080fe200078e02ff */
[----:B------:R-:W-:Y:S01]  /*2bf0*/  ISETP.NE.AND P0, PT, RZ, UR4, PT ;  /* 0x00000004ff007c0c */ /* 0x000fe2000bf05270 */
[-C--:B------:R-:W-:Y:S02]  /*2c00*/  IMAD R5, R127, R35.reuse, RZ ;  /* 0x000000237f057224 */ /* 0x080fe400078e02ff */
[C---:B------:R-:W-:Y:S02]  /*2c10*/  IMAD R3, R33.reuse, R106, R3 ;  /* 0x0000006a21037224 */ /* 0x040fe400078e0203 */
[----:B------:R-:W-:Y:S02]  /*2c20*/  IMAD R33, R33, R100, R5 ;  /* 0x0000006421217224 */ /* 0x000fe400078e0205 */
[----:B------:R-:W-:Y:S02]  /*2c30*/  IMAD R5, R24, -0x60, R2 ;  /* 0xffffffa018057824 */ /* 0x000fe400078e0202 */
[----:B------:R-:W-:-:S03]  /*2c40*/  IMAD.WIDE.U32 R82, R106, R35, RZ ;  /* 0x000000236a527225 */ /* 0x000fc600078e00ff */
[----:B------:R-:W-:Y:S01]  /*2c50*/  VIMNMX R5, R5, 0x60, PT ;  /* 0x0000006005057848 */ /* 0x000fe20003fe0100 */
        /* <DEDUP_REMOVED lines=27> */
[----:B0-----:R-:W-:Y:S01]  /*2e10*/  LEA R32, P4, R33, UR4, 0x1 ;  /* 0x0000000421207c11 */ /* 0x001fe2000f8808ff */
[----:B------:R-:W-:Y:S01]  /*2e20*/  IMAD.X R46, R4, 0x1, R26, P1 ;  /* 0x00000001042e7824 */ /* 0x000fe200008e061a */
[----:B------:R-:W-:Y:S02]  /*2e30*/  ISETP.GE.AND P1, PT, R16, R117, PT ;  /* 0x000000751000720c */ /* 0x000fe40003f26270 */
[----:B------:R-:W-:-:S02]  /*2e40*/  CS2R R86, SRZ ;  /* 0x0000000000567805 */ /* 0x000fc4000001ff00 */
[----:B------:R-:W-:Y:S02]  /*2e50*/  LEA.HI.X R33, R33, UR5, R34, 0x1, P4 ;  /* 0x0000000521217c11 */ /* 0x000fe4000a0f0c22 */
[----:B------:R-:W-:Y:S02]  /*2e60*/  CS2R R130, SRZ ;  /* 0x0000000000827805 */ /* 0x000fe4000001ff00 */
[C---:B------:R-:W-:Y:S02]  /*2e70*/  LEA R34, P4, R35.reuse, UR6, 0x1 ;  /* 0x0000000623227c11 */ /* 0x040fe4000f8808ff */
[----:B------:R-:W-:Y:S01]  /*2e80*/  CS2R R120, SRZ ;  /* 0x0000000000787805 */ /* 0x000fe2000001ff00 */
[----:B------:R-:W-:Y:S01]  /*2e90*/  ULDC.64 UR8, c[0x0][0x208] ;  /* 0x0000820000087ab9 */ /* 0x000fe20000000a00 */
[----:B------:R-:W-:Y:S01]  /*2ea0*/  LEA.HI.X R35, R35, UR7, R46, 0x1, P4 ;  /* 0x0000000723237c11 */ /* 0x000fe2000a0f0c2e */
[----:B------:R-:W-:Y:S01]  /*2eb0*/  VIADD R46, R16, 0x30 ;  /* 0x00000030102e7836 */ /* 0x000fe20000000000 */
        /* <DEDUP_REMOVED lines=28> */
.L_x_1332:
[----:B------:R-:W-:Y:S05]  /*3080*/  BSYNC B1 ;  /* 0x0000000000017941 */ /* 0x000fea0003800000 */
.L_x_1331:
        /* <DEDUP_REMOVED lines=20> */
[----:B-1----:R-:W-:Y:S02]  /*31d0*/  IADD3.X R33, R21, R3, R28, P1, P5 ;  /* 0x0000000315217210 */ /* 0x002fe40000fea41c */
[----:B------:R-:W-:Y:S02]  /*31e0*/  CS2R R64, SRZ ;  /* 0x0000000000407805 */ /* 0x000fe4000001ff00 */
[----:B------:R-:W-:Y:S01]  /*31f0*/  IADD3 R80, P1, P5, R96, R80, R29 ;  /* 0x0000005060507210 */ /* 0x000fe20007d3e01d */
[----:B------:R-:W-:-:S03]  /*3200*/  ULDC.64 UR8, c[0x0][0x208] ;  /* 0x0000820000087ab9 */ /* 0x000fc60000000a00 */
[----:B------:R-:W-:Y:S01]  /*3210*/  IADD3.X R3, R26, R4, R30, P1, P5 ;  /* 0x000000041a037210 */ /* 0x000fe20000fea41e */
[----:B------:R-:W-:Y:S01]  /*3220*/  VIADD R4, R16, 0x10 ;  /* 0x0000001010047836 */ /* 0x000fe20000000000 */
[----:B0-----:R-:W-:-:S04]  /*3230*/  LEA R32, P1, R82, UR4, 0x1 ;  /* 0x0000000452207c11 */ /* 0x001fc8000f8208ff */
[----:B------:R-:W-:Y:S02]  /*3240*/  LEA.HI.X R33, R82, UR5, R33, 0x1, P1 ;  /* 0x0000000552217c11 */ /* 0x000fe400088f0c21 */
[----:B------:R-:W-:-:S04]  /*3250*/  LEA R34, P1, R80, UR6, 0x1 ;  /* 0x0000000650227c11 */ /* 0x000fc8000f8208ff */
[----:B------:R-:W-:Y:S02]  /*3260*/  LEA.HI.X R35, R80, UR7, R3, 0x1, P1 ;  /* 0x0000000750237c11 */ /* 0x000fe400088f0c03 */
        /* <DEDUP_REMOVED lines=29> */
[----:B------:R-:W-:-:S13]  /*3440*/  ISETP.GE.AND P1, PT, R4, R117, PT ;  /* 0x000000750400720c */ /* 0x000fda0003f26270 */
[----:B------:R2:W5:Y:S04]  /*3450*/  @!P1 LDG.E.64 R36, desc[UR8][R32.64+0xa0] ;  /* 0x0000a00820249981 */ /* 0x000568000c1e1b00 */
[----:B------:R2:W5:Y:S02]  /*3460*/  @!P1 LDG.E.64 R38, desc[UR8][R34.64+0xa0] ;  /* 0x0000a00822269981 */ /* 0x000564000c1e1b00 */
.L_x_1334:
[----:B------:R-:W-:Y:S05]  /*3470*/  BSYNC B1 ;  /* 0x0000000000017941 */ /* 0x000fea0003800000 */
.L_x_1333:
[----:B------:R-:W-:Y:S01]  /*3480*/  IMAD.MOV.U32 R3, RZ, RZ, R70 ;  /* 0x000000ffff037224 */ /* 0x000fe200078e0046 */
[----:B------:R-:W-:Y:S01]  /*3490*/  PRMT R205, R134, 0x7610, R205 ;  /* 0x0000761086cd7816 */ /* 0x000fe200000000cd */
[----:B------:R-:W-:Y:S01]  /*34a0*/  IMAD.MOV.U32 R4, RZ, RZ, R71 ;  /* 0x000000ffff047224 */ /* 0x000fe200078e0047 */
[----:B------:R-:W-:Y:S01]  /*34b0*/  PRMT R206, R135, 0x7610, R206 ;  /* 0x0000761087ce7816 */ /* 0x000fe200000000ce */
[----:B012---:R-:W-:Y:S01]  /*34c0*/  IMAD.MOV.U32 R32, RZ, RZ, R74 ;  /* 0x000000ffff207224 */ /* 0x007fe200078e004a */
        /* <DEDUP_REMOVED lines=52> */
[----:B------:R-:W-:Y:S01]  /*3810*/  ULOP3.LUT UR4, UR60, 0x1, URZ, 0xfc, !UPT ;  /* 0x000000013c047892 */ /* 0x000fe2000f8efc3f */
        /* <DEDUP_REMOVED lines=9> */
[----:B------:R-:W-:Y:S01]  /*38b0*/  UISETP.NE.AND UP0, UPT, UR4, 0x3, UPT ;  /* 0x000000030400788c */ /* 0x000fe2000bf05270 */
        /* <DEDUP_REMOVED lines=8> */
[----:B------:R-:W-:-:S02]  /*3940*/  PLOP3.LUT P1, PT, PT, PT, UP0, 0x80, 0x0 ;  /* 0x000000000000781c */ /* 0x000fc40003f2f008 */
        /* <DEDUP_REMOVED lines=22> */
.L_x_1335:
[----:B------:R-:W-:Y:S01]  /*3ab0*/  IMAD R4, R19, 0x8, R18 ;  /* 0x0000000813047824 */ /* 0x000fe200078e0212 */
[----:B------:R-:W-:Y:S01]  /*3ac0*/  SHF.L.U32 R3, R167, 0x1f, RZ ;  /* 0x0000001fa7037819 */ /* 0x000fe200000006ff */
[----:B------:R-:W-:Y:S03]  /*3ad0*/  BSSY B1, `(.L_x_1336) ;  /* 0x0000003000017945 */ /* 0x000fe60003800000 */
[----:B------:R-:W0:Y:S02]  /*3ae0*/  SYNCS.PHASECHK.TRANS64.TRYWAIT P5, [R4+URZ+0x2a890], R3 ;  /* 0x02a89003040075a7 */ /* 0x000e2400080a017f */
[----:B0-----:R-:W-:Y:S05]  /*3af0*/  @!P5 BRA `(.L_x_1337) ;  /* 0x000002380008d947 */ /* 0x001fea0003800000 */
.L_x_1730:
[----:B------:R-:W-:Y:S05]  /*3b00*/  BSYNC B1 ;  /* 0x0000000000017941 */ /* 0x000fea0003800000 */
.L_x_1336:
        /* <DEDUP_REMOVED lines=9> */
[----:B------:R-:W-:Y:S01]  /*3ba0*/  SHF.R.U64 R210, R130, 0x10, R131 ;  /* 0x0000001082d27819 */ /* 0x000fe20000001283 */
[----:B--2---:R-:W-:Y:S01]  /*3bb0*/  IMAD.U32 R212, R35, 0x10000, RZ ;  /* 0x0001000023d47824 */ /* 0x004fe200078e00ff */
[--C-:B------:R-:W-:Y:S02]  /*3bc0*/  SHF.R.U64 R211, R128, 0x10, R129.reuse ;  /* 0x0000001080d37819 */ /* 0x100fe40000001281 */
[----:B------:R-:W-:Y:S01]  /*3bd0*/  SHF.R.U32.HI R213, RZ, 0x10, R129 ;  /* 0x00000010ffd57819 */ /* 0x000fe20000011681 */
[----:B------:R-:W-:Y:S01]  /*3be0*/  IMAD.U32 R129, R34, 0x10000, RZ ;  /* 0x0001000022817824 */ /* 0x000fe200078e00ff */
[----:B------:R-:W-:Y:S02]  /*3bf0*/  SHF.R.U32.HI R131, RZ, 0x10, R131 ;  /* 0x00000010ff837819 */ /* 0x000fe40000011683 */
[----:B------:R-:W-:Y:S02]  /*3c00*/  PRMT R210, R81, 0x5432, R210 ;  /* 0x0000543251d27816 */ /* 0x000fe400000000d2 */
[----:B------:R-:W-:-:S02]  /*3c10*/  PRMT R211, R215, 0x5410, R211 ;  /* 0x00005410d7d37816 */ /* 0x000fc400000000d3 */
[----:B------:R-:W-:Y:S02]  /*3c20*/  PRMT R130, R214, 0x5410, R213 ;  /* 0x00005410d6827816 */ /* 0x000fe400000000d5 */
[----:B------:R-:W-:Y:S02]  /*3c30*/  PRMT R131, R216, 0x5410, R131 ;  /* 0x00005410d8837816 */ /* 0x000fe40000000083 */
[----:B------:R-:W-:Y:S01]  /*3c40*/  LOP3.LUT R217, R33, 0xffff0000, RZ, 0xc0, !PT ;  /* 0xffff000021d97812 */ /* 0x000fe200078ec0ff */
[----:B------:R-:W-:Y:S01]  /*3c50*/  IMAD.U32 R215, R130, 0x10000, RZ ;  /* 0x0001000082d77824 */ /* 0x000fe200078e00ff */
[C---:B------:R-:W-:Y:S01]  /*3c60*/  LOP3.LUT R214, R210.reuse, 0xffff0000, RZ, 0xc0, !PT ;  /* 0xffff0000d2d67812 */ /* 0x040fe200078ec0ff */
[----:B------:R-:W-:Y:S01]  /*3c70*/  IMAD.U32 R213, R131, 0x10000, RZ ;  /* 0x0001000083d57824 */ /* 0x000fe200078e00ff */
[----:B------:R-:W-:Y:S01]  /*3c80*/  LOP3.LUT R216, R211, 0xffff0000, RZ, 0xc0, !PT ;  /* 0xffff0000d3d87812 */ /* 0x000fe200078ec0ff */
[----:B------:R-:W-:Y:S01]  /*3c90*/  IMAD.U32 R210, R210, 0x10000, RZ ;  /* 0x00010000d2d27824 */ /* 0x000fe200078e00ff */
[----:B------:R-:W-:Y:S01]  /*3ca0*/  LOP3.LUT R34, R34, 0xffff0000, RZ, 0xc0, !PT ;  /* 0xffff000022227812 */ /* 0x000fe200078ec0ff */
[----:B------:R-:W-:Y:S01]  /*3cb0*/  FMUL.FTZ R218, R217, R214 ;  /* 0x000000d6d9da7220 */ /* 0x000fe20000410000 */
        /* <DEDUP_REMOVED lines=27> */
.L_x_1343:
[----:B------:R-:W-:Y:S05]  /*3e70*/  BSYNC B3 ;  /* 0x0000000000037941 */ /* 0x000fea0003800000 */
.L_x_1342:
[----:B------:R-:W-:Y:S02]  /*3e80*/  ULDC.64 UR4, c[0x0][0x208] ;  /* 0x0000820000047ab9 */ /* 0x000fe40000000a00 */
[----:B--2---:R1:W-:Y:S03]  /*3e90*/  STG.E.128 desc[UR4][R44.64], R32 ;  /* 0x000000202c007986 */ /* 0x0043e6000c101d04 */
.L_x_1341:
[----:B------:R-:W-:Y:S05]  /*3ea0*/  BSYNC B2 ;  /* 0x0000000000027941 */ /* 0x000fea0003800000 */
.L_x_1340:
        /* <DEDUP_REMOVED lines=53> */
.L_x_1347:
[----:B------:R-:W-:Y:S05]  /*4200*/  BSYNC B3 ;  /* 0x0000000000037941 */ /* 0x000fea0003800000 */
.L_x_1346:
[----:B------:R-:W-:Y:S02]  /*4210*/  ULDC.64 UR4, c[0x0][0x208] ;  /* 0x0000820000047ab9 */ /* 0x000fe40000000a00 */
[----:B--2---:R2:W-:Y:S03]  /*4220*/  STG.E.128 desc[UR4][R44.64+0x40], R32 ;  /* 0x000040202c007986 */ /* 0x0045e6000c101d04 */
.L_x_1345:
[----:B------:R-:W-:Y:S05]  /*4230*/  BSYNC B2 ;  /* 0x0000000000027941 */ /* 0x000fea0003800000 */
.L_x_1344:
        /* <DEDUP_REMOVED lines=14> */
[----:B------:R-:W-:Y:S01]  /*4320*/  PRMT R231, R231, 0x5410, R84 ;  /* 0x00005410e7e77816 */ /* 0x000fe20000000054 */
[----:B------:R-:W-:Y:S01]  /*4330*/  IMAD.U32 R84, R32, 0x10000, RZ ;  /* 0x0001000020547824 */ /* 0x000fe200078e00ff */
        /* <DEDUP_REMOVED lines=12> */
[C---:B------:R-:W-:Y:S01]  /*4400*/  FMUL.FTZ R130, R34.reuse, R85 ;  /* 0x0000005522827220 */ /* 0x040fe20000410000 */
[----:B------:R-:W-:Y:S01]  /*4410*/  LOP3.LUT R78, R35, 0xffff0000, RZ, 0xc0, !PT ;  /* 0xffff0000234e7812 */ /* 0x000fe200078ec0ff */
[-C--:B------:R-:W-:Y:S01]  /*4420*/  FMUL.FTZ R33, R33, R87.reuse ;  /* 0x0000005721217220 */ /* 0x080fe20000410000 */
[----:B------:R-:W-:Y:S01]  /*4430*/  FMUL.FTZ R34, R34, R86 ;  /* 0x0000005622227220 */ /* 0x000fe20000410000 */
[----:B------:R-:W-:Y:S01]  /*4440*/  LOP3.LUT R232, R232, 0xffff0000, RZ, 0xc0, !PT ;  /* 0xffff0000e8e87812 */ /* 0x000fe200078ec0ff */
[----:B------:R-:W-:Y:S01]  /*4450*/  IMAD.U32 R225, R225, 0x10000, RZ ;  /* 0x00010000e1e17824 */ /* 0x000fe200078e00ff */
[----:B------:R-:W-:Y:S01]  /*4460*/  LOP3.LUT R226, R226, 0xffff0000, RZ, 0xc0, !PT ;  /* 0xffff0000e2e27812 */ /* 0x000fe200078ec0ff */
[C---:B------:R-:W-:Y:S01]  /*4470*/  FFMA.FTZ R121, R120.reuse, R87, -R121 ;  /* 0x0000005778797223 */ /* 0x040fe20000010879 */
[----:B------:R-:W-:Y:S01]  /*4480*/  FFMA.FTZ R120, R120, R128, R33 ;  /* 0x0000008078787223 */ /* 0x000fe20000010021 */
[C---:B------:R-:W-:Y:S01]  /*4490*/  FFMA.FTZ R130, R79.reuse, R86, -R130 ;  /* 0x000000564f827223 */ /* 0x040fe20000010882 */
[----:B------:R-:W-:Y:S01]  /*44a0*/  FFMA.FTZ R79, R79, R85, R34 ;  /* 0x000000554f4f7223 */ /* 0x000fe20000010022 */
[----:B------:R-:W-:Y:S01]  /*44b0*/  FMUL.FTZ R33, R32, R231 ;  /* 0x000000e720217220 */ /* 0x000fe20000410000 */
[----:B------:R-:W-:-:S02]  /*44c0*/  IMAD.U32 R35, R35, 0x10000, RZ ;  /* 0x0001000023237824 */ /* 0x000fc400078e00ff */
[C---:B------:R-:W-:Y:S01]  /*44d0*/  FMUL.FTZ R34, R78.reuse, R232 ;  /* 0x000000e84e227220 */ /* 0x040fe20000410000 */
[-C--:B------:R-:W-:Y:S01]  /*44e0*/  FMUL.FTZ R85, R78, R226.reuse ;  /* 0x000000e24e557220 */ /* 0x080fe20000410000 */
[-C--:B------:R-:W-:Y:S01]  /*44f0*/  FMUL.FTZ R32, R32, R225.reuse ;  /* 0x000000e120207220 */ /* 0x080fe20000410000 */
[C---:B------:R-:W-:Y:S01]  /*4500*/  FFMA.FTZ R33, R84.reuse, R225, -R33 ;  /* 0x000000e154217223 */ /* 0x040fe20000010821 */
[C---:B------:R-:W-:Y:S01]  /*4510*/  FFMA.FTZ R34, R35.reuse, R226, -R34 ;  /* 0x000000e223227223 */ /* 0x040fe20000010822 */
[----:B------:R-:W-:Y:S01]  /*4520*/  FFMA.FTZ R85, R35, R232, R85 ;  /* 0x000000e823557223 */ /* 0x000fe20000010055 */
[----:B------:R-:W-:Y:S01]  /*4530*/  FFMA.FTZ R32, R84, R231, R32 ;  /* 0x000000e754207223 */ /* 0x000fe20000010020 */
[----:B------:R-:W-:-:S03]  /*4540*/  F2FP.BF16.F32.PACK_AB R120, R120, R121 ;  /* 0x000000797878723e */ /* 0x000fc600000010ff */
[----:B------:R-:W-:Y:S02]  /*4550*/  F2FP.BF16.F32.PACK_AB R35, R85, R34 ;  /* 0x000000225523723e */ /* 0x000fe400000010ff */
[----:B------:R-:W-:Y:S01]  /*4560*/  F2FP.BF16.F32.PACK_AB R32, R32, R33 ;  /* 0x000000212020723e */ /* 0x000fe200000010ff */
[----:B------:R-:W-:Y:S01]  /*4570*/  IMAD.MOV.U32 R33, RZ, RZ, R120 ;  /* 0x000000ffff217224 */ /* 0x000fe200078e0078 */
[----:B------:R-:W-:-:S07]  /*4580*/  F2FP.BF16.F32.PACK_AB R34, R79, R130 ;  /* 0x000000824f22723e */ /* 0x000fce00000010ff */
.L_x_1351:
[----:B------:R-:W-:Y:S05]  /*4590*/  BSYNC B3 ;  /* 0x0000000000037941 */ /* 0x000fea0003800000 */
.L_x_1350:
[----:B------:R-:W-:Y:S02]  /*45a0*/  ULDC.64 UR4, c[0x0][0x208] ;  /* 0x0000820000047ab9 */ /* 0x000fe40000000a00 */
[----:B--2---:R3:W-:Y:S03]  /*45b0*/  STG.E.128 desc[UR4][R44.64+0x80], R32 ;  /* 0x000080202c007986 */ /* 0x0047e6000c101d04 */
.L_x_1349:
[----:B------:R-:W-:Y:S05]  /*45c0*/  BSYNC B2 ;  /* 0x0000000000027941 */ /* 0x000fea0003800000 */
.L_x_1348:
        /* <DEDUP_REMOVED lines=9> */
[----:B------:R-:W-:Y:S01]  /*4660*/  SHF.R.U64 R78, R74, 0x10, R75 ;  /* 0x000000104a4e7819 */ /* 0x000fe2000000124b */
[----:B--2---:R-:W-:Y:S01]  /*4670*/  IMAD.U32 R74, R34, 0x10000, RZ ;  /* 0x00010000224a7824 */ /* 0x004fe200078e00ff */
[----:B------:R-:W-:Y:S02]  /*4680*/  SHF.R.U32.HI R77, RZ, 0x10, R77 ;  /* 0x00000010ff4d7819 */ /* 0x000fe4000001164d */
[----:B------:R-:W-:Y:S02]  /*4690*/  PRMT R229, R229, 0x5410, R76 ;  /* 0x00005410e5e57816 */ /* 0x000fe4000000004c */
[----:B------:R-:W-:Y:S02]  /*46a0*/  PRMT R223, R223, 0x5410, R78 ;  /* 0x00005410dfdf7816 */ /* 0x000fe4000000004e */
[----:B------:R-:W-:-:S02]  /*46b0*/  SHF.R.U32.HI R79, RZ, 0x10, R75 ;  /* 0x00000010ff4f7819 */ /* 0x000fc4000001164b */
[----:B------:R-:W-:Y:S02]  /*46c0*/  PRMT R230, R230, 0x5410, R77 ;  /* 0x00005410e6e67816 */ /* 0x000fe4000000004d */
[----:B------:R-:W-:Y:S02]  /*46d0*/  LOP3.LUT R77, R33, 0xffff0000, RZ, 0xc0, !PT ;  /* 0xffff0000214d7812 */ /* 0x000fe400078ec0ff */
[----:B------:R-:W-:Y:S01]  /*46e0*/  LOP3.LUT R86, R229, 0xffff0000, RZ, 0xc0, !PT ;  /* 0xffff0000e5567812 */ /* 0x000fe200078ec0ff */
[----:B------:R-:W-:Y:S01]  /*46f0*/  IMAD.U32 R76, R230, 0x10000, RZ ;  /* 0x00010000e64c7824 */ /* 0x000fe200078e00ff */
[----:B------:R-:W-:Y:S02]  /*4700*/  LOP3.LUT R78, R223, 0xffff0000, RZ, 0xc0, !PT ;  /* 0xffff0000df4e7812 */ /* 0x000fe400078ec0ff */
[----:B------:R-:W-:Y:S01]  /*4710*/  PRMT R224, R224, 0x5410, R79 ;  /* 0x00005410e0e07816 */ /* 0x000fe2000000004f */
[----:B------:R-:W-:Y:S01]  /*4720*/  IMAD.U32 R79, R33, 0x10000, RZ ;  /* 0x00010000214f7824 */ /* 0x000fe200078e00ff */
[----:B------:R-:W-:Y:S01]  /*4730*/  LOP3.LUT R75, R34, 0xffff0000, RZ, 0xc0, !PT ;  /* 0xffff0000224b7812 */ /* 0x000fe200078ec0ff */
[C---:B------:R-:W-:Y:S01]  /*4740*/  FMUL.FTZ R120, R77.reuse, R86 ;  /* 0x000000564d787220 */ /* 0x040fe20000410000 */
[----:B------:R-:W-:Y:S01]  /*4750*/  FMUL.FTZ R85, R77, R78 ;  /* 0x0000004e4d557220 */ /* 0x000fe20000410000 */
[----:B------:R-:W-:Y:S01]  /*4760*/  IMAD.U32 R84, R224, 0x10000, RZ ;  /* 0x00010000e0547824 */ /* 0x000fe200078e00ff */
[C---:B------:R-:W-:Y:S01]  /*4770*/  LOP3.LUT R77, R32.reuse, 0xffff0000, RZ, 0xc0, !PT ;  /* 0xffff0000204d7812 */ /* 0x040fe200078ec0ff */
[----:B------:R-:W-:-:S02]  /*4780*/  IMAD.U32 R33, R32, 0x10000, RZ ;  /* 0x0001000020217824 */ /* 0x000fc400078e00ff */
[----:B------:R-:W-:Y:S01]  /*4790*/  FMUL.FTZ R87, R75, R76 ;  /* 0x0000004c4b577220 */ /* 0x000fe20000410000 */
[C---:B------:R-:W-:Y:S01]  /*47a0*/  FFMA.FTZ R32, R79.reuse, R78, -R120 ;  /* 0x0000004e4f207223 */ /* 0x040fe20000010878 */
[----:B------:R-:W-:Y:S01]  /*47b0*/  FFMA.FTZ R79, R79, R86, R85 ;  /* 0x000000564f4f7223 */ /* 0x000fe20000010055 */
[----:B------:R-:W-:Y:S01]  /*47c0*/  LOP3.LUT R34, R35, 0xffff0000, RZ, 0xc0, !PT ;  /* 0xffff000023227812 */ /* 0x000fe200078ec0ff */
[-C--:B------:R-:W-:Y:S01]  /*47d0*/  FMUL.FTZ R85, R75, R84.reuse ;  /* 0x000000544b557220 */ /* 0x080fe20000410000 */
[----:B------:R-:W-:Y:S01]  /*47e0*/  LOP3.LUT R230, R230, 0xffff0000, RZ, 0xc0, !PT ;  /* 0xffff0000e6e67812 */ /* 0x000fe200078ec0ff */
[----:B------:R-:W-:Y:S01]  /*47f0*/  FFMA.FTZ R75, R74, R84, -R87 ;  /* 0x000000544a4b7223 */ /* 0x000fe20000010857 */
[----:B------:R-:W-:Y:S01]  /*4800*/  LOP3.LUT R224, R224, 0xffff0000, RZ, 0xc0, !PT ;  /* 0xffff0000e0e07812 */ /* 0x000fe200078ec0ff */
[----:B------:R-:W-:Y:S02]  /*4810*/  IMAD.U32 R84, R229, 0x10000, RZ ;  /* 0x00010000e5547824 */ /* 0x000fe400078e00ff */
[----:B------:R-:W-:Y:S01]  /*4820*/  FFMA.FTZ R74, R74, R76, R85 ;  /* 0x0000004c4a4a7223 */ /* 0x000fe20000010055 */
[----:B------:R-:W-:-:S02]  /*4830*/  IMAD.U32 R78, R223, 0x10000, RZ ;  /* 0x00010000df4e7824 */ /* 0x000fc400078e00ff */
[C---:B------:R-:W-:Y:S01]  /*4840*/  FMUL.FTZ R76, R34.reuse, R230 ;  /* 0x000000e6224c7220 */ /* 0x040fe20000410000 */
[----:B------:R-:W-:Y:S01]  /*4850*/  FMUL.FTZ R85, R34, R224 ;  /* 0x000000e022557220 */ /* 0x000fe20000410000 */
[C---:B------:R-:W-:Y:S01]  /*4860*/  FMUL.FTZ R34, R77.reuse, R84 ;  /* 0x000000544d227220 */ /* 0x040fe20000410000 */
[-C--:B------:R-:W-:Y:S01]  /*4870*/  FMUL.FTZ R77, R77, R78.reuse ;  /* 0x0000004e4d4d7220 */ /* 0x080fe20000410000 */
[----:B------:R-:W-:Y:S01]  /*4880*/  IMAD.U32 R35, R35, 0x10000, RZ ;  /* 0x0001000023237824 */ /* 0x000fe200078e00ff */
[----:B------:R-:W-:Y:S01]  /*4890*/  F2FP.BF16.F32.PACK_AB R74, R74, R75 ;  /* 0x0000004b4a4a723e */ /* 0x000fe200000010ff */
[C---:B------:R-:W-:Y:S01]  /*48a0*/  FFMA.FTZ R34, R33.reuse, R78, -R34 ;  /* 0x0000004e21227223 */ /* 0x040fe20000010822 */
[----:B------:R-:W-:Y:S01]  /*48b0*/  FFMA.FTZ R77, R33, R84, R77 ;  /* 0x00000054214d7223 */ /* 0x000fe2000001004d */
[C---:B------:R-:W-:Y:S01]  /*48c0*/  FFMA.FTZ R76, R35.reuse, R224, -R76 ;  /* 0x000000e0234c7223 */ /* 0x040fe2000001084c */
[----:B------:R-:W-:Y:S01]  /*48d0*/  FFMA.FTZ R85, R35, R230, R85 ;  /* 0x000000e623557223 */ /* 0x000fe20000010055 */
[----:B------:R-:W-:-:S02]  /*48e0*/  F2FP.BF16.F32.PACK_AB R33, R79, R32 ;  /* 0x000000204f21723e */ /* 0x000fc400000010ff */
[----:B------:R-:W-:Y:S01]  /*48f0*/  F2FP.BF16.F32.PACK_AB R32, R77, R34 ;  /* 0x000000224d20723e */ /* 0x000fe200000010ff */
[----:B------:R-:W-:Y:S01]  /*4900*/  IMAD.MOV.U32 R34, RZ, RZ, R74 ;  /* 0x000000ffff227224 */ /* 0x000fe200078e004a */
[----:B------:R-:W-:-:S07]  /*4910*/  F2FP.BF16.F32.PACK_AB R35, R85, R76 ;  /* 0x0000004c5523723e */ /* 0x000fce00000010ff */
.L_x_1355:
[----:B------:R-:W-:Y:S05]  /*4920*/  BSYNC B3 ;  /* 0x0000000000037941 */ /* 0x000fea0003800000 */
.L_x_1354:
[----:B------:R-:W-:Y:S02]  /*4930*/  ULDC.64 UR4, c[0x0][0x208] ;  /* 0x0000820000047ab9 */ /* 0x000fe40000000a00 */
[----:B--2---:R4:W-:Y:S03]  /*4940*/  STG.E.128 desc[UR4][R44.64+0xc0], R32 ;  /* 0x0000c0202c007986 */ /* 0x0049e6000c101d04 */
.L_x_1353:
[----:B------:R-:W-:Y:S05]  /*4950*/  BSYNC B2 ;  /* 0x0000000000027941 */ /* 0x000fea0003800000 */
.L_x_1352:
        /* <DEDUP_REMOVED lines=12> */
[----:B------:R-:W-:Y:S02]  /*4a20*/  SHF.R.U32.HI R71, RZ, 0x10, R73 ;  /* 0x00000010ff477819 */ /* 0x000fe40000011649 */
        /* <DEDUP_REMOVED lines=18> */
[----:B------:R-:W-:Y:S01]  /*4b50*/  IMAD.U32 R221, R221, 0x10000, RZ ;  /* 0x00010000dddd7824 */ /* 0x000fe200078e00ff */
[----:B------:R-:W-:Y:S01]  /*4b60*/  LOP3.LUT R32, R32, 0xffff0000, RZ, 0xc0, !PT ;  /* 0xffff000020207812 */ /* 0x000fe200078ec0ff */
[----:B------:R-:W-:Y:S01]  /*4b70*/  FMUL.FTZ R73, R73, R75 ;  /* 0x0000004b49497220 */ /* 0x000fe20000410000 */
[----:B------:R-:W-:-:S02]  /*4b80*/  IMAD.U32 R209, R209, 0x10000, RZ ;  /* 0x00010000d1d17824 */ /* 0x000fc400078e00ff */
[C---:B------:R-:W-:Y:S01]  /*4b90*/  FFMA.FTZ R78, R71.reuse, R74, -R78 ;  /* 0x0000004a474e7223 */ /* 0x040fe2000001084e */
[----:B------:R-:W-:Y:S01]  /*4ba0*/  FFMA.FTZ R79, R71, R76, R79 ;  /* 0x0000004c474f7223 */ /* 0x000fe2000001004f */
[C---:B------:R-:W-:Y:S01]  /*4bb0*/  FMUL.FTZ R72, R34.reuse, R222 ;  /* 0x000000de22487220 */ /* 0x040fe20000410000 */
[----:B------:R-:W-:Y:S01]  /*4bc0*/  FMUL.FTZ R71, R34, R219 ;  /* 0x000000db22477220 */ /* 0x000fe20000410000 */
[----:B------:R-:W-:Y:S01]  /*4bd0*/  FFMA.FTZ R85, R70, R75, -R85 ;  /* 0x0000004b46557223 */ /* 0x000fe20000010855 */
[----:B------:R-:W-:Y:S01]  /*4be0*/  FMUL.FTZ R34, R32, R221 ;  /* 0x000000dd20227220 */ /* 0x000fe20000410000 */
[----:B------:R-:W-:Y:S01]  /*4bf0*/  FFMA.FTZ R70, R70, R77, R73 ;  /* 0x0000004d46467223 */ /* 0x000fe20000010049 */
[-C--:B------:R-:W-:Y:S01]  /*4c00*/  FMUL.FTZ R32, R32, R209.reuse ;  /* 0x000000d120207220 */ /* 0x080fe20000410000 */
[----:B------:R-:W-:Y:S02]  /*4c10*/  IMAD.U32 R35, R35, 0x10000, RZ ;  /* 0x0001000023237824 */ /* 0x000fe400078e00ff */
[----:B------:R-:W-:Y:S01]  /*4c20*/  FFMA.FTZ R34, R33, R209, -R34 ;  /* 0x000000d121227223 */ /* 0x000fe20000010822 */
[----:B------:R-:W-:Y:S01]  /*4c30*/  F2FP.BF16.F32.PACK_AB R78, R79, R78 ;  /* 0x0000004e4f4e723e */ /* 0x000fe200000010ff */
[----:B------:R-:W-:Y:S01]  /*4c40*/  FFMA.FTZ R33, R33, R221, R32 ;  /* 0x000000dd21217223 */ /* 0x000fe20000010020 */
[C---:B------:R-:W-:Y:S01]  /*4c50*/  FFMA.FTZ R72, R35.reuse, R219, -R72 ;  /* 0x000000db23487223 */ /* 0x040fe20000010848 */
[----:B------:R-:W-:Y:S01]  /*4c60*/  FFMA.FTZ R71, R35, R222, R71 ;  /* 0x000000de23477223 */ /* 0x000fe20000010047 */
[----:B------:R-:W-:-:S02]  /*4c70*/  F2FP.BF16.F32.PACK_AB R70, R70, R85 ;  /* 0x000000554646723e */ /* 0x000fc400000010ff */
[----:B------:R-:W-:Y:S01]  /*4c80*/  F2FP.BF16.F32.PACK_AB R32, R33, R34 ;  /* 0x000000222120723e */ /* 0x000fe200000010ff */
[----:B------:R-:W-:Y:S01]  /*4c90*/  IMAD.MOV.U32 R33, RZ, RZ, R78 ;  /* 0x000000ffff217224 */ /* 0x000fe200078e004e */
[----:B------:R-:W-:Y:S01]  /*4ca0*/  F2FP.BF16.F32.PACK_AB R35, R71, R72 ;  /* 0x000000484723723e */ /* 0x000fe200000010ff */
[----:B------:R-:W-:-:S07]  /*4cb0*/  IMAD.MOV.U32 R34, RZ, RZ, R70 ;  /* 0x000000ffff227224 */ /* 0x000fce00078e0046 */
.L_x_1359:
[----:B------:R-:W-:Y:S05]  /*4cc0*/  BSYNC B3 ;  /* 0x0000000000037941 */ /* 0x000fea0003800000 */
.L_x_1358:
[----:B------:R-:W-:Y:S02]  /*4cd0*/  ULDC.64 UR4, c[0x0][0x208] ;  /* 0x0000820000047ab9 */ /* 0x000fe40000000a00 */
[----:B--2---:R1:W-:Y:S03]  /*4ce0*/  STG.E.128 desc[UR4][R44.64+0x100], R32 ;  /* 0x000100202c007986 */ /* 0x0043e6000c101d04 */
.L_x_1357:
[----:B------:R-:W-:Y:S05]  /*4cf0*/  BSYNC B2 ;  /* 0x0000000000027941 */ /* 0x000fea0003800000 */
.L_x_1356:
[----:B------:R-:W-:-:S13]  /*4d00*/  ISETP.NE.AND P0, PT, R7, RZ, PT ;  /* 0x000000ff0700720c */ /* 0x000fda0003f05270 */
        /* <DEDUP_REMOVED lines=52> */
.L_x_1361:
[----:B------:R-:W-:Y:S05]  /*5050*/  BSYNC B2 ;  /* 0x0000000000027941 */ /* 0x000fea0003800000 */
.L_x_1360:
[----:B------:R-:W-:Y:S02]  /*5060*/  ULDC.64 UR4, c[0x0][0x208] ;  /* 0x0000820000047ab9 */ /* 0x000fe40000000a00 */
[----:B--2---:R1:W-:Y:S03]  /*5070*/  STG.E.128 desc[UR4][R44.64+0x140], R32 ;  /* 0x000140202c007986 */ /* 0x0043e6000c101d04 */
.L_x_1339:
[----:B------:R-:W-:Y:S05]  /*5080*/  BSYNC B1 ;  /* 0x0000000000017941 */ /* 0x000fea0003800000 */
.L_x_1338:
        /* <DEDUP_REMOVED lines=54> */
.L_x_1366:
[----:B------:R-:W-:Y:S05]  /*53f0*/  BSYNC B2 ;  /* 0x0000000000027941 */ /* 0x000fea0003800000 */
.L_x_1365:
[----:B------:R-:W-:Y:S02]  /*5400*/  ULDC.64 UR4, c[0x0][0x208] ;  /* 0x0000820000047ab9 */ /* 0x000fe40000000a00 */
[----:B--2---:R1:W-:Y:S03]  /*5410*/  STG.E.128 desc[UR4][R40.64], R32 ;  /* 0x0000002028007986 */ /* 0x0043e6000c101d04 */
.L_x_1364:
[----:B------:R-:W-:Y:S05]  /*5420*/  BSYNC B1 ;  /* 0x0000000000017941 */ /* 0x000fea0003800000 */
.L_x_1363:
        /* <DEDUP_REMOVED lines=54> */
.L_x_1370:
[----:B------:R-:W-:Y:S05]  /*5790*/  BSYNC B2 ;  /* 0x0000000000027941 */ /* 0x000fea0003800000 */
.L_x_1369:
[----:B------:R-:W-:Y:S02]  /*57a0*/  ULDC.64 UR4, c[0x0][0x208] ;  /* 0x0000820000047ab9 */ /* 0x000fe40000000a00 */
[----:B--2---:R1:W-:Y:S03]  /*57b0*/  STG.E.128 desc[UR4][R40.64+0x40], R32 ;  /* 0x0000402028007986 */ /* 0x0043e6000c101d04 */
.L_x_1368:
[----:B------:R-:W-:Y:S05]  /*57c0*/  BSYNC B1 ;  /* 0x0000000000017941 */ /* 0x000fea0003800000 */
.L_x_1367:
        /* <DEDUP_REMOVED lines=54> */
.L_x_1374:
[----:B------:R-:W-:Y:S05]  /*5b30*/  BSYNC B2 ;  /* 0x0000000000027941 */ /* 0x000fea0003800000 */
.L_x_1373:
[----:B------:R-:W-:Y:S02]  /*5b40*/  ULDC.64 UR4, c[0x0][0x208] ;  /* 0x0000820000047ab9 */ /* 0x000fe40000000a00 */
[----:B--2---:R1:W-:Y:S03]  /*5b50*/  STG.E.128 desc[UR4][R40.64+0x80], R32 ;  /* 0x0000802028007986 */ /* 0x0043e6000c101d04 */
.L_x_1372:
[----:B------:R-:W-:Y:S05]  /*5b60*/  BSYNC B1 ;  /* 0x0000000000017941 */ /* 0x000fea0003800000 */
.L_x_1371:
        /* <DEDUP_REMOVED lines=54> */
.L_x_1378:
[----:B------:R-:W-:Y:S05]  /*5ed0*/  BSYNC B2 ;  /* 0x0000000000027941 */ /* 0x000fea0003800000 */
.L_x_1377:
[----:B------:R-:W-:Y:S02]  /*5ee0*/  ULDC.64 UR4, c[0x0][0x208] ;  /* 0x0000820000047ab9 */ /* 0x000fe40000000a00 */
[----:B--2---:R1:W-:Y:S03]  /*5ef0*/  STG.E.128 desc[UR4][R40.64+0xc0], R32 ;  /* 0x0000c02028007986 */ /* 0x0043e6000c101d04 */
.L_x_1376:
[----:B------:R-:W-:Y:S05]  /*5f00*/  BSYNC B1 ;  /* 0x0000000000017941 */ /* 0x000fea0003800000 */
.L_x_1375:
        /* <DEDUP_REMOVED lines=54> */
.L_x_1382:
[----:B------:R-:W-:Y:S05]  /*6270*/  BSYNC B2 ;  /* 0x0000000000027941 */ /* 0x000fea0003800000 */
.L_x_1381:
[----:B------:R-:W-:Y:S02]  /*6280*/  ULDC.64 UR4, c[0x0][0x208] ;  /* 0x0000820000047ab9 */ /* 0x000fe40000000a00 */
[----:B--2---:R1:W-:Y:S03]  /*6290*/  STG.E.128 desc[UR4][R40.64+0x100], R32 ;  /* 0x0001002028007986 */ /* 0x0043e6000c101d04 */
.L_x_1380:
[----:B------:R-:W-:Y:S05]  /*62a0*/  BSYNC B1 ;  /* 0x0000000000017941 */ /* 0x000fea0003800000 */
.L_x_1379:
        /* <DEDUP_REMOVED lines=53> */
.L_x_1384:
[----:B------:R-:W-:Y:S05]  /*6600*/  BSYNC B1 ;  /* 0x0000000000017941 */ /* 0x000fea0003800000 */
.L_x_1383:
[----:B------:R-:W-:Y:S02]  /*6610*/  ULDC.64 UR4, c[0x0][0x208] ;  /* 0x0000820000047ab9 */ /* 0x000fe40000000a00 */
[----:B--2---:R1:W-:Y:S01]  /*6620*/  STG.E.128 desc[UR4][R40.64+0x140], R32 ;  /* 0x0001402028007986 */ /* 0x0043e2000c101d04 */
[----:B------:R-:W-:Y:S05]  /*6630*/  BRA `(.L_x_1362) ;  /* 0x0000004000987947 */ /* 0x000fea0003800000 */
.L_x_1330:
[----:B------:R-:W-:Y:S01]  /*6640*/  ISETP.GE.AND P4, PT, R162, R5, PT ;  /* 0x00000005a200720c */ /* 0x000fe20003f86270 */
[----:B------:R-:W-:Y:S01]  /*6650*/  BSSY B1, `(.L_x_1385) ;  /* 0x000002f000017945 */ /* 0x000fe20003800000 */
[----:B------:R-:W-:Y:S02]  /*6660*/  CS2R R58, SRZ ;  /* 0x00000000003a7805 */ /* 0x000fe4000001ff00 */
[----:B------:R-:W-:Y:S02]  /*6670*/  CS2R R34, SRZ ;  /* 0x0000000000227805 */ /* 0x000fe4000001ff00 */
[----:B0-----:R-:W-:Y:S02]  /*6680*/  CS2R R32, SRZ ;  /* 0x0000000000207805 */ /* 0x001fe4000001ff00 */
        /* <DEDUP_REMOVED lines=19> */
[----:B------:R-:W-:Y:S01]  /*67c0*/  CS2R R52, SRZ ;  /* 0x0000000000347805 */ /* 0x000fe2000001ff00 */
[----:B------:R-:W-:Y:S01]  /*67d0*/  ULDC.64 UR6, c[0x0][0x208] ;  /* 0x0000820000067ab9 */ /* 0x000fe20000000a00 */
        /* <DEDUP_REMOVED lines=22> */
.L_x_1386:
[----:B------:R-:W-:Y:S05]  /*6940*/  BSYNC B1 ;  /* 0x0000000000017941 */ /* 0x000fea0003800000 */
.L_x_1385:
        /* <DEDUP_REMOVED lines=24> */
[----:B------:R-:W-:Y:S01]  /*6ad0*/  CS2R R76, SRZ ;  /* 0x00000000004c7805 */ /* 0x000fe2000001ff00 */
[----:B------:R-:W-:Y:S01]  /*6ae0*/  ULDC.64 UR8, c[0x0][0x208] ;  /* 0x0000820000087ab9 */ /* 0x000fe20000000a00 */
        /* <DEDUP_REMOVED lines=22> */
.L_x_1388:
[----:B------:R-:W-:Y:S05]  /*6c50*/  BSYNC B1 ;  /* 0x0000000000017941 */ /* 0x000fea0003800000 */
.L_x_1387:
[----:B------:R-:W-:Y:S01]  /*6c60*/  IMAD.MOV.U32 R3, RZ, RZ, R32 ;  /* 0x000000ffff037224 */ /* 0x000fe200078e0020 */
[----:B------:R-:W-:Y:S01]  /*6c70*/  ULOP3.LUT UR4, UR60, 0x1, URZ, 0xfc, !UPT ;  /* 0x000000013c047892 */ /* 0x000fe2000f8efc3f */
        /* <DEDUP_REMOVED lines=93> */
[----:B------:R-:W-:Y:S02]  /*7250*/  PRMT R226, R4, 0x7610, R226 ;  /* 0x0000761004e27816 */ /* 0x000fe400000000e2 */
[----:B------:R-:W-:Y:S01]  /*7260*/  PRMT R227, R3, 0x7610, R227 ;  /* 0x0000761003e37816 */ /* 0x000fe200000000e3 */
[----:B------:R-:W-:Y:S06]  /*7270*/  @!P1 BRA `(.L_x_1389) ;  /* 0x0000000000049947 */ /* 0x000fec0003800000 */
[----:B------:R-:W-:Y:S01]  /*7280*/  BPT.TRAP 0x1 ;  /* 0x000000040000795c */ /* 0x000fe20000300000 */
.L_x_1389:
[----:B------:R-:W-:Y:S01]  /*7290*/  IMAD R4, R19, 0x8, R18 ;  /* 0x0000000813047824 */ /* 0x000fe200078e0212 */
[----:B------:R-:W-:Y:S01]  /*72a0*/  SHF.L.U32 R3, R167, 0x1f, RZ ;  /* 0x0000001fa7037819 */ /* 0x000fe200000006ff */
[----:B------:R-:W0:Y:S01]  /*72b0*/  LDC R151, c[0x0][0x2e4] ;  /* 0x0000b900ff977b82 */ /* 0x000e220000000800 */
[----:B------:R-:W-:Y:S02]  /*72c0*/  BSSY B1, `(.L_x_1390) ;  /* 0x0000004000017945 */ /* 0x000fe40003800000 */
[----:B------:R-:W1:Y:S05]  /*72d0*/  SYNCS.PHASECHK.TRANS64.TRYWAIT P5, [R4+URZ+0x2a890], R3 ;  /* 0x02a89003040075a7 */ /* 0x000e6a00080a017f */
[----:B------:R-:W2:Y:S01]  /*72e0*/  LDC.64 R128, c[0x0][0x2f0] ;  /* 0x0000bc00ff807b82 */ /* 0x000ea20000000a00 */
[----:B-1----:R-:W-:Y:S05]  /*72f0*/  @!P5 BRA `(.L_x_1391) ;  /* 0x00000200001cd947 */ /* 0x002fea0003800000 */
.L_x_1731:
[----:B------:R-:W-:Y:S05]  /*7300*/  BSYNC B1 ;  /* 0x0000000000017941 */ /* 0x000fea0003800000 */
.L_x_1390:
        /* <DEDUP_REMOVED lines=28> */
[----:B------:R-:W-:Y:S02]  /*74d0*/  ISETP.GE.AND P5, PT, R22, R117, PT ;  /* 0x000000751600720c */ /* 0x000fe40003fa6270 */
[----:B------:R-:W-:Y:S02]  /*74e0*/  LEA.HI R83, R83, R80, RZ, 0x3 ;  /* 0x0000005053537211 */ /* 0x000fe400078f18ff */
[----:B------:R-:W-:Y:S02]  /*74f0*/  LOP3.LUT R80, R174, 0x38, R81, 0xf8, !PT ;  /* 0x00000038ae507812 */ /* 0x000fe400078ef851 */
[----:B------:R-:W-:-:S02]  /*7500*/  SHF.R.S32.HI R83, RZ, 0x3, R83 ;  /* 0x00000003ff537819 */ /* 0x000fc40000011453 */
[----:B------:R-:W-:-:S03]  /*7510*/  LOP3.LUT R80, R80, R175, RZ, 0x3c, !PT ;  /* 0x000000af50507212 */ /* 0x000fc600078e3cff */
[----:B------:R-:W-:-:S04]  /*7520*/  IMAD R83, R83, 0x1800, R176 ;  /* 0x0000180053537824 */ /* 0x000fc800078e02b0 */
[----:B------:R-:W-:Y:S02]  /*7530*/  IMAD.IADD R80, R83, 0x1, R80 ;  /* 0x0000000153507824 */ /* 0x000fe400078e0250 */
[C---:B------:R-:W-:Y:S02]  /*7540*/  IMAD R83, R19.reuse, 0x4800, R146 ;  /* 0x0000480013537824 */ /* 0x040fe400078e0292 */
[----:B------:R-:W-:Y:S02]  /*7550*/  IMAD R81, R19, 0x4800, R80 ;  /* 0x0000480013517824 */ /* 0x000fe400078e0250 */
[--C-:B------:R-:W-:Y:S02]  /*7560*/  IMAD R80, R83, 0x2, R18.reuse ;  /* 0x0000000253507824 */ /* 0x100fe400078e0212 */
[----:B------:R-:W-:-:S04]  /*7570*/  IMAD R84, R81, 0x2, R18 ;  /* 0x0000000251547824 */ /* 0x000fc800078e0212 */
[----:B------:R-:W0:Y:S04]  /*7580*/  LDS.128 R80, [R80+0x18400] ;  /* 0x0184000050507984 */ /* 0x000e280000000c00 */
[----:B------:R-:W2:Y:S01]  /*7590*/  LDS.128 R84, [R84+0x18400] ;  /* 0x0184000054547984 */ /* 0x000ea20000000c00 */
[----:B------:R-:W-:Y:S05]  /*75a0*/  @P5 BRA `(.L_x_1397) ;  /* 0x0000000400685947 */ /* 0x000fea0003800000 */
[----:B------:R-:W-:Y:S02]  /*75b0*/  SHF.R.U32.HI R214, RZ, 0x10, R53 ;  /* 0x00000010ffd67819 */ /* 0x000fe40000011635 */
[----:B------:R-:W-:Y:S02]  /*75c0*/  SHF.R.U32.HI R213, RZ, 0x10, R41 ;  /* 0x00000010ffd57819 */ /* 0x000fe40000011629 */
[----:B------:R-:W-:Y:S02]  /*75d0*/  PRMT R214, R203, 0x5432, R214 ;  /* 0x00005432cbd67816 */ /* 0x000fe400000000d6 */
[----:B------:R-:W-:Y:S02]  /*75e0*/  PRMT R213, R212, 0x5410, R213 ;  /* 0x00005410d4d57816 */ /* 0x000fe400000000d5 */
[----:B------:R-:W-:Y:S01]  /*75f0*/  SHF.R.U64 R40, R40, 0x10, R41 ;  /* 0x0000001028287819 */ /* 0x000fe20000001229 */
[----:B------:R-:W-:Y:S01]  /*7600*/  IMAD.U32 R215, R214, 0x10000, RZ ;  /* 0x00010000d6d77824 */ /* 0x000fe200078e00ff */
[--C-:B------:R-:W-:Y:S01]  /*7610*/  SHF.R.U64 R41, R42, 0x10, R43.reuse ;  /* 0x000000102a297819 */ /* 0x100fe2000000122b */
[----:B--2---:R-:W-:Y:S01]  /*7620*/  IMAD.U32 R42, R85, 0x10000, RZ ;  /* 0x00010000552a7824 */ /* 0x004fe200078e00ff */
[----:B------:R-:W-:Y:S01]  /*7630*/  SHF.R.U32.HI R212, RZ, 0x10, R43 ;  /* 0x00000010ffd47819 */ /* 0x000fe2000001162b */
[----:B------:R-:W-:Y:S01]  /*7640*/  IMAD.U32 R216, R213, 0x10000, RZ ;  /* 0x00010000d5d87824 */ /* 0x000fe200078e00ff */
[----:B------:R-:W-:Y:S01]  /*7650*/  SHF.R.U64 R52, R52, 0x10, R53 ;  /* 0x0000001034347819 */ /* 0x000fe20000001235 */
[----:B0-----:R-:W-:-:S02]  /*7660*/  IMAD.U32 R43, R81, 0x10000, RZ ;  /* 0x00010000512b7824 */ /* 0x001fc400078e00ff */
[CC--:B------:R-:W-:Y:S01]  /*7670*/  FMUL.FTZ R218, R42.reuse, R215.reuse ;  /* 0x000000d72ada7220 */ /* 0x0c0fe20000410000 */
[-C--:B------:R-:W-:Y:S01]  /*7680*/  FMUL.FTZ R220, R42, R216.reuse ;  /* 0x000000d82adc7220 */ /* 0x080fe20000410000 */
[----:B------:R-:W-:Y:S01]  /*7690*/  SHF.R.U64 R42, R54, 0x10, R55 ;  /* 0x00000010362a7819 */ /* 0x000fe20000001237 */
[----:B------:R-:W-:Y:S02]  /*76a0*/  IMAD.U32 R54, R80, 0x10000, RZ ;  /* 0x0001000050367824 */ /* 0x000fe400078e00ff */
[C---:B------:R-:W-:Y:S01]  /*76b0*/  FFMA.FTZ R53, R43.reuse, R216, -R218 ;  /* 0x000000d82b357223 */ /* 0x040fe200000108da */
[----:B------:R-:W-:Y:S01]  /*76c0*/  FFMA.FTZ R43, R43, R215, R220 ;  /* 0x000000d72b2b7223 */ /* 0x000fe200000100dc */
[----:B------:R-:W-:Y:S02]  /*76d0*/  LOP3.LUT R218, R85, 0xffff0000, RZ, 0xc0, !PT ;  /* 0xffff000055da7812 */ /* 0x000fe400078ec0ff */
[----:B------:R-:W-:Y:S02]  /*76e0*/  LOP3.LUT R215, R214, 0xffff0000, RZ, 0xc0, !PT ;  /* 0xffff0000d6d77812 */ /* 0x000fe400078ec0ff */
[----:B------:R-:W-:-:S02]  /*76f0*/  LOP3.LUT R213, R213, 0xffff0000, RZ, 0xc0, !PT ;  /* 0xffff0000d5d57812 */ /* 0x000fc400078ec0ff */
[----:B------:R-:W-:Y:S02]  /*7700*/  SHF.R.U32.HI R55, RZ, 0x10, R55 ;  /* 0x00000010ff377819 */ /* 0x000fe40000011637 */
[----:B------:R-:W-:Y:S01]  /*7710*/  LOP3.LUT R216, R81, 0xffff0000, RZ, 0xc0, !PT ;  /* 0xffff000051d87812 */ /* 0x000fe200078ec0ff */
[C---:B------:R-:W-:Y:S01]  /*7720*/  FMUL.FTZ R81, R218.reuse, R215 ;  /* 0x000000d7da517220 */ /* 0x040fe20000410000 */
[-C--:B------:R-:W-:Y:S01]  /*7730*/  FMUL.FTZ R218, R218, R213.reuse ;  /* 0x000000d5dada7220 */ /* 0x080fe20000410000 */
[----:B------:R-:W-:Y:S02]  /*7740*/  PRMT R55, R217, 0x5410, R55 ;  /* 0x00005410d9377816 */ /* 0x000fe40000000037 */
[----:B------:R-:W-:Y:S01]  /*7750*/  PRMT R85, R158, 0x5432, R212 ;  /* 0x000054329e557816 */ /* 0x000fe200000000d4 */
[C---:B------:R-:W-:Y:S01]  /*7760*/  FFMA.FTZ R214, R216.reuse, R213, -R81 ;  /* 0x000000d5d8d67223 */ /* 0x040fe20000010851 */
[----:B------:R-:W-:Y:S01]  /*7770*/  FFMA.FTZ R212, R216, R215, R218 ;  /* 0x000000d7d8d47223 */ /* 0x000fe200000100da */
[C---:B------:R-:W-:Y:S01]  /*7780*/  IMAD.U32 R216, R87.reuse, 0x10000, RZ ;  /* 0x0001000057d87824 */ /* 0x040fe200078e00ff */
[----:B------:R-:W-:Y:S01]  /*7790*/  LOP3.LUT R87, R87, 0xffff0000, RZ, 0xc0, !PT ;  /* 0xffff000057577812 */ /* 0x000fe200078ec0ff */
[C---:B------:R-:W-:Y:S01]  /*77a0*/  IMAD.U32 R213, R55.reuse, 0x10000, RZ ;  /* 0x0001000037d57824 */ /* 0x040fe200078e00ff */
[----:B------:R-:W-:Y:S01]  /*77b0*/  LOP3.LUT R55, R55, 0xffff0000, RZ, 0xc0, !PT ;  /* 0xffff000037377812 */ /* 0x000fe200078ec0ff */
[----:B------:R-:W-:Y:S01]  /*77c0*/  IMAD.U32 R215, R85, 0x10000, RZ ;  /* 0x0001000055d77824 */ /* 0x000fe200078e00ff */
[----:B------:R-:W-:Y:S01]  /*77d0*/  PRMT R40, R159, 0x5432, R40 ;  /* 0x000054329f287816 */ /* 0x000fe20000000028 */
[----:B------:R-:W-:-:S02]  /*77e0*/  IMAD.U32 R218, R83, 0x10000, RZ ;  /* 0x0001000053da7824 */ /* 0x000fc400078e00ff */
[C---:B------:R-:W-:Y:S01]  /*77f0*/  FMUL.FTZ R217, R216.reuse, R213 ;  /* 0x000000d5d8d97220 */ /* 0x040fe20000410000 */
[----:B------:R-:W-:Y:S01]  /*7800*/  FMUL.FTZ R216, R216, R215 ;  /* 0x000000d7d8d87220 */ /* 0x000fe20000410000 */
[----:B------:R-:W-:Y:S01]  /*7810*/  FMUL.FTZ R219, R87, R55 ;  /* 0x0000003757db7220 */ /* 0x000fe20000410000 */
[----:B------:R-:W-:Y:S01]  /*7820*/  PRMT R52, R194, 0x5432, R52 ;  /* 0x00005432c2347816 */ /* 0x000fe20000000034 */
[C---:B------:R-:W-:Y:S01]  /*7830*/  FFMA.FTZ R215, R218.reuse, R215, -R217 ;  /* 0x000000d7dad77223 */ /* 0x040fe200000108d9 */
[----:B------:R-:W-:Y:S01]  /*7840*/  LOP3.LUT R217, R85, 0xffff0000, RZ, 0xc0, !PT ;  /* 0xffff000055d97812 */ /* 0x000fe200078ec0ff */
[----:B------:R-:W-:Y:S01]  /*7850*/  FFMA.FTZ R213, R218, R213, R216 ;  /* 0x000000d5dad57223 */ /* 0x000fe200000100d8 */
[----:B------:R-:W-:Y:S01]  /*7860*/  LOP3.LUT R216, R83, 0xffff0000, RZ, 0xc0, !PT ;  /* 0xffff000053d87812 */ /* 0x000fe200078ec0ff */
[C---:B------:R-:W-:Y:S01]  /*7870*/  IMAD.U32 R81, R84.reuse, 0x10000, RZ ;  /* 0x0001000054517824 */ /* 0x040fe200078e00ff */
[----:B------:R-:W-:Y:S01]  /*7880*/  LOP3.LUT R84, R84, 0xffff0000, RZ, 0xc0, !PT ;  /* 0xffff000054547812 */ /* 0x000fe200078ec0ff */
[----:B------:R-:W-:Y:S01]  /*7890*/  FMUL.FTZ R218, R87, R217 ;  /* 0x000000d957da7220 */ /* 0x000fe20000410000 */
[----:B------:R-:W-:-:S02]  /*78a0*/  IMAD.U32 R87, R52, 0x10000, RZ ;  /* 0x0001000034577824 */ /* 0x000fc400078e00ff */
[----:B------:R-:W-:Y:S01]  /*78b0*/  FFMA.FTZ R220, R216, R217, -R219 ;  /* 0x000000d9d8dc7223 */ /* 0x000fe200000108db */
[----:B------:R-:W-:Y:S01]  /*78c0*/  LOP3.LUT R217, R52, 0xffff0000, RZ, 0xc0, !PT ;  /* 0xffff000034d97812 */ /* 0x000fe200078ec0ff */
[----:B------:R-:W-:Y:S01]  /*78d0*/  FFMA.FTZ R218, R216, R55, R218 ;  /* 0x00000037d8da7223 */ /* 0x000fe200000100da */
[C---:B------:R-:W-:Y:S01]  /*78e0*/  IMAD.U32 R55, R40.reuse, 0x10000, RZ ;  /* 0x0001000028377824 */ /* 0x040fe200078e00ff */
[----:B------:R-:W-:Y:S01]  /*78f0*/  PRMT R41, R221, 0x5410, R41 ;  /* 0x00005410dd297816 */ /* 0x000fe20000000029 */
[C---:B------:R-:W-:Y:S01]  /*7900*/  FMUL.FTZ R219, R81.reuse, R87 ;  /* 0x0000005751db7220 */ /* 0x040fe20000410000 */
[----:B------:R-:W-:Y:S01]  /*7910*/  LOP3.LUT R221, R40, 0xffff0000, RZ, 0xc0, !PT ;  /* 0xffff000028dd7812 */ /* 0x000fe200078ec0ff */
[----:B------:R-:W-:Y:S01]  /*7920*/  FMUL.FTZ R40, R81, R55 ;  /* 0x0000003751287220 */ /* 0x000fe20000410000 */
[----:B------:R-:W-:Y:S01]  /*7930*/  LOP3.LUT R80, R80, 0xffff0000, RZ, 0xc0, !PT ;  /* 0xffff000050507812 */ /* 0x000fe200078ec0ff */
[----:B------:R-:W-:Y:S01]  /*7940*/  FMUL.FTZ R81, R84, R217 ;  /* 0x000000d954517220 */ /* 0x000fe20000410000 */
[----:B------:R-:W-:Y:S01]  /*7950*/  PRMT R42, R193, 0x5432, R42 ;  /* 0x00005432c12a7816 */ /* 0x000fe2000000002a */
[----:B------:R-:W-:Y:S01]  /*7960*/  FFMA.FTZ R219, R54, R55, -R219 ;  /* 0x0000003736db7223 */ /* 0x000fe200000108db */
[----:B------:R-:W-:-:S02]  /*7970*/  IMAD.U32 R85, R86, 0x10000, RZ ;  /* 0x0001000056557824 */ /* 0x000fc400078e00ff */
[----:B------:R-:W-:Y:S01]  /*7980*/  FFMA.FTZ R40, R54, R87, R40 ;  /* 0x0000005736287223 */ /* 0x000fe20000010028 */
[-C--:B------:R-:W-:Y:S01]  /*7990*/  FMUL.FTZ R55, R84, R221.reuse ;  /* 0x000000dd54377220 */ /* 0x080fe20000410000 */
[----:B------:R-:W-:Y:S01]  /*79a0*/  FFMA.FTZ R52, R80, R221, -R81 ;  /* 0x000000dd50347223 */ /* 0x000fe20000010851 */
[----:B------:R-:W-:Y:S01]  /*79b0*/  LOP3.LUT R86, R86, 0xffff0000, RZ, 0xc0, !PT ;  /* 0xffff000056567812 */ /* 0x000fe200078ec0ff */
[C---:B------:R-:W-:Y:S01]  /*79c0*/  IMAD.U32 R54, R42.reuse, 0x10000, RZ ;  /* 0x000100002a367824 */ /* 0x040fe200078e00ff */
[----:B------:R-:W-:Y:S01]  /*79d0*/  LOP3.LUT R81, R42, 0xffff0000, RZ, 0xc0, !PT ;  /* 0xffff00002a517812 */ /* 0x000fe200078ec0ff */
[C---:B------:R-:W-:Y:S01]  /*79e0*/  IMAD.U32 R84, R41.reuse, 0x10000, RZ ;  /* 0x0001000029547824 */ /* 0x040fe200078e00ff */
[----:B------:R-:W-:Y:S01]  /*79f0*/  LOP3.LUT R41, R41, 0xffff0000, RZ, 0xc0, !PT ;  /* 0xffff000029297812 */ /* 0x000fe200078ec0ff */
[C---:B------:R-:W-:Y:S02]  /*7a00*/  IMAD.U32 R83, R82.reuse, 0x10000, RZ ;  /* 0x0001000052537824 */ /* 0x040fe400078e00ff */
[C---:B------:R-:W-:Y:S01]  /*7a10*/  FMUL.FTZ R42, R85.reuse, R54 ;  /* 0x00000036552a7220 */ /* 0x040fe20000410000 */
[-C--:B------:R-:W-:Y:S01]  /*7a20*/  FMUL.FTZ R87, R85, R84.reuse ;  /* 0x0000005455577220 */ /* 0x080fe20000410000 */
[----:B------:R-:W-:Y:S01]  /*7a30*/  LOP3.LUT R82, R82, 0xffff0000, RZ, 0xc0, !PT ;  /* 0xffff000052527812 */ /* 0x000fe200078ec0ff */
[C---:B------:R-:W-:Y:S01]  /*7a40*/  FMUL.FTZ R85, R86.reuse, R81 ;  /* 0x0000005156557220 */ /* 0x040fe20000410000 */
[-C--:B------:R-:W-:Y:S01]  /*7a50*/  FMUL.FTZ R86, R86, R41.reuse ;  /* 0x0000002956567220 */ /* 0x080fe20000410000 */
[C---:B------:R-:W-:Y:S01]  /*7a60*/  FFMA.FTZ R42, R83.reuse, R84, -R42 ;  /* 0x00000054532a7223 */ /* 0x040fe2000001082a */
[----:B------:R-:W-:Y:S01]  /*7a70*/  FFMA.FTZ R87, R83, R54, R87 ;  /* 0x0000003653577223 */ /* 0x000fe20000010057 */
        /* <DEDUP_REMOVED lines=13> */
.L_x_1397:
[----:B------:R-:W-:Y:S05]  /*7b50*/  BSYNC B3 ;  /* 0x0000000000037941 */ /* 0x000fea0003800000 */
.L_x_1396:
[----:B------:R-:W-:Y:S02]  /*7b60*/  ULDC.64 UR4, c[0x0][0x208] ;  /* 0x0000820000047ab9 */ /* 0x000fe40000000a00 */
[----:B0-----:R0:W-:Y:S04]  /*7b70*/  STG.E.128 desc[UR4][R138.64], R80 ;  /* 0x000000508a007986 */ /* 0x0011e8000c101d04 */
[----:B--2---:R0:W-:Y:S02]  /*7b80*/  @!P4 STG.E.128 desc[UR4][R140.64], R84 ;  /* 0x000000548c00c986 */ /* 0x0041e4000c101d04 */
.L_x_1395:
[----:B------:R-:W-:Y:S05]  /*7b90*/  BSYNC B2 ;  /* 0x0000000000027941 */ /* 0x000fea0003800000 */
.L_x_1394:
        /* <DEDUP_REMOVED lines=46> */
[--C-:B------:R-:W-:Y:S01]  /*7e80*/  SHF.R.U64 R49, R50, 0x10, R51.reuse ;  /* 0x0000001032317819 */ /* 0x100fe20000001233 */
[----:B------:R-:W-:Y:S01]  /*7e90*/  IMAD.U32 R212, R48, 0x10000, RZ ;  /* 0x0001000030d47824 */ /* 0x000fe200078e00ff */
[----:B------:R-:W-:Y:S01]  /*7ea0*/  SHF.R.U32.HI R50, RZ, 0x10, R51 ;  /* 0x00000010ff327819 */ /* 0x000fe20000011633 */
[----:B------:R-:W-:Y:S01]  /*7eb0*/  IMAD.U32 R213, R37, 0x10000, RZ ;  /* 0x0001000025d57824 */ /* 0x000fe200078e00ff */
[----:B------:R-:W-:Y:S01]  /*7ec0*/  LOP3.LUT R87, R53, 0xffff0000, RZ, 0xc0, !PT ;  /* 0xffff000035577812 */ /* 0x000fe200078ec0ff */
[----:B------:R-:W-:Y:S01]  /*7ed0*/  FMUL.FTZ R214, R86, R212 ;  /* 0x000000d456d67220 */ /* 0x000fe20000410000 */
[----:B------:R-:W-:Y:S01]  /*7ee0*/  LOP3.LUT R48, R48, 0xffff0000, RZ, 0xc0, !PT ;  /* 0xffff000030307812 */ /* 0x000fe200078ec0ff */
[----:B------:R-:W-:Y:S01]  /*7ef0*/  IMAD.U32 R51, R41, 0x10000, RZ ;  /* 0x0001000029337824 */ /* 0x000fe200078e00ff */
[----:B------:R-:W-:Y:S01]  /*7f00*/  PRMT R50, R168, 0x5432, R50 ;  /* 0x00005432a8327816 */ /* 0x000fe20000000032 */
[----:B------:R-:W-:Y:S01]  /*7f10*/  FMUL.FTZ R86, R86, R213 ;  /* 0x000000d556567220 */ /* 0x000fe20000410000 */
        /* <DEDUP_REMOVED lines=27> */
[----:B------:R-:W-:Y:S01]  /*80d0*/  IMAD.U32 R41, R40, 0x10000, RZ ;  /* 0x0001000028297824 */ /* 0x000fe200078e00ff */
[----:B------:R-:W-:Y:S01]  /*80e0*/  LOP3.LUT R55, R36, 0xffff0000, RZ, 0xc0, !PT ;  /* 0xffff000024377812 */ /* 0x000fe200078ec0ff */
[----:B------:R-:W-:Y:S01]  /*80f0*/  FFMA.FTZ R214, R51, R213, -R214 ;  /* 0x000000d533d67223 */ /* 0x000fe200000108d6 */
        /* <DEDUP_REMOVED lines=14> */
[C---:B------:R-:W-:Y:S01]  /*81e0*/  IMAD.U32 R55, R49.reuse, 0x10000, RZ ;  /* 0x0001000031377824 */ /* 0x040fe200078e00ff */
        /* <DEDUP_REMOVED lines=25> */
.L_x_1401:
[----:B------:R-:W-:Y:S05]  /*8380*/  BSYNC B3 ;  /* 0x0000000000037941 */ /* 0x000fea0003800000 */
.L_x_1400:
[----:B------:R-:W-:Y:S02]  /*8390*/  ULDC.64 UR4, c[0x0][0x208] ;  /* 0x0000820000047ab9 */ /* 0x000fe40000000a00 */
[----:B0-----:R3:W-:Y:S04]  /*83a0*/  STG.E.128 desc[UR4][R80.64], R40 ;  /* 0x0000002850007986 */ /* 0x0017e8000c101d04 */
[----:B--2---:R3:W-:Y:S02]  /*83b0*/  @!P4 STG.E.128 desc[UR4][R82.64], R52 ;  /* 0x000000345200c986 */ /* 0x0047e4000c101d04 */
.L_x_1399:
[----:B------:R-:W-:Y:S05]  /*83c0*/  BSYNC B2 ;  /* 0x0000000000027941 */ /* 0x000fea0003800000 */
.L_x_1398:
[----:B------:R-:W-:-:S13]  /*83d0*/  ISETP.NE.AND P4, PT, R10, RZ, PT ;  /* 0x000000ff0a00720c */ /* 0x000fda0003f85270 */
[----:B------:R-:W-:Y:S05]  /*83e0*/  @!P4 BRA `(.L_x_1393) ;  /* 0x000000080004c947 */ /* 0x000fea0003800000 */
[----:B------:R-:W2:Y:S01]  /*83f0*/  LDL R36, [R1] ;  /* 0x0000000001247983 */ /* 0x000ea20000100800 */
[----:B------:R-:W-:Y:S01]  /*8400*/  IADD3 R38, P4, P5, R90, R134, R13 ;  /* 0x000000865a267210 */ /* 0x000fe20007d9e00d */
[----:B------:R-:W-:Y:S03]  /*8410*/  BSSY B2, `(.L_x_1402) ;  /* 0x000007b000027945 */ /* 0x000fe60003800000 */
[----:B---3--:R-:W-:Y:S02]  /*8420*/  IADD3.X R40, R89, R208, R109, P4, P5 ;  /* 0x000000d059287210 */ /* 0x008fe400027ea46d */
[----:B--2---:R-:W-:-:S04]  /*8430*/  LOP3.LUT P6, RZ, R36, 0x1, RZ, 0xc0, !PT ;  /* 0x0000000124ff7812 */ /* 0x004fc800078cc0ff */
[----:B------:R-:W-:-:S04]  /*8440*/  SEL R36, R122, R152, !P6 ;  /* 0x000000987a247207 */ /* 0x000fc80007000000 */
[----:B------:R-:W-:-:S04]  /*8450*/  SHF.R.S32.HI R37, RZ, 0x1f, R36 ;  /* 0x0000001fff257819 */ /* 0x000fc80000011424 */
        /* <DEDUP_REMOVED lines=13> */
[----:B------:R-:W-:-:S04]  /*8530*/  LEA.HI R36, R36, R37, RZ, 0x3 ;  /* 0x0000002524247211 */ /* 0x000fc800078f18ff */
[----:B------:R-:W-:Y:S02]  /*8540*/  SHF.R.S32.HI R37, RZ, 0x3, R36 ;  /* 0x00000003ff257819 */ /* 0x000fe40000011424 */
[----:B------:R-:W-:-:S03]  /*8550*/  LOP3.LUT R36, R174, 0x38, R39, 0xf8, !PT ;  /* 0x00000038ae247812 */ /* 0x000fc600078ef827 */
[----:B------:R-:W-:Y:S01]  /*8560*/  IMAD R37, R37, 0x1800, R176 ;  /* 0x0000180025257824 */ /* 0x000fe200078e02b0 */
[----:B------:R-:W-:-:S05]  /*8570*/  LOP3.LUT R36, R36, R175, RZ, 0x3c, !PT ;  /* 0x000000af24247212 */ /* 0x000fca00078e3cff */
        /* <DEDUP_REMOVED lines=8> */
[----:B------:R-:W-:Y:S01]  /*8600*/  SHF.R.U64 R44, R44, 0x10, R45 ;  /* 0x000000102c2c7819 */ /* 0x000fe2000000122d */
[----:B---3--:R-:W-:Y:S01]  /*8610*/  IMAD.U32 R54, R41, 0x10000, RZ ;  /* 0x0001000029367824 */ /* 0x008fe200078e00ff */
[----:B------:R-:W-:Y:S01]  /*8620*/  SHF.R.U64 R32, R32, 0x10, R33 ;  /* 0x0000001020207819 */ /* 0x000fe20000001221 */
[----:B--2---:R-:W-:Y:S01]  /*8630*/  IMAD.U32 R52, R37, 0x10000, RZ ;  /* 0x0001000025347824 */ /* 0x004fe200078e00ff */
[----:B------:R-:W-:Y:S01]  /*8640*/  SHF.R.U32.HI R45, RZ, 0x10, R45 ;  /* 0x00000010ff2d7819 */ /* 0x000fe2000001162d */
[----:B0-----:R-:W-:Y:S01]  /*8650*/  IMAD.U32 R83, R43, 0x10000, RZ ;  /* 0x000100002b537824 */ /* 0x001fe200078e00ff */
[----:B------:R-:W-:Y:S01]  /*8660*/  SHF.R.U32.HI R33, RZ, 0x10, R33 ;  /* 0x00000010ff217819 */ /* 0x000fe20000011621 */
[----:B------:R-:W-:Y:S01]  /*8670*/  IMAD.U32 R81, R39, 0x10000, RZ ;  /* 0x0001000027517824 */ /* 0x000fe200078e00ff */
[----:B------:R-:W-:Y:S01]  /*8680*/  SHF.R.U64 R46, R46, 0x10, R47 ;  /* 0x000000102e2e7819 */ /* 0x000fe2000000122f */
[----:B------:R-:W-:Y:S01]  /*8690*/  IMAD.U32 R80, R38, 0x10000, RZ ;  /* 0x0001000026507824 */ /* 0x000fe200078e00ff */
[----:B------:R-:W-:-:S02]  /*86a0*/  SHF.R.U64 R34, R34, 0x10, R35 ;  /* 0x0000001022227819 */ /* 0x000fc40000001223 */
[----:B------:R-:W-:Y:S02]  /*86b0*/  SHF.R.U32.HI R47, RZ, 0x10, R47 ;  /* 0x00000010ff2f7819 */ /* 0x000fe4000001162f */
[----:B------:R-:W-:Y:S02]  /*86c0*/  PRMT R236, R236, 0x5410, R45 ;  /* 0x00005410ecec7816 */ /* 0x000fe4000000002d */
[----:B------:R-:W-:Y:S02]  /*86d0*/  SHF.R.U32.HI R35, RZ, 0x10, R35 ;  /* 0x00000010ff237819 */ /* 0x000fe40000011623 */
[----:B------:R-:W-:Y:S01]  /*86e0*/  PRMT R232, R232, 0x5410, R33 ;  /* 0x00005410e8e87816 */ /* 0x000fe20000000021 */
[----:B------:R-:W-:Y:S01]  /*86f0*/  IMAD.U32 R33, R236, 0x10000, RZ ;  /* 0x00010000ec217824 */ /* 0x000fe200078e00ff */
[----:B------:R-:W-:Y:S02]  /*8700*/  PRMT R234, R234, 0x5410, R47 ;  /* 0x00005410eaea7816 */ /* 0x000fe4000000002f */
[----:B------:R-:W-:Y:S01]  /*8710*/  PRMT R229, R229, 0x5410, R34 ;  /* 0x00005410e5e57816 */ /* 0x000fe20000000022 */
[----:B------:R-:W-:Y:S01]  /*8720*/  FMUL.FTZ R45, R54, R33 ;  /* 0x00000021362d7220 */ /* 0x000fe20000410000 */
[----:B------:R-:W-:Y:S01]  /*8730*/  PRMT R230, R230, 0x5410, R35 ;  /* 0x00005410e6e67816 */ /* 0x000fe20000000023 */
[----:B------:R-:W-:Y:S01]  /*8740*/  IMAD.U32 R35, R232, 0x10000, RZ ;  /* 0x00010000e8237824 */ /* 0x000fe200078e00ff */
[----:B------:R-:W-:Y:S01]  /*8750*/  LOP3.LUT R55, R41, 0xffff0000, RZ, 0xc0, !PT ;  /* 0xffff000029377812 */ /* 0x000fe200078ec0ff */
[----:B------:R-:W-:Y:S01]  /*8760*/  IMAD.U32 R41, R40, 0x10000, RZ ;  /* 0x0001000028297824 */ /* 0x000fe200078e00ff */
[----:B------:R-:W-:Y:S01]  /*8770*/  LOP3.LUT R34, R236, 0xffff0000, RZ, 0xc0, !PT ;  /* 0xffff0000ec227812 */ /* 0x000fe200078ec0ff */
[-C--:B------:R-:W-:Y:S01]  /*8780*/  FMUL.FTZ R47, R54, R35.reuse ;  /* 0x00000023362f7220 */ /* 0x080fe20000410000 */
[----:B------:R-:W-:Y:S01]  /*8790*/  LOP3.LUT R232, R232, 0xffff0000, RZ, 0xc0, !PT ;  /* 0xffff0000e8e87812 */ /* 0x000fe200078ec0ff */
[----:B------:R-:W-:Y:S01]  /*87a0*/  IMAD.U32 R54, R230, 0x10000, RZ ;  /* 0x00010000e6367824 */ /* 0x000fe200078e00ff */
[----:B------:R-:W-:Y:S01]  /*87b0*/  PRMT R233, R233, 0x5410, R46 ;  /* 0x00005410e9e97816 */ /* 0x000fe2000000002e */
[----:B------:R-:W-:Y:S01]  /*87c0*/  IMAD.U32 R46, R234, 0x10000, RZ ;  /* 0x00010000ea2e7824 */ /* 0x000fe200078e00ff */
[----:B------:R-:W-:Y:S01]  /*87d0*/  LOP3.LUT R53, R37, 0xffff0000, RZ, 0xc0, !PT ;  /* 0xffff000025357812 */ /* 0x000fe200078ec0ff */
[----:B------:R-:W-:Y:S01]  /*87e0*/  FMUL.FTZ R84, R55, R232 ;  /* 0x000000e837547220 */ /* 0x000fe20000410000 */
[----:B------:R-:W-:Y:S01]  /*87f0*/  PRMT R235, R235, 0x5410, R44 ;  /* 0x00005410ebeb7816 */ /* 0x000fe2000000002c */
[----:B------:R-:W-:Y:S01]  /*8800*/  FMUL.FTZ R44, R55, R34 ;  /* 0x00000022372c7220 */ /* 0x000fe20000410000 */
[----:B------:R-:W-:Y:S01]  /*8810*/  PRMT R231, R231, 0x5410, R32 ;  /* 0x00005410e7e77816 */ /* 0x000fe20000000020 */
[C---:B------:R-:W-:Y:S01]  /*8820*/  FFMA.FTZ R32, R52.reuse, R35, -R45 ;  /* 0x0000002334207223 */ /* 0x040fe2000001082d */
[----:B------:R-:W-:Y:S01]  /*8830*/  FMUL.FTZ R86, R83, R46 ;  /* 0x0000002e53567220 */ /* 0x000fe20000410000 */
[----:B------:R-:W-:Y:S01]  /*8840*/  FFMA.FTZ R52, R52, R33, R47 ;  /* 0x0000002134347223 */ /* 0x000fe2000001002f */
[----:B------:R-:W-:Y:S01]  /*8850*/  FFMA.FTZ R33, R53, R232, -R44 ;  /* 0x000000e835217223 */ /* 0x000fe2000001082c */
[----:B------:R-:W-:Y:S01]  /*8860*/  LOP3.LUT R43, R43, 0xffff0000, RZ, 0xc0, !PT ;  /* 0xffff00002b2b7812 */ /* 0x000fe200078ec0ff */
[----:B------:R-:W-:Y:S01]  /*8870*/  FMUL.FTZ R83, R83, R54 ;  /* 0x0000003653537220 */ /* 0x000fe20000410000 */
[----:B------:R-:W-:Y:S01]  /*8880*/  LOP3.LUT R44, R234, 0xffff0000, RZ, 0xc0, !PT ;  /* 0xffff0000ea2c7812 */ /* 0x000fe200078ec0ff */
[----:B------:R-:W-:Y:S01]  /*8890*/  FFMA.FTZ R53, R53, R34, R84 ;  /* 0x0000002235357223 */ /* 0x000fe20000010054 */
[----:B------:R-:W-:Y:S01]  /*88a0*/  FFMA.FTZ R34, R81, R54, -R86 ;  /* 0x0000003651227223 */ /* 0x000fe20000010856 */
[----:B------:R-:W-:Y:S01]  /*88b0*/  LOP3.LUT R230, R230, 0xffff0000, RZ, 0xc0, !PT ;  /* 0xffff0000e6e67812 */ /* 0x000fe200078ec0ff */
[----:B------:R-:W-:Y:S01]  /*88c0*/  IMAD.U32 R54, R235, 0x10000, RZ ;  /* 0x00010000eb367824 */ /* 0x000fe200078e00ff */
[----:B------:R-:W-:Y:S01]  /*88d0*/  LOP3.LUT R40, R40, 0xffff0000, RZ, 0xc0, !PT ;  /* 0xffff000028287812 */ /* 0x000fe200078ec0ff */
[----:B------:R-:W-:Y:S01]  /*88e0*/  FFMA.FTZ R81, R81, R46, R83 ;  /* 0x0000002e51517223 */ /* 0x000fe20000010053 */
[----:B------:R-:W-:Y:S01]  /*88f0*/  LOP3.LUT R235, R235, 0xffff0000, RZ, 0xc0, !PT ;  /* 0xffff0000ebeb7812 */ /* 0x000fe200078ec0ff */
[----:B------:R-:W-:Y:S01]  /*8900*/  FMUL.FTZ R84, R43, R44 ;  /* 0x0000002c2b547220 */ /* 0x000fe20000410000 */
[----:B------:R-:W-:Y:S01]  /*8910*/  LOP3.LUT R39, R39, 0xffff0000, RZ, 0xc0, !PT ;  /* 0xffff000027277812 */ /* 0x000fe200078ec0ff */
[C---:B------:R-:W-:Y:S01]  /*8920*/  IMAD.U32 R46, R231.reuse, 0x10000, RZ ;  /* 0x00010000e72e7824 */ /* 0x040fe200078e00ff */
[----:B------:R-:W-:Y:S01]  /*8930*/  LOP3.LUT R231, R231, 0xffff0000, RZ, 0xc0, !PT ;  /* 0xffff0000e7e77812 */ /* 0x000fe200078ec0ff */
[C---:B------:R-:W-:Y:S01]  /*8940*/  IMAD.U32 R37, R36.reuse, 0x10000, RZ ;  /* 0x0001000024257824 */ /* 0x040fe200078e00ff */
[----:B------:R-:W-:Y:S01]  /*8950*/  LOP3.LUT R36, R36, 0xffff0000, RZ, 0xc0, !PT ;  /* 0xffff000024247812 */ /* 0x000fe200078ec0ff */
[-C--:B------:R-:W-:Y:S01]  /*8960*/  FMUL.FTZ R86, R43, R230.reuse ;  /* 0x000000e62b567220 */ /* 0x080fe20000410000 */
[C---:B------:R-:W-:Y:S01]  /*8970*/  FMUL.FTZ R43, R40.reuse, R235 ;  /* 0x000000eb282b7220 */ /* 0x040fe20000410000 */
[----:B------:R-:W-:Y:S01]  /*8980*/  FFMA.FTZ R35, R39, R230, -R84 ;  /* 0x000000e627237223 */ /* 0x000fe20000010854 */
[C---:B------:R-:W-:Y:S01]  /*8990*/  FMUL.FTZ R84, R41.reuse, R54 ;  /* 0x0000003629547220 */ /* 0x040fe20000410000 */
[----:B------:R-:W-:Y:S01]  /*89a0*/  FMUL.FTZ R41, R41, R46 ;  /* 0x0000002e29297220 */ /* 0x000fe20000410000 */
[-C--:B------:R-:W-:Y:S01]  /*89b0*/  FMUL.FTZ R45, R40, R231.reuse ;  /* 0x000000e7282d7220 */ /* 0x080fe20000410000 */
[----:B------:R-:W-:Y:S01]  /*89c0*/  LOP3.LUT R82, R38, 0xffff0000, RZ, 0xc0, !PT ;  /* 0xffff000026527812 */ /* 0x000fe200078ec0ff */
[----:B------:R-:W-:Y:S01]  /*89d0*/  FFMA.FTZ R40, R36, R231, -R43 ;  /* 0x000000e724287223 */ /* 0x000fe2000001082b */
[----:B------:R-:W-:-:S02]  /*89e0*/  IMAD.U32 R38, R42, 0x10000, RZ ;  /* 0x000100002a267824 */ /* 0x000fc400078e00ff */
[----:B------:R-:W-:Y:S01]  /*89f0*/  FFMA.FTZ R44, R39, R44, R86 ;  /* 0x0000002c272c7223 */ /* 0x000fe20000010056 */
[----:B------:R-:W-:Y:S01]  /*8a00*/  IMAD.U32 R43, R233, 0x10000, RZ ;  /* 0x00010000e92b7824 */ /* 0x000fe200078e00ff */
[----:B------:R-:W-:Y:S01]  /*8a10*/  LOP3.LUT R42, R42, 0xffff0000, RZ, 0xc0, !PT ;  /* 0xffff00002a2a7812 */ /* 0x000fe200078ec0ff */
[----:B------:R-:W-:Y:S01]  /*8a20*/  FFMA.FTZ R39, R37, R46, -R84 ;  /* 0x0000002e25277223 */ /* 0x000fe20000010854 */
[----:B------:R-:W-:Y:S01]  /*8a30*/  LOP3.LUT R233, R233, 0xffff0000, RZ, 0xc0, !PT ;  /* 0xffff0000e9e97812 */ /* 0x000fe200078ec0ff */
[----:B------:R-:W-:Y:S01]  /*8a40*/  FFMA.FTZ R37, R37, R54, R41 ;  /* 0x0000003625257223 */ /* 0x000fe20000010029 */
[C---:B------:R-:W-:Y:S01]  /*8a50*/  IMAD.U32 R41, R229.reuse, 0x10000, RZ ;  /* 0x00010000e5297824 */ /* 0x040fe200078e00ff */
[----:B------:R-:W-:Y:S01]  /*8a60*/  LOP3.LUT R229, R229, 0xffff0000, RZ, 0xc0, !PT ;  /* 0xffff0000e5e57812 */ /* 0x000fe200078ec0ff */
        /* <DEDUP_REMOVED lines=21> */
.L_x_1403:
[----:B------:R-:W-:Y:S05]  /*8bc0*/  BSYNC B2 ;  /* 0x0000000000027941 */ /* 0x000fea0003800000 */
.L_x_1402:
[----:B------:R-:W-:Y:S02]  /*8bd0*/  ULDC.64 UR4, c[0x0][0x208] ;  /* 0x0000820000047ab9 */ /* 0x000fe40000000a00 */
[----:B--2---:R4:W-:Y:S04]  /*8be0*/  STG.E.128 desc[UR4][R48.64], R36 ;  /* 0x0000002430007986 */ /* 0x0049e8000c101d04 */
[----:B---3--:R4:W-:Y:S02]  /*8bf0*/  @!P4 STG.E.128 desc[UR4][R50.64], R40 ;  /* 0x000000283200c986 */ /* 0x0089e4000c101d04 */
.L_x_1393:
[----:B------:R-:W-:Y:S05]  /*8c00*/  BSYNC B1 ;  /* 0x0000000000017941 */ /* 0x000fea0003800000 */
.L_x_1392:
        /* <DEDUP_REMOVED lines=15> */
[----:B------:R-:W-:Y:S01]  /*8d00*/  SHF.R.S32.HI R32, RZ, 0x1f, R33 ;  /* 0x0000001fff207819 */ /* 0x000fe20000011421 */
[----:B------:R-:W-:-:S03]  /*8d10*/  IMAD.SHL.U32 R35, R33, 0x8, RZ ;  /* 0x0000000821237824 */ /* 0x000fc600078e00ff */
[----:B------:R-:W-:Y:S02]  /*8d20*/  LEA.HI R32, R32, R33, RZ, 0x3 ;  /* 0x0000002120207211 */ /* 0x000fe400078f18ff */
[----:B------:R-:W-:Y:S02]  /*8d30*/  ISETP.GE.AND P0, PT, R35, R151, PT ;  /* 0x000000972300720c */ /* 0x000fe40003f06270 */
[----:B------:R-:W-:Y:S02]  /*8d40*/  SHF.R.S32.HI R32, RZ, 0x3, R32 ;  /* 0x00000003ff207819 */ /* 0x000fe40000011420 */
[----:B------:R-:W-:-:S03]  /*8d50*/  LOP3.LUT R33, R172, 0x38, R35, 0xf8, !PT ;  /* 0x00000038ac217812 */ /* 0x000fc600078ef823 */
[----:B------:R-:W-:Y:S01]  /*8d60*/  IMAD R32, R32, 0x1800, R177 ;  /* 0x0000180020207824 */ /* 0x000fe200078e02b1 */
[----:B------:R-:W-:-:S05]  /*8d70*/  LOP3.LUT R33, R33, R200, RZ, 0x3c, !PT ;  /* 0x000000c821217212 */ /* 0x000fca00078e3cff */
[----:B------:R-:W-:Y:S01]  /*8d80*/  @!P0 SHF.R.S32.HI R37, RZ, 0x1f, R35 ;  /* 0x0000001fff258819 */ /* 0x000fe20000011423 */
[----:B------:R-:W-:Y:S01]  /*8d90*/  IMAD.IADD R32, R32, 0x1, R33 ;  /* 0x0000000120207824 */ /* 0x000fe200078e0221 */
[----:B------:R-:W-:Y:S01]  /*8da0*/  @!P0 IADD3 R34, P4, P5, R90, R130, R35 ;  /* 0x000000825a228210 */ /* 0x000fe20007d9e023 */
[C---:B------:R-:W-:Y:S02]  /*8db0*/  IMAD R33, R19.reuse, 0x4800, R144 ;  /* 0x0000480013217824 */ /* 0x040fe400078e0290 */
[----:B------:R-:W-:Y:S01]  /*8dc0*/  IMAD R35, R19, 0x4800, R32 ;  /* 0x0000480013237824 */ /* 0x000fe200078e0220 */
[----:B------:R-:W-:Y:S01]  /*8dd0*/  @!P0 IADD3.X R37, R89, R44, R37, P4, P5 ;  /* 0x0000002c59258210 */ /* 0x000fe200027ea425 */
[----:B------:R-:W-:Y:S01]  /*8de0*/  IMAD R33, R33, 0x2, R18 ;  /* 0x0000000221217824 */ /* 0x000fe200078e0212 */
[----:B---3--:R-:W-:-:S04]  /*8df0*/  LEA R40, P4, R36, R120, 0x1 ;  /* 0x0000007824287211 */ /* 0x008fc800078808ff */
[----:B------:R-:W-:Y:S01]  /*8e00*/  LEA.HI.X R41, R36, R121, R38, 0x1, P4 ;  /* 0x0000007924297211 */ /* 0x000fe200020f0c26 */
[----:B------:R-:W-:Y:S01]  /*8e10*/  IMAD R36, R35, 0x2, R18 ;  /* 0x0000000223247824 */ /* 0x000fe200078e0212 */
[----:B------:R-:W-:-:S04]  /*8e20*/  @!P0 LEA R42, P4, R34, R120, 0x1 ;  /* 0x00000078222a8211 */ /* 0x000fc800078808ff */
[----:B------:R-:W-:Y:S02]  /*8e30*/  @!P0 LEA.HI.X R43, R34, R121, R37, 0x1, P4 ;  /* 0x00000079222b8211 */ /* 0x000fe400020f0c25 */
[----:B------:R-:W2:Y:S01]  /*8e40*/  LDS.128 R32, [R33+0x18400] ;  /* 0x0184000021207984 */ /* 0x000ea20000000c00 */
[----:B------:R-:W-:-:S03]  /*8e50*/  ISETP.GE.AND P4, PT, R22, R117, PT ;  /* 0x000000751600720c */ /* 0x000fc60003f86270 */
[----:B------:R-:W3:Y:S10]  /*8e60*/  LDS.128 R36, [R36+0x18400] ;  /* 0x0184000024247984 */ /* 0x000ef40000000c00 */
        /* <DEDUP_REMOVED lines=15> */
[--C-:B------:R-:W-:Y:S01]  /*8f60*/  SHF.R.U64 R55, R78, 0x10, R79.reuse ;  /* 0x000000104e377819 */ /* 0x100fe2000000124f */
[----:B------:R-:W-:Y:S01]  /*8f70*/  IMAD.U32 R54, R223, 0x10000, RZ ;  /* 0x00010000df367824 */ /* 0x000fe200078e00ff */
[----:B------:R-:W-:Y:S02]  /*8f80*/  SHF.R.U32.HI R78, RZ, 0x10, R79 ;  /* 0x00000010ff4e7819 */ /* 0x000fe4000001164f */
        /* <DEDUP_REMOVED lines=15> */
[-C--:B------:R-:W-:Y:S01]  /*9080*/  FMUL.FTZ R64, R48, R223.reuse ;  /* 0x000000df30407220 */ /* 0x080fe20000410000 */
[----:B------:R-:W-:Y:S01]  /*9090*/  PRMT R224, R224, 0x5410, R55 ;  /* 0x00005410e0e07816 */ /* 0x000fe20000000037 */
[----:B------:R-:W-:Y:S01]  /*90a0*/  FFMA.FTZ R48, R49, R223, -R66 ;  /* 0x000000df31307223 */ /* 0x000fe20000010842 */
[CC--:B------:R-:W-:Y:S01]  /*90b0*/  FMUL.FTZ R66, R52.reuse, R54.reuse ;  /* 0x0000003634427220 */ /* 0x0c0fe20000410000 */
[----:B------:R-:W-:Y:S01]  /*90c0*/  LOP3.LUT R225, R225, 0xffff0000, RZ, 0xc0, !PT ;  /* 0xffff0000e1e17812 */ /* 0x000fe200078ec0ff */
[----:B------:R-:W-:Y:S01]  /*90d0*/  FMUL.FTZ R55, R52, R53 ;  /* 0x0000003534377220 */ /* 0x000fe20000410000 */
[----:B------:R-:W-:Y:S01]  /*90e0*/  PRMT R226, R226, 0x5410, R65 ;  /* 0x00005410e2e27816 */ /* 0x000fe20000000041 */
[----:B------:R-:W-:Y:S01]  /*90f0*/  FFMA.FTZ R52, R49, R227, R64 ;  /* 0x000000e331347223 */ /* 0x000fe20000010040 */
[----:B------:R-:W-:Y:S01]  /*9100*/  PRMT R222, R222, 0x5410, R83 ;  /* 0x00005410dede7816 */ /* 0x000fe20000000053 */
[----:B------:R-:W-:Y:S01]  /*9110*/  FFMA.FTZ R49, R51, R53, -R66 ;  /* 0x0000003533317223 */ /* 0x000fe20000010842 */
[----:B------:R-:W-:Y:S01]  /*9120*/  LOP3.LUT R46, R35, 0xffff0000, RZ, 0xc0, !PT ;  /* 0xffff0000232e7812 */ /* 0x000fe200078ec0ff */
[----:B------:R-:W-:Y:S01]  /*9130*/  FFMA.FTZ R66, R51, R54, R55 ;  /* 0x0000003633427223 */ /* 0x000fe20000010037 */
[----:B------:R-:W-:Y:S01]  /*9140*/  LOP3.LUT R211, R211, 0xffff0000, RZ, 0xc0, !PT ;  /* 0xffff0000d3d37812 */ /* 0x000fe200078ec0ff */
[----:B------:R-:W-:Y:S01]  /*9150*/  FMUL.FTZ R51, R50, R225 ;  /* 0x000000e132337220 */ /* 0x000fe20000410000 */
[----:B------:R-:W-:Y:S01]  /*9160*/  IMAD.U32 R64, R226, 0x10000, RZ ;  /* 0x00010000e2407824 */ /* 0x000fe200078e00ff */
[----:B------:R-:W-:Y:S01]  /*9170*/  LOP3.LUT R36, R36, 0xffff0000, RZ, 0xc0, !PT ;  /* 0xffff000024247812 */ /* 0x000fe200078ec0ff */
[----:B------:R-:W-:-:S02]  /*9180*/  IMAD.U32 R54, R222, 0x10000, RZ ;  /* 0x00010000de367824 */ /* 0x000fc400078e00ff */
[-C--:B------:R-:W-:Y:S01]  /*9190*/  FMUL.FTZ R55, R50, R211.reuse ;  /* 0x000000d332377220 */ /* 0x080fe20000410000 */
[----:B------:R-:W-:Y:S01]  /*91a0*/  FFMA.FTZ R76, R46, R211, -R51 ;  /* 0x000000d32e4c7223 */ /* 0x000fe20000010833 */
[----:B------:R-:W-:Y:S01]  /*91b0*/  LOP3.LUT R53, R226, 0xffff0000, RZ, 0xc0, !PT ;  /* 0xffff0000e2357812 */ /* 0x000fe200078ec0ff */
[C---:B------:R-:W-:Y:S01]  /*91c0*/  FMUL.FTZ R50, R37.reuse, R64 ;  /* 0x0000004025327220 */ /* 0x040fe20000410000 */
[----:B------:R-:W-:Y:S01]  /*91d0*/  LOP3.LUT R51, R222, 0xffff0000, RZ, 0xc0, !PT ;  /* 0xffff0000de337812 */ /* 0x000fe200078ec0ff */
[-C--:B------:R-:W-:Y:S01]  /*91e0*/  FMUL.FTZ R37, R37, R54.reuse ;  /* 0x0000003625257220 */ /* 0x080fe20000410000 */
[----:B------:R-:W-:Y:S01]  /*91f0*/  PRMT R210, R210, 0x5410, R81 ;  /* 0x00005410d2d27816 */ /* 0x000fe20000000051 */
[----:B------:R-:W-:Y:S01]  /*9200*/  FFMA.FTZ R225, R46, R225, R55 ;  /* 0x000000e12ee17223 */ /* 0x000fe20000010037 */
[C---:B------:R-:W-:Y:S01]  /*9210*/  FFMA.FTZ R50, R45.reuse, R54, -R50 ;  /* 0x000000362d327223 */ /* 0x040fe20000010832 */
[C---:B------:R-:W-:Y:S01]  /*9220*/  IMAD.U32 R33, R34.reuse, 0x10000, RZ ;  /* 0x0001000022217824 */ /* 0x040fe200078e00ff */
[----:B------:R-:W-:Y:S01]  /*9230*/  LOP3.LUT R35, R34, 0xffff0000, RZ, 0xc0, !PT ;  /* 0xffff000022237812 */ /* 0x000fe200078ec0ff */
[C---:B------:R-:W-:Y:S01]  /*9240*/  FMUL.FTZ R55, R36.reuse, R53 ;  /* 0x0000003524377220 */ /* 0x040fe20000410000 */
[----:B------:R-:W-:Y:S01]  /*9250*/  FFMA.FTZ R45, R45, R64, R37 ;  /* 0x000000402d2d7223 */ /* 0x000fe20000010025 */
[----:B------:R-:W-:Y:S01]  /*9260*/  FMUL.FTZ R65, R36, R51 ;  /* 0x0000003324417220 */ /* 0x000fe20000410000 */
[----:B------:R-:W-:Y:S01]  /*9270*/  LOP3.LUT R32, R32, 0xffff0000, RZ, 0xc0, !PT ;  /* 0xffff000020207812 */ /* 0x000fe200078ec0ff */
[C---:B------:R-:W-:Y:S01]  /*9280*/  IMAD.U32 R34, R38.reuse, 0x10000, RZ ;  /* 0x0001000026227824 */ /* 0x040fe200078e00ff */
[----:B------:R-:W-:Y:S01]  /*9290*/  LOP3.LUT R38, R38, 0xffff0000, RZ, 0xc0, !PT ;  /* 0xffff000026267812 */ /* 0x000fe200078ec0ff */
[C---:B------:R-:W-:Y:S01]  /*92a0*/  IMAD.U32 R37, R224.reuse, 0x10000, RZ ;  /* 0x00010000e0257824 */ /* 0x040fe200078e00ff */
[----:B------:R-:W-:Y:S01]  /*92b0*/  LOP3.LUT R224, R224, 0xffff0000, RZ, 0xc0, !PT ;  /* 0xffff0000e0e07812 */ /* 0x000fe200078ec0ff */
[C---:B------:R-:W-:Y:S01]  /*92c0*/  IMAD.U32 R36, R210.reuse, 0x10000, RZ ;  /* 0x00010000d2247824 */ /* 0x040fe200078e00ff */
[----:B------:R-:W-:Y:S01]  /*92d0*/  LOP3.LUT R210, R210, 0xffff0000, RZ, 0xc0, !PT ;  /* 0xffff0000d2d27812 */ /* 0x000fe200078ec0ff */
[----:B------:R-:W-:Y:S01]  /*92e0*/  FMUL.FTZ R46, R34, R37 ;  /* 0x00000025222e7220 */ /* 0x000fe20000410000 */
[----:B------:R-:W-:Y:S01]  /*92f0*/  FFMA.FTZ R55, R32, R51, -R55 ;  /* 0x0000003320377223 */ /* 0x000fe20000010837 */
[----:B------:R-:W-:Y:S01]  /*9300*/  FMUL.FTZ R34, R34, R36 ;  /* 0x0000002422227220 */ /* 0x000fe20000410000 */
[C---:B------:R-:W-:Y:S01]  /*9310*/  FMUL.FTZ R54, R38.reuse, R224 ;  /* 0x000000e026367220 */ /* 0x040fe20000410000 */
[----:B------:R-:W-:Y:S01]  /*9320*/  FMUL.FTZ R51, R38, R210 ;  /* 0x000000d226337220 */ /* 0x000fe20000410000 */
[C---:B------:R-:W-:Y:S01]  /*9330*/  FFMA.FTZ R46, R33.reuse, R36, -R46 ;  /* 0x00000024212e7223 */ /* 0x040fe2000001082e */
[----:B------:R-:W-:Y:S01]  /*9340*/  FFMA.FTZ R34, R33, R37, R34 ;  /* 0x0000002521227223 */ /* 0x000fe20000010022 */
        /* <DEDUP_REMOVED lines=16> */
.L_x_1407:
[----:B------:R-:W-:Y:S05]  /*9450*/  BSYNC B2 ;  /* 0x0000000000027941 */ /* 0x000fea0003800000 */
.L_x_1406:
[----:B------:R-:W-:Y:S02]  /*9460*/  ULDC.64 UR4, c[0x0][0x208] ;  /* 0x0000820000047ab9 */ /* 0x000fe40000000a00 */
[----:B--2---:R2:W-:Y:S04]  /*9470*/  STG.E.128 desc[UR4][R40.64], R32 ;  /* 0x0000002028007986 */ /* 0x0045e8000c101d04 */
[----:B---3--:R2:W-:Y:S02]  /*9480*/  @!P0 STG.E.128 desc[UR4][R42.64], R36 ;  /* 0x000000242a008986 */ /* 0x0085e4000c101d04 */
.L_x_1405:
[----:B------:R-:W-:Y:S05]  /*9490*/  BSYNC B1 ;  /* 0x0000000000017941 */ /* 0x000fea0003800000 */
.L_x_1404:
        /* <DEDUP_REMOVED lines=14> */
[----:B------:R-:W-:-:S05]  /*9580*/  SHF.R.S32.HI R32, RZ, 0x3, R35 ;  /* 0x00000003ff207819 */ /* 0x000fca0000011423 */
[----:B------:R-:W-:-:S06]  /*9590*/  IMAD R32, R32, 0x1800, R177 ;  /* 0x0000180020207824 */ /* 0x000fcc00078e02b1 */
[--C-:B------:R-:W-:Y:S02]  /*95a0*/  @!P0 SHF.R.S32.HI R37, RZ, 0x1f, R33.reuse ;  /* 0x0000001fff258819 */ /* 0x100fe40000011421 */
[--C-:B------:R-:W-:Y:S02]  /*95b0*/  @!P0 IADD3 R34, P4, P5, R90, R130, R33.reuse ;  /* 0x000000825a228210 */ /* 0x100fe40007d9e021 */
[----:B------:R-:W-:Y:S02]  /*95c0*/  LOP3.LUT R33, R172, 0x38, R33, 0xf8, !PT ;  /* 0x00000038ac217812 */ /* 0x000fe400078ef821 */
[----:B------:R-:W-:Y:S02]  /*95d0*/  @!P0 IADD3.X R37, R89, R44, R37, P4, P5 ;  /* 0x0000002c59258210 */ /* 0x000fe400027ea425 */
[----:B------:R-:W-:Y:S02]  /*95e0*/  LOP3.LUT R33, R33, R200, RZ, 0x3c, !PT ;  /* 0x000000c821217212 */ /* 0x000fe400078e3cff */
[----:B---3--:R-:W-:-:S03]  /*95f0*/  LEA R40, P4, R36, R120, 0x1 ;  /* 0x0000007824287211 */ /* 0x008fc600078808ff */
[----:B------:R-:W-:Y:S01]  /*9600*/  IMAD.IADD R32, R32, 0x1, R33 ;  /* 0x0000000120207824 */ /* 0x000fe200078e0221 */
[-C--:B------:R-:W-:Y:S01]  /*9610*/  LEA.HI.X R41, R36, R121.reuse, R38, 0x1, P4 ;  /* 0x0000007924297211 */ /* 0x080fe200020f0c26 */
[C---:B------:R-:W-:Y:S01]  /*9620*/  IMAD R33, R19.reuse, 0x4800, R142 ;  /* 0x0000480013217824 */ /* 0x040fe200078e028e */
[C---:B------:R-:W-:Y:S01]  /*9630*/  @!P0 LEA R42, P4, R34.reuse, R120, 0x1 ;  /* 0x00000078222a8211 */ /* 0x040fe200078808ff */
[----:B------:R-:W-:Y:S02]  /*9640*/  IMAD R35, R19, 0x4800, R32 ;  /* 0x0000480013237824 */ /* 0x000fe400078e0220 */
[--C-:B------:R-:W-:Y:S01]  /*9650*/  IMAD R33, R33, 0x2, R18.reuse ;  /* 0x0000000221217824 */ /* 0x100fe200078e0212 */
[----:B------:R-:W-:Y:S01]  /*9660*/  @!P0 LEA.HI.X R43, R34, R121, R37, 0x1, P4 ;  /* 0x00000079222b8211 */ /* 0x000fe200020f0c25 */
[----:B------:R-:W-:Y:S01]  /*9670*/  IMAD R36, R35, 0x2, R18 ;  /* 0x0000000223247824 */ /* 0x000fe200078e0212 */
[----:B------:R-:W-:-:S03]  /*9680*/  ISETP.GE.AND P4, PT, R165, R117, PT ;  /* 0x00000075a500720c */ /* 0x000fc60003f86270 */
[----:B------:R-:W2:Y:S04]  /*9690*/  LDS.128 R32, [R33+0x18400] ;  /* 0x0184000021207984 */ /* 0x000ea80000000c00 */
[----:B------:R-:W3:Y:S06]  /*96a0*/  LDS.128 R36, [R36+0x18400] ;  /* 0x0184000024247984 */ /* 0x000eec0000000c00 */
[----:B------:R-:W-:Y:S05]  /*96b0*/  @P4 BRA `(.L_x_1411) ;  /* 0x0000000400684947 */ /* 0x000fea0003800000 */
[----:B------:R-:W-:Y:S01]  /*96c0*/  SHF.R.U64 R54, R62, 0x10, R63 ;  /* 0x000000103e367819 */ /* 0x000fe2000000123f */
[----:B---3--:R-:W-:Y:S01]  /*96d0*/  IMAD.U32 R50, R37, 0x10000, RZ ;  /* 0x0001000025327824 */ /* 0x008fe200078e00ff */
[----:B------:R-:W-:Y:S01]  /*96e0*/  SHF.R.U64 R64, R60, 0x10, R61 ;  /* 0x000000103c407819 */ /* 0x000fe2000000123d */
[----:B--2---:R-:W-:Y:S01]  /*96f0*/  IMAD.U32 R47, R33, 0x10000, RZ ;  /* 0x00010000212f7824 */ /* 0x004fe200078e00ff */
[----:B------:R-:W-:Y:S01]  /*9700*/  SHF.R.U64 R62, R72, 0x10, R73 ;  /* 0x00000010483e7819 */ /* 0x000fe20000001249 */
[----:B------:R-:W-:Y:S01]  /*9710*/  IMAD.U32 R52, R39, 0x10000, RZ ;  /* 0x0001000027347824 */ /* 0x000fe200078e00ff */
[----:B------:R-:W-:Y:S01]  /*9720*/  SHF.R.U32.HI R61, RZ, 0x10, R61 ;  /* 0x00000010ff3d7819 */ /* 0x000fe2000001163d */
[----:B------:R-:W-:Y:S01]  /*9730*/  IMAD.U32 R49, R35, 0x10000, RZ ;  /* 0x0001000023317824 */ /* 0x000fe200078e00ff */
[----:B------:R-:W-:Y:S01]  /*9740*/  SHF.R.U32.HI R72, RZ, 0x10, R73 ;  /* 0x00000010ff487819 */ /* 0x000fe20000011649 */
[----:B------:R-:W-:Y:S01]  /*9750*/  IMAD.U32 R45, R32, 0x10000, RZ ;  /* 0x00010000202d7824 */ /* 0x000fe200078e00ff */
[----:B------:R-:W-:-:S02]  /*9760*/  PRMT R204, R204, 0x5410, R61 ;  /* 0x00005410cccc7816 */ /* 0x000fc4000000003d */
[----:B------:R-:W-:Y:S02]  /*9770*/  PRMT R209, R209, 0x5410, R72 ;  /* 0x00005410d1d17816 */ /* 0x000fe40000000048 */
[----:B------:R-:W-:Y:S01]  /*9780*/  SHF.R.U64 R60, R74, 0x10, R75 ;  /* 0x000000104a3c7819 */ /* 0x000fe2000000124b */
[----:B------:R-:W-:Y:S01]  /*9790*/  IMAD.U32 R53, R204, 0x10000, RZ ;  /* 0x00010000cc357824 */ /* 0x000fe200078e00ff */
[----:B------:R-:W-:Y:S01]  /*97a0*/  PRMT R193, R193, 0x5410, R54 ;  /* 0x00005410c1c17816 */ /* 0x000fe20000000036 */
[----:B------:R-:W-:Y:S01]  /*97b0*/  IMAD.U32 R54, R209, 0x10000, RZ ;  /* 0x00010000d1367824 */ /* 0x000fe200078e00ff */
[----:B------:R-:W-:Y:S02]  /*97c0*/  SHF.R.U32.HI R63, RZ, 0x10, R63 ;  /* 0x00000010ff3f7819 */ /* 0x000fe4000001163f */
[----:B------:R-:W-:Y:S01]  /*97d0*/  PRMT R207, R207, 0x5410, R62 ;  /* 0x00005410cfcf7816 */ /* 0x000fe2000000003e */
[CC--:B------:R-:W-:Y:S01]  /*97e0*/  FMUL.FTZ R62, R50.reuse, R53.reuse ;  /* 0x00000035323e7220 */ /* 0x0c0fe20000410000 */
[----:B------:R-:W-:Y:S01]  /*97f0*/  PRMT R205, R205, 0x5410, R60 ;  /* 0x00005410cdcd7816 */ /* 0x000fe2000000003c */
[-C--:B------:R-:W-:Y:S01]  /*9800*/  FMUL.FTZ R60, R50, R54.reuse ;  /* 0x00000036323c7220 */ /* 0x080fe20000410000 */
[----:B------:R-:W-:Y:S01]  /*9810*/  SHF.R.U32.HI R75, RZ, 0x10, R75 ;  /* 0x00000010ff4b7819 */ /* 0x000fe2000001164b */
[C---:B------:R-:W-:Y:S01]  /*9820*/  FFMA.FTZ R62, R47.reuse, R54, R62 ;  /* 0x000000362f3e7223 */ /* 0x040fe2000001003e */
[----:B------:R-:W-:Y:S01]  /*9830*/  PRMT R194, R194, 0x5410, R63 ;  /* 0x00005410c2c27816 */ /* 0x000fe2000000003f */
[----:B------:R-:W-:Y:S01]  /*9840*/  FFMA.FTZ R60, R47, R53, -R60 ;  /* 0x000000352f3c7223 */ /* 0x000fe2000001083c */
[----:B------:R-:W-:Y:S01]  /*9850*/  LOP3.LUT R51, R37, 0xffff0000, RZ, 0xc0, !PT ;  /* 0xffff000025337812 */ /* 0x000fe200078ec0ff */
[----:B------:R-:W-:Y:S01]  /*9860*/  IMAD.U32 R37, R36, 0x10000, RZ ;  /* 0x0001000024257824 */ /* 0x000fe200078e00ff */
[----:B------:R-:W-:Y:S01]  /*9870*/  PRMT R206, R206, 0x5410, R75 ;  /* 0x00005410cece7816 */ /* 0x000fe2000000004b */
[----:B------:R-:W-:Y:S01]  /*9880*/  IMAD.U32 R47, R194, 0x10000, RZ ;  /* 0x00010000c22f7824 */ /* 0x000fe200078e00ff */
[----:B------:R-:W-:-:S02]  /*9890*/  LOP3.LUT R209, R209, 0xffff0000, RZ, 0xc0, !PT ;  /* 0xffff0000d1d17812 */ /* 0x000fc400078ec0ff */
[----:B------:R-:W-:Y:S01]  /*98a0*/  LOP3.LUT R204, R204, 0xffff0000, RZ, 0xc0, !PT ;  /* 0xffff0000cccc7812 */ /* 0x000fe200078ec0ff */
[----:B------:R-:W-:Y:S01]  /*98b0*/  IMAD.U32 R50, R206, 0x10000, RZ ;  /* 0x00010000ce327824 */ /* 0x000fe200078e00ff */
[----:B------:R-:W-:Y:S01]  /*98c0*/  LOP3.LUT R48, R33, 0xffff0000, RZ, 0xc0, !PT ;  /* 0xffff000021307812 */ /* 0x000fe200078ec0ff */
[----:B------:R-:W-:Y:S01]  /*98d0*/  FMUL.FTZ R53, R51, R209 ;  /* 0x000000d133357220 */ /* 0x000fe20000410000 */
[C---:B------:R-:W-:Y:S01]  /*98e0*/  FMUL.FTZ R55, R52.reuse, R47 ;  /* 0x0000002f34377220 */ /* 0x040fe20000410000 */
[----:B------:R-:W-:Y:S01]  /*98f0*/  PRMT R203, R203, 0x5410, R64 ;  /* 0x00005410cbcb7816 */ /* 0x000fe20000000040 */
[----:B------:R-:W-:Y:S01]  /*9900*/  FMUL.FTZ R51, R51, R204 ;  /* 0x000000cc33337220 */ /* 0x000fe20000410000 */
[----:B------:R-:W-:Y:S01]  /*9910*/  LOP3.LUT R39, R39, 0xffff0000, RZ, 0xc0, !PT ;  /* 0xffff000027277812 */ /* 0x000fe200078ec0ff */
[-C--:B------:R-:W-:Y:S01]  /*9920*/  FMUL.FTZ R54, R52, R50.reuse ;  /* 0x0000003234367220 */ /* 0x080fe20000410000 */
[----:B------:R-:W-:Y:S01]  /*9930*/  LOP3.LUT R206, R206, 0xffff0000, RZ, 0xc0, !PT ;  /* 0xffff0000cece7812 */ /* 0x000fe200078ec0ff */
[----:B------:R-:W-:Y:S01]  /*9940*/  FFMA.FTZ R55, R49, R50, R55 ;  /* 0x0000003231377223 */ /* 0x000fe20000010037 */
[C---:B------:R-:W-:Y:S01]  /*9950*/  FFMA.FTZ R53, R48.reuse, R204, -R53 ;  /* 0x000000cc30357223 */ /* 0x040fe20000010835 */
[----:B------:R-:W-:Y:S01]  /*9960*/  FFMA.FTZ R51, R48, R209, R51 ;  /* 0x000000d130337223 */ /* 0x000fe20000010033 */
[----:B------:R-:W-:Y:S01]  /*9970*/  LOP3.LUT R194, R194, 0xffff0000, RZ, 0xc0, !PT ;  /* 0xffff0000c2c27812 */ /* 0x000fe200078ec0ff */
[----:B------:R-:W-:-:S02]  /*9980*/  IMAD.U32 R50, R207, 0x10000, RZ ;  /* 0x00010000cf327824 */ /* 0x000fc400078e00ff */
[----:B------:R-:W-:Y:S01]  /*9990*/  FFMA.FTZ R54, R49, R47, -R54 ;  /* 0x0000002f31367223 */ /* 0x000fe20000010836 */
[----:B------:R-:W-:Y:S01]  /*99a0*/  IMAD.U32 R48, R203, 0x10000, RZ ;  /* 0x00010000cb307824 */ /* 0x000fe200078e00ff */
[----:B------:R-:W-:Y:S01]  /*99b0*/  LOP3.LUT R46, R35, 0xffff0000, RZ, 0xc0, !PT ;  /* 0xffff0000232e7812 */ /* 0x000fe200078ec0ff */
[----:B------:R-:W-:Y:S01]  /*99c0*/  FMUL.FTZ R47, R39, R206 ;  /* 0x000000ce272f7220 */ /* 0x000fe20000410000 */
[----:B------:R-:W-:Y:S01]  /*99d0*/  FMUL.FTZ R52, R37, R50 ;  /* 0x0000003225347220 */ /* 0x000fe20000410000 */
[----:B------:R-:W-:Y:S01]  /*99e0*/  LOP3.LUT R36, R36, 0xffff0000, RZ, 0xc0, !PT ;  /* 0xffff000024247812 */ /* 0x000fe200078ec0ff */
[----:B------:R-:W-:Y:S01]  /*99f0*/  FMUL.FTZ R39, R39, R194 ;  /* 0x000000c227277220 */ /* 0x000fe20000410000 */
[----:B------:R-:W-:Y:S01]  /*9a00*/  LOP3.LUT R207, R207, 0xffff0000, RZ, 0xc0, !PT ;  /* 0xffff0000cfcf7812 */ /* 0x000fe200078ec0ff */
[-C--:B------:R-:W-:Y:S01]  /*9a10*/  FMUL.FTZ R37, R37, R48.reuse ;  /* 0x0000003025257220 */ /* 0x080fe20000410000 */
[----:B------:R-:W-:Y:S01]  /*9a20*/  LOP3.LUT R203, R203, 0xffff0000, RZ, 0xc0, !PT ;  /* 0xffff0000cbcb7812 */ /* 0x000fe200078ec0ff */
[C---:B------:R-:W-:Y:S01]  /*9a30*/  FFMA.FTZ R52, R45.reuse, R48, -R52 ;  /* 0x000000302d347223 */ /* 0x040fe20000010834 */
[----:B------:R-:W-:Y:S01]  /*9a40*/  LOP3.LUT R33, R32, 0xffff0000, RZ, 0xc0, !PT ;  /* 0xffff000020217812 */ /* 0x000fe200078ec0ff */
[C---:B------:R-:W-:Y:S01]  /*9a50*/  FFMA.FTZ R47, R46.reuse, R194, -R47 ;  /* 0x000000c22e2f7223 */ /* 0x040fe2000001082f */
[----:B------:R-:W-:Y:S01]  /*9a60*/  FFMA.FTZ R206, R46, R206, R39 ;  /* 0x000000ce2ece7223 */ /* 0x000fe20000010027 */
[----:B------:R-:W-:Y:S01]  /*9a70*/  FFMA.FTZ R45, R45, R50, R37 ;  /* 0x000000322d2d7223 */ /* 0x000fe20000010025 */
[----:B------:R-:W-:-:S02]  /*9a80*/  IMAD.U32 R35, R38, 0x10000, RZ ;  /* 0x0001000026237824 */ /* 0x000fc400078e00ff */
[C---:B------:R-:W-:Y:S01]  /*9a90*/  FMUL.FTZ R46, R36.reuse, R207 ;  /* 0x000000cf242e7220 */ /* 0x040fe20000410000 */
[-C--:B------:R-:W-:Y:S01]  /*9aa0*/  FMUL.FTZ R48, R36, R203.reuse ;  /* 0x000000cb24307220 */ /* 0x080fe20000410000 */
[----:B------:R-:W-:Y:S01]  /*9ab0*/  IMAD.U32 R37, R205, 0x10000, RZ ;  /* 0x00010000cd257824 */ /* 0x000fe200078e00ff */
[----:B------:R-:W-:Y:S01]  /*9ac0*/  LOP3.LUT R38, R38, 0xffff0000, RZ, 0xc0, !PT ;  /* 0xffff000026267812 */ /* 0x000fe200078ec0ff */
[----:B------:R-:W-:Y:S01]  /*9ad0*/  IMAD.U32 R36, R193, 0x10000, RZ ;  /* 0x00010000c1247824 */ /* 0x000fe200078e00ff */
[----:B------:R-:W-:Y:S01]  /*9ae0*/  LOP3.LUT R205, R205, 0xffff0000, RZ, 0xc0, !PT ;  /* 0xffff0000cdcd7812 */ /* 0x000fe200078ec0ff */
[C---:B------:R-:W-:Y:S01]  /*9af0*/  IMAD.U32 R32, R34.reuse, 0x10000, RZ ;  /* 0x0001000022207824 */ /* 0x040fe200078e00ff */
[----:B------:R-:W-:Y:S01]  /*9b00*/  LOP3.LUT R193, R193, 0xffff0000, RZ, 0xc0, !PT ;  /* 0xffff0000c1c17812 */ /* 0x000fe200078ec0ff */
[C---:B------:R-:W-:Y:S01]  /*9b10*/  FFMA.FTZ R203, R33.reuse, R203, -R46 ;  /* 0x000000cb21cb7223 */ /* 0x040fe2000001082e */
[----:B------:R-:W-:Y:S01]  /*9b20*/  FFMA.FTZ R48, R33, R207, R48 ;  /* 0x000000cf21307223 */ /* 0x000fe20000010030 */
[----:B------:R-:W-:Y:S01]  /*9b30*/  LOP3.LUT R34, R34, 0xffff0000, RZ, 0xc0, !PT ;  /* 0xffff000022227812 */ /* 0x000fe200078ec0ff */
[C---:B------:R-:W-:Y:S01]  /*9b40*/  FMUL.FTZ R33, R35.reuse, R37 ;  /* 0x0000002523217220 */ /* 0x040fe20000410000 */
[-C--:B------:R-:W-:Y:S01]  /*9b50*/  FMUL.FTZ R46, R35, R36.reuse ;  /* 0x00000024232e7220 */ /* 0x080fe20000410000 */
        /* <DEDUP_REMOVED lines=16> */
.L_x_1411:
[----:B------:R-:W-:Y:S05]  /*9c60*/  BSYNC B2 ;  /* 0x0000000000027941 */ /* 0x000fea0003800000 */
.L_x_1410:
[----:B------:R-:W-:Y:S02]  /*9c70*/  ULDC.64 UR4, c[0x0][0x208] ;  /* 0x0000820000047ab9 */ /* 0x000fe40000000a00 */
[----:B--2---:R2:W-:Y:S04]  /*9c80*/  STG.E.128 desc[UR4][R40.64], R32 ;  /* 0x0000002028007986 */ /* 0x0045e8000c101d04 */
[----:B---3--:R2:W-:Y:S02]  /*9c90*/  @!P0 STG.E.128 desc[UR4][R42.64], R36 ;  /* 0x000000242a008986 */ /* 0x0085e4000c101d04 */
.L_x_1409:
[----:B------:R-:W-:Y:S05]  /*9ca0*/  BSYNC B1 ;  /* 0x0000000000017941 */ /* 0x000fea0003800000 */
.L_x_1408:
[----:B------:R-:W-:-:S13]  /*9cb0*/  ISETP.NE.AND P0, PT, R10, RZ, PT ;  /* 0x000000ff0a00720c */ /* 0x000fda0003f05270 */
[----:B------:R-:W-:Y:S05]  /*9cc0*/  @!P0 BRA `(.L_x_1362) ;  /* 0x0000000800f48947 */ /* 0x000fea0003800000 */
[----:B--2---:R-:W2:Y:S01]  /*9cd0*/  LDL R32, [R1] ;  /* 0x0000000001207983 */ /* 0x004ea20000100800 */
[----:B------:R-:W-:Y:S01]  /*9ce0*/  BSSY B1, `(.L_x_1412) ;  /* 0x0000076000017945 */ /* 0x000fe20003800000 */
[----:B--2---:R-:W-:-:S04]  /*9cf0*/  LOP3.LUT P4, RZ, R32, 0x1, RZ, 0xc0, !PT ;  /* 0x0000000120ff7812 */ /* 0x004fc8000788c0ff */
[----:B------:R-:W-:Y:S02]  /*9d00*/  SEL R152, R122, R152, !P4 ;  /* 0x000000987a987207 */ /* 0x000fe40006000000 */
[----:B---34-:R-:W-:Y:S02]  /*9d10*/  IADD3 R41, P0, P4, R90, R130, R13 ;  /* 0x000000825a297210 */ /* 0x018fe40007c1e00d */
[----:B------:R-:W-:Y:S02]  /*9d20*/  SHF.R.S32.HI R33, RZ, 0x1f, R152 ;  /* 0x0000001fff217819 */ /* 0x000fe40000011498 */
[----:B------:R-:W-:Y:S02]  /*9d30*/  IADD3.X R42, R89, R44, R109, P0, P4 ;  /* 0x0000002c592a7210 */ /* 0x000fe400007e846d */
[----:B------:R-:W-:Y:S02]  /*9d40*/  LEA.HI R33, R33, R152, RZ, 0x4 ;  /* 0x0000009821217211 */ /* 0x000fe400078f20ff */
[----:B------:R-:W-:-:S02]  /*9d50*/  ISETP.GE.AND P4, PT, R166, R117, PT ;  /* 0x00000075a600720c */ /* 0x000fc40003f86270 */
[----:B------:R-:W-:Y:S02]  /*9d60*/  LEA.HI.SX32 R33, R33, R112, 0x1c ;  /* 0x0000007021217211 */ /* 0x000fe400078fe2ff */
[----:B------:R-:W-:Y:S02]  /*9d70*/  LEA R40, P0, R41, R120, 0x1 ;  /* 0x0000007829287211 */ /* 0x000fe400078008ff */
[----:B------:R-:W-:Y:S01]  /*9d80*/  SHF.R.S32.HI R32, RZ, 0x1f, R33 ;  /* 0x0000001fff207819 */ /* 0x000fe20000011421 */
[----:B------:R-:W-:Y:S01]  /*9d90*/  IMAD.SHL.U32 R43, R33, 0x8, RZ ;  /* 0x00000008212b7824 */ /* 0x000fe200078e00ff */
[----:B------:R-:W-:Y:S02]  /*9da0*/  LEA.HI.X R41, R41, R121, R42, 0x1, P0 ;  /* 0x0000007929297211 */ /* 0x000fe400000f0c2a */
[----:B------:R-:W-:Y:S02]  /*9db0*/  LEA.HI R32, R32, R33, RZ, 0x3 ;  /* 0x0000002120207211 */ /* 0x000fe400078f18ff */
[----:B------:R-:W-:-:S02]  /*9dc0*/  LOP3.LUT R33, R172, 0x38, R43, 0xf8, !PT ;  /* 0x00000038ac217812 */ /* 0x000fc400078ef82b */
[----:B------:R-:W-:Y:S02]  /*9dd0*/  SHF.R.S32.HI R32, RZ, 0x3, R32 ;  /* 0x00000003ff207819 */ /* 0x000fe40000011420 */
[----:B------:R-:W-:-:S03]  /*9de0*/  LOP3.LUT R33, R33, R200, RZ, 0x3c, !PT ;  /* 0x000000c821217212 */ /* 0x000fc600078e3cff */
        /* <DEDUP_REMOVED lines=17> */
[----:B------:R-:W-:Y:S02]  /*9f00*/  PRMT R171, R171, 0x5410, R68 ;  /* 0x00005410abab7816 */ /* 0x000fe40000000044 */
[----:B------:R-:W-:-:S02]  /*9f10*/  SHF.R.U64 R52, R70, 0x10, R71 ;  /* 0x0000001046347819 */ /* 0x000fc40000001247 */
[----:B------:R-:W-:Y:S01]  /*9f20*/  PRMT R158, R158, 0x5410, R57 ;  /* 0x000054109e9e7816 */ /* 0x000fe20000000039 */
[----:B------:R-:W-:Y:S01]  /*9f30*/  IMAD.U32 R55, R171, 0x10000, RZ ;  /* 0x00010000ab377824 */ /* 0x000fe200078e00ff */
[----:B------:R-:W-:Y:S02]  /*9f40*/  SHF.R.U64 R54, R58, 0x10, R59 ;  /* 0x000000103a367819 */ /* 0x000fe4000000123b */
[----:B------:R-:W-:Y:S01]  /*9f50*/  SHF.R.U32.HI R71, RZ, 0x10, R71 ;  /* 0x00000010ff477819 */ /* 0x000fe20000011647 */
[----:B------:R-:W-:Y:S01]  /*9f60*/  FMUL.FTZ R57, R48, R55 ;  /* 0x0000003730397220 */ /* 0x000fe20000410000 */
[----:B------:R-:W-:Y:S02]  /*9f70*/  SHF.R.U32.HI R59, RZ, 0x10, R59 ;  /* 0x00000010ff3b7819 */ /* 0x000fe4000001163b */
[----:B------:R-:W-:Y:S01]  /*9f80*/  PRMT R170, R170, 0x5410, R53 ;  /* 0x00005410aaaa7816 */ /* 0x000fe20000000035 */
[----:B------:R-:W-:Y:S01]  /*9f90*/  IMAD.U32 R53, R158, 0x10000, RZ ;  /* 0x000100009e357824 */ /* 0x000fe200078e00ff */
[----:B------:R-:W-:-:S02]  /*9fa0*/  PRMT R168, R168, 0x5410, R71 ;  /* 0x00005410a8a87816 */ /* 0x000fc40000000047 */
[----:B------:R-:W-:Y:S01]  /*9fb0*/  PRMT R156, R156, 0x5410, R59 ;  /* 0x000054109c9c7816 */ /* 0x000fe2000000003b */
[-C--:B------:R-:W-:Y:S01]  /*9fc0*/  FMUL.FTZ R59, R48, R53.reuse ;  /* 0x00000035303b7220 */ /* 0x080fe20000410000 */
[----:B------:R-:W-:Y:S01]  /*9fd0*/  PRMT R155, R155, 0x5410, R54 ;  /* 0x000054109b9b7816 */ /* 0x000fe20000000036 */
[----:B------:R-:W-:Y:S01]  /*9fe0*/  FFMA.FTZ R54, R42, R53, -R57 ;  /* 0x000000352a367223 */ /* 0x000fe20000010839 */
[----:B------:R-:W-:Y:S01]  /*9ff0*/  PRMT R159, R159, 0x5410, R52 ;  /* 0x000054109f9f7816 */ /* 0x000fe20000000034 */
[----:B------:R-:W-:Y:S01]  /*a000*/  IMAD.U32 R57, R168, 0x10000, RZ ;  /* 0x00010000a8397824 */ /* 0x000fe200078e00ff */
[----:B------:R-:W-:Y:S01]  /*a010*/  LOP3.LUT R49, R37, 0xffff0000, RZ, 0xc0, !PT ;  /* 0xffff000025317812 */ /* 0x000fe200078ec0ff */
[----:B------:R-:W-:Y:S01]  /*a020*/  IMAD.U32 R53, R156, 0x10000, RZ ;  /* 0x000100009c357824 */ /* 0x000fe200078e00ff */
[----:B------:R-:W-:Y:S01]  /*a030*/  LOP3.LUT R52, R171, 0xffff0000, RZ, 0xc0, !PT ;  /* 0xffff0000ab347812 */ /* 0x000fe200078ec0ff */
[----:B------:R-:W-:Y:S01]  /*a040*/  FFMA.FTZ R59, R42, R55, R59 ;  /* 0x000000372a3b7223 */ /* 0x000fe2000001003b */
[----:B------:R-:W-:Y:S01]  /*a050*/  LOP3.LUT R158, R158, 0xffff0000, RZ, 0xc0, !PT ;  /* 0xffff00009e9e7812 */ /* 0x000fe200078ec0ff */
[----:B------:R-:W-:Y:S01]  /*a060*/  FMUL.FTZ R55, R50, R57 ;  /* 0x0000003932377220 */ /* 0x000fe20000410000 */
[----:B------:R-:W-:Y:S01]  /*a070*/  LOP3.LUT R45, R33, 0xffff0000, RZ, 0xc0, !PT ;  /* 0xffff0000212d7812 */ /* 0x000fe200078ec0ff */
[----:B------:R-:W-:Y:S01]  /*a080*/  FMUL.FTZ R48, R49, R52 ;  /* 0x0000003431307220 */ /* 0x000fe20000410000 */
[----:B------:R-:W-:Y:S01]  /*a090*/  LOP3.LUT R47, R36, 0xffff0000, RZ, 0xc0, !PT ;  /* 0xffff0000242f7812 */ /* 0x000fe200078ec0ff */
[----:B------:R-:W-:Y:S01]  /*a0a0*/  IMAD.U32 R36, R35, 0x10000, RZ ;  /* 0x0001000023247824 */ /* 0x000fe200078e00ff */
[----:B------:R-:W-:Y:S01]  /*a0b0*/  LOP3.LUT R51, R39, 0xffff0000, RZ, 0xc0, !PT ;  /* 0xffff000027337812 */ /* 0x000fe200078ec0ff */
[-C--:B------:R-:W-:Y:S01]  /*a0c0*/  FMUL.FTZ R50, R50, R53.reuse ;  /* 0x0000003532327220 */ /* 0x080fe20000410000 */
[----:B------:R-:W-:Y:S01]  /*a0d0*/  PRMT R157, R157, 0x5410, R56 ;  /* 0x000054109d9d7816 */ /* 0x000fe20000000038 */
[-C--:B------:R-:W-:Y:S01]  /*a0e0*/  FMUL.FTZ R42, R49, R158.reuse ;  /* 0x0000009e312a7220 */ /* 0x080fe20000410000 */
[----:B------:R-:W-:Y:S01]  /*a0f0*/  LOP3.LUT R168, R168, 0xffff0000, RZ, 0xc0, !PT ;  /* 0xffff0000a8a87812 */ /* 0x000fe200078ec0ff */
[----:B------:R-:W-:Y:S01]  /*a100*/  FFMA.FTZ R49, R45, R158, -R48 ;  /* 0x0000009e2d317223 */ /* 0x000fe20000010830 */
[----:B------:R-:W-:Y:S01]  /*a110*/  LOP3.LUT R156, R156, 0xffff0000, RZ, 0xc0, !PT ;  /* 0xffff00009c9c7812 */ /* 0x000fe200078ec0ff */
[C---:B------:R-:W-:Y:S01]  /*a120*/  FFMA.FTZ R55, R36.reuse, R53, -R55 ;  /* 0x0000003524377223 */ /* 0x040fe20000010837 */
[----:B------:R-:W-:Y:S01]  /*a130*/  LOP3.LUT R37, R35, 0xffff0000, RZ, 0xc0, !PT ;  /* 0xffff000023257812 */ /* 0x000fe200078ec0ff */
[----:B------:R-:W-:Y:S01]  /*a140*/  FFMA.FTZ R50, R36, R57, R50 ;  /* 0x0000003924327223 */ /* 0x000fe20000010032 */
[----:B------:R-:W-:Y:S01]  /*a150*/  FFMA.FTZ R52, R45, R52, R42 ;  /* 0x000000342d347223 */ /* 0x000fe2000001002a */
[----:B------:R-:W-:Y:S01]  /*a160*/  FMUL.FTZ R48, R51, R168 ;  /* 0x000000a833307220 */ /* 0x000fe20000410000 */
[----:B------:R-:W-:-:S02]  /*a170*/  IMAD.U32 R36, R157, 0x10000, RZ ;  /* 0x000100009d247824 */ /* 0x000fc400078e00ff */
[-C--:B------:R-:W-:Y:S01]  /*a180*/  FMUL.FTZ R56, R51, R156.reuse ;  /* 0x0000009c33387220 */ /* 0x080fe20000410000 */
[----:B------:R-:W-:Y:S02]  /*a190*/  IMAD.U32 R42, R170, 0x10000, RZ ;  /* 0x00010000aa2a7824 */ /* 0x000fe400078e00ff */
[----:B------:R-:W-:Y:S01]  /*a1a0*/  FFMA.FTZ R156, R37, R156, -R48 ;  /* 0x0000009c259c7223 */ /* 0x000fe20000010830 */
[----:B------:R-:W-:Y:S02]  /*a1b0*/  IMAD.U32 R33, R32, 0x10000, RZ ;  /* 0x0001000020217824 */ /* 0x000fe400078e00ff */
[C---:B------:R-:W-:Y:S01]  /*a1c0*/  FMUL.FTZ R45, R46.reuse, R36 ;  /* 0x000000242e2d7220 */ /* 0x040fe20000410000 */
[-C--:B------:R-:W-:Y:S01]  /*a1d0*/  FMUL.FTZ R48, R46, R42.reuse ;  /* 0x0000002a2e307220 */ /* 0x080fe20000410000 */
[----:B------:R-:W-:Y:S01]  /*a1e0*/  LOP3.LUT R170, R170, 0xffff0000, RZ, 0xc0, !PT ;  /* 0xffff0000aaaa7812 */ /* 0x000fe200078ec0ff */
[C---:B------:R-:W-:Y:S02]  /*a1f0*/  IMAD.U32 R39, R38.reuse, 0x10000, RZ ;  /* 0x0001000026277824 */ /* 0x040fe400078e00ff */
[C---:B------:R-:W-:Y:S01]  /*a200*/  FFMA.FTZ R45, R33.reuse, R42, R45 ;  /* 0x0000002a212d7223 */ /* 0x040fe2000001002d */
[----:B------:R-:W-:Y:S01]  /*a210*/  FFMA.FTZ R48, R33, R36, -R48 ;  /* 0x0000002421307223 */ /* 0x000fe20000010830 */
        /* <DEDUP_REMOVED lines=10> */
[----:B------:R-:W-:Y:S01]  /*a2c0*/  FMUL.FTZ R46, R39, R42 ;  /* 0x0000002a272e7220 */ /* 0x000fe20000410000 */
[----:B------:R-:W-:Y:S01]  /*a2d0*/  LOP3.LUT R34, R34, 0xffff0000, RZ, 0xc0, !PT ;  /* 0xffff000022227812 */ /* 0x000fe200078ec0ff */
[----:B------:R-:W-:Y:S01]  /*a2e0*/  FMUL.FTZ R33, R38, R159 ;  /* 0x0000009f26217220 */ /* 0x000fe20000410000 */
[-C--:B------:R-:W-:Y:S01]  /*a2f0*/  FMUL.FTZ R47, R47, R157.reuse ;  /* 0x0000009d2f2f7220 */ /* 0x080fe20000410000 */
[----:B------:R-:W-:Y:S01]  /*a300*/  FFMA.FTZ R37, R32, R157, -R37 ;  /* 0x0000009d20257223 */ /* 0x000fe20000010825 */
[----:B------:R-:W-:Y:S01]  /*a310*/  FMUL.FTZ R39, R39, R36 ;  /* 0x0000002427277220 */ /* 0x000fe20000410000 */
[-C--:B------:R-:W-:Y:S01]  /*a320*/  FMUL.FTZ R38, R38, R155.reuse ;  /* 0x0000009b26267220 */ /* 0x080fe20000410000 */
[----:B------:R-:W-:Y:S01]  /*a330*/  FFMA.FTZ R32, R32, R170, R47 ;  /* 0x000000aa20207223 */ /* 0x000fe2000001002f */
[C---:B------:R-:W-:Y:S01]  /*a340*/  FFMA.FTZ R46, R35.reuse, R36, -R46 ;  /* 0x00000024232e7223 */ /* 0x040fe2000001082e */
[----:B------:R-:W-:Y:S01]  /*a350*/  FFMA.FTZ R39, R35, R42, R39 ;  /* 0x0000002a23277223 */ /* 0x000fe20000010027 */
[C---:B------:R-:W-:Y:S01]  /*a360*/  FFMA.FTZ R33, R34.reuse, R155, -R33 ;  /* 0x0000009b22217223 */ /* 0x040fe20000010821 */
[----:B------:R-:W-:Y:S01]  /*a370*/  FFMA.FTZ R38, R34, R159, R38 ;  /* 0x0000009f22267223 */ /* 0x000fe20000010026 */
[----:B------:R-:W-:-:S02]  /*a380*/  F2FP.BF16.F32.PACK_AB R49, R49, R54 ;  /* 0x000000363131723e */ /* 0x000fc400000010ff */
[----:B------:R-:W-:Y:S02]  /*a390*/  F2FP.BF16.F32.PACK_AB R52, R52, R59 ;  /* 0x0000003b3434723e */ /* 0x000fe400000010ff */
[----:B------:R-:W-:Y:S02]  /*a3a0*/  F2FP.BF16.F32.PACK_AB R50, R51, R50 ;  /* 0x000000323332723e */ /* 0x000fe400000010ff */
[----:B------:R-:W-:Y:S01]  /*a3b0*/  F2FP.BF16.F32.PACK_AB R48, R37, R48 ;  /* 0x000000302530723e */ /* 0x000fe200000010ff */
[----:B------:R-:W-:Y:S01]  /*a3c0*/  IMAD.MOV.U32 R37, RZ, RZ, R52 ;  /* 0x000000ffff257224 */ /* 0x000fe200078e0034 */
[----:B------:R-:W-:Y:S02]  /*a3d0*/  F2FP.BF16.F32.PACK_AB R36, R32, R45 ;  /* 0x0000002d2024723e */ /* 0x000fe400000010ff */
[----:B------:R-:W-:Y:S01]  /*a3e0*/  F2FP.BF16.F32.PACK_AB R34, R33, R46 ;  /* 0x0000002e2122723e */ /* 0x000fe200000010ff */
[----:B------:R-:W-:Y:S01]  /*a3f0*/  IMAD.MOV.U32 R32, RZ, RZ, R48 ;  /* 0x000000ffff207224 */ /* 0x000fe200078e0030 */
[----:B------:R-:W-:Y:S01]  /*a400*/  F2FP.BF16.F32.PACK_AB R38, R38, R39 ;  /* 0x000000272626723e */ /* 0x000fe200000010ff */
[----:B------:R-:W-:Y:S01]  /*a410*/  IMAD.MOV.U32 R33, RZ, RZ, R49 ;  /* 0x000000ffff217224 */ /* 0x000fe200078e0031 */
[----:B------:R-:W-:Y:S01]  /*a420*/  F2FP.BF16.F32.PACK_AB R35, R156, R55 ;  /* 0x000000379c23723e */ /* 0x000fe200000010ff */
[----:B------:R-:W-:-:S07]  /*a430*/  IMAD.MOV.U32 R39, RZ, RZ, R50 ;  /* 0x000000ffff277224 */ /* 0x000fce00078e0032 */
.L_x_1413:
[----:B------:R-:W-:Y:S05]  /*a440*/  BSYNC B1 ;  /* 0x0000000000017941 */ /* 0x000fea0003800000 */
.L_x_1412:
[----:B------:R-:W-:Y:S01]  /*a450*/  ISETP.GE.AND P0, PT, R43, R151, PT ;  /* 0x000000972b00720c */ /* 0x000fe20003f06270 */
[----:B------:R-:W-:Y:S02]  /*a460*/  ULDC.64 UR4, c[0x0][0x208] ;  /* 0x0000820000047ab9 */ /* 0x000fe40000000a00 */
[----:B--2---:R2:W-:Y:S10]  /*a470*/  STG.E.128 desc[UR4][R40.64], R32 ;  /* 0x0000002028007986 */ /* 0x0045f4000c101d04 */
[----:B------:R-:W-:Y:S05]  /*a480*/  @P0 BRA `(.L_x_1362) ;  /* 0x0000000400040947 */ /* 0x000fea0003800000 */
[--C-:B------:R-:W-:Y:S01]  /*a490*/  IADD3 R130, P0, P4, R90, R130, R43.reuse ;  /* 0x000000825a827210 */ /* 0x100fe20007c1e02b */
[----:B------:R-:W-:Y:S01]  /*a4a0*/  ULDC.64 UR4, c[0x0][0x208] ;  /* 0x0000820000047ab9 */ /* 0x000fe20000000a00 */
[----:B------:R-:W-:-:S04]  /*a4b0*/  SHF.R.S32.HI R43, RZ, 0x1f, R43 ;  /* 0x0000001fff2b7819 */ /* 0x000fc8000001142b */
[----:B------:R-:W-:Y:S02]  /*a4c0*/  IADD3.X R44, R89, R44, R43, P0, P4 ;  /* 0x0000002c592c7210 */ /* 0x000fe400007e842b */
[----:B------:R-:W-:-:S04]  /*a4d0*/  LEA R120, P0, R130, R120, 0x1 ;  /* 0x0000007882787211 */ /* 0x000fc800078008ff */
[----:B------:R-:W-:-:S05]  /*a4e0*/  LEA.HI.X R121, R130, R121, R44, 0x1, P0 ;  /* 0x0000007982797211 */ /* 0x000fca00000f0c2c */
[----:B---3--:R3:W-:Y:S01]  /*a4f0*/  STG.E.128 desc[UR4][R120.64], R36 ;  /* 0x0000002478007986 */ /* 0x0087e2000c101d04 */
[----:B------:R-:W-:Y:S05]  /*a500*/  BRA `(.L_x_1362) ;  /* 0x0000000000e47947 */ /* 0x000fea0003800000 */
.L_x_1329:
[----:B------:R-:W-:-:S04]  /*a510*/  ULOP3.LUT UR4, UR60, 0x1, URZ, 0xfc, !UPT ;  /* 0x000000013c047892 */ /* 0x000fc8000f8efc3f */
[----:B------:R-:W-:-:S06]  /*a520*/  UISETP.NE.AND UP0, UPT, UR4, 0x3, UPT ;  /* 0x000000030400788c */ /* 0x000fcc000bf05270 */
[----:B------:R-:W-:-:S13]  /*a530*/  PLOP3.LUT P1, PT, PT, PT, UP0, 0x80, 0x0 ;  /* 0x000000000000781c */ /* 0x000fda0003f2f008 */
[----:B------:R-:W-:Y:S05]  /*a540*/  @!P1 BRA `(.L_x_1414) ;  /* 0x0000000000049947 */ /* 0x000fea0003800000 */
[----:B------:R-:W-:Y:S01]  /*a550*/  BPT.TRAP 0x1 ;  /* 0x000000040000795c */ /* 0x000fe20000300000 */
.L_x_1414:
[----:B------:R-:W-:Y:S01]  /*a560*/  IMAD R4, R19, 0x8, R18 ;  /* 0x0000000813047824 */ /* 0x000fe200078e0212 */
[----:B------:R-:W-:Y:S01]  /*a570*/  SHF.L.U32 R3, R167, 0x1f, RZ ;  /* 0x0000001fa7037819 */ /* 0x000fe200000006ff */
[----:B------:R-:W-:Y:S01]  /*a580*/  IMAD R5, R24, -0x60, R2 ;  /* 0xffffffa018057824 */ /* 0x000fe200078e0202 */
[----:B------:R-:W-:Y:S02]  /*a590*/  BSSY B1, `(.L_x_1415) ;  /* 0x0000005000017945 */ /* 0x000fe40003800000 */
[----:B------:R-:W1:Y:S02]  /*a5a0*/  SYNCS.PHASECHK.TRANS64.TRYWAIT P4, [R4+URZ+0x2a890], R3 ;  /* 0x02a89003040075a7 */ /* 0x000e64000808017f */
[----:B------:R-:W-:-:S04]  /*a5b0*/  VIMNMX R5, R5, 0x60, PT ;  /* 0x0000006005057848 */ /* 0x000fc80003fe0100 */
[----:B------:R-:W-:Y:S01]  /*a5c0*/  ISETP.GE.AND P0, PT, R162, R5, PT ;  /* 0x00000005a200720c */ /* 0x000fe20003f06270 */
[----:B-1----:R-:W-:-:S12]  /*a5d0*/  @!P4 BRA `(.L_x_1416) ;  /* 0x000001cc0078c947 */ /* 0x002fd80003800000 */
.L_x_1732:
[----:B------:R-:W-:Y:S05]  /*a5e0*/  BSYNC B1 ;  /* 0x0000000000017941 */ /* 0x000fea0003800000 */
.L_x_1415:
[----:B------:R-:W-:Y:S04]  /*a5f0*/  BSSY B1, `(.L_x_1417) ;  /* 0x0000015000017945 */ /* 0x000fe80003800000 */
[----:B------:R-:W-:Y:S05]  /*a600*/  @P0 BRA `(.L_x_1418) ;  /* 0x00000000004c0947 */ /* 0x000fea0003800000 */
[----:B------:R-:W-:Y:S01]  /*a610*/  ISETP.NE.AND P4, PT, R12, RZ, PT ;  /* 0x000000ff0c00720c */ /* 0x000fe20003f85270 */
[----:B------:R-:W-:Y:S01]  /*a620*/  ULDC.64 UR4, c[0x0][0x208] ;  /* 0x0000820000047ab9 */ /* 0x000fe20000000a00 */
[----:B------:R-:W-:-:S11]  /*a630*/  ISETP.NE.AND P0, PT, R11, RZ, PT ;  /* 0x000000ff0b00720c */ /* 0x000fd60003f05270 */
[----:B0-----:R-:W0:Y:S04]  /*a640*/  @P4 LDS.128 R32, [R43] ;  /* 0x000000002b204984 */ /* 0x001e280000000c00 */
[----:B------:R-:W2:Y:S04]  /*a650*/  @P0 LDS.128 R36, [R42] ;  /* 0x000000002a240984 */ /* 0x000ea80000000c00 */
[----:B0-----:R-:W-:Y:S01]  /*a660*/  @P4 STG.E.128 desc[UR4][R44.64], R32 ;  /* 0x000000202c004986 */ /* 0x001fe2000c101d04 */
[----:B------:R-:W-:-:S03]  /*a670*/  ISETP.NE.AND P4, PT, R10, RZ, PT ;  /* 0x000000ff0a00720c */ /* 0x000fc60003f85270 */
[----:B--2---:R-:W-:Y:S01]  /*a680*/  @P0 STG.E.128 desc[UR4][R44.64+0x40], R36 ;  /* 0x000040242c000986 */ /* 0x004fe2000c101d04 */
[----:B------:R-:W-:-:S09]  /*a690*/  ISETP.NE.AND P0, PT, R9, RZ, PT ;  /* 0x000000ff0900720c */ /* 0x000fd20003f05270 */
[----:B------:R-:W0:Y:S04]  /*a6a0*/  @P4 LDS.128 R32, [R43+0x3000] ;  /* 0x003000002b204984 */ /* 0x000e280000000c00 */
[----:B------:R-:W2:Y:S04]  /*a6b0*/  @P0 LDS.128 R36, [R42+0x3000] ;  /* 0x003000002a240984 */ /* 0x000ea80000000c00 */
[----:B0-----:R-:W-:Y:S01]  /*a6c0*/  @P4 STG.E.128 desc[UR4][R44.64+0x80], R32 ;  /* 0x000080202c004986 */ /* 0x001fe2000c101d04 */
[----:B------:R-:W-:-:S03]  /*a6d0*/  ISETP.NE.AND P4, PT, R7, RZ, PT ;  /* 0x000000ff0700720c */ /* 0x000fc60003f85270 */
[----:B--2---:R-:W-:Y:S01]  /*a6e0*/  @P0 STG.E.128 desc[UR4][R44.64+0xc0], R36 ;  /* 0x0000c0242c000986 */ /* 0x004fe2000c101d04 */
[----:B------:R-:W-:-:S09]  /*a6f0*/  ISETP.NE.AND P0, PT, R8, RZ, PT ;  /* 0x000000ff0800720c */ /* 0x000fd20003f05270 */
[----:B------:R-:W0:Y:S04]  /*a700*/  @P4 LDS.128 R36, [R42+0x6000] ;  /* 0x006000002a244984 */ /* 0x000e280000000c00 */
[----:B------:R-:W2:Y:S04]  /*a710*/  @P0 LDS.128 R32, [R43+0x6000] ;  /* 0x006000002b200984 */ /* 0x000ea80000000c00 */
[----:B0-----:R3:W-:Y:S04]  /*a720*/  @P4 STG.E.128 desc[UR4][R44.64+0x140], R36 ;  /* 0x000140242c004986 */ /* 0x0017e8000c101d04 */
[----:B--2---:R3:W-:Y:S02]  /*a730*/  @P0 STG.E.128 desc[UR4][R44.64+0x100], R32 ;  /* 0x000100202c000986 */ /* 0x0047e4000c101d04 */
.L_x_1418:
[----:B------:R-:W-:Y:S05]  /*a740*/  BSYNC B1 ;  /* 0x0000000000017941 */ /* 0x000fea0003800000 */
.L_x_1417:
[----:B------:R-:W-:-:S13]  /*a750*/  ISETP.GE.AND P0, PT, R185, R5, PT ;  /* 0x00000005b900720c */ /* 0x000fda0003f06270 */
[----:B------:R-:W-:Y:S05]  /*a760*/  @P0 BRA `(.L_x_1362) ;  /* 0x00000000004c0947 */ /* 0x000fea0003800000 */
[----:B------:R-:W-:Y:S01]  /*a770*/  ISETP.NE.AND P4, PT, R12, RZ, PT ;  /* 0x000000ff0c00720c */ /* 0x000fe20003f85270 */
[----:B------:R-:W-:Y:S01]  /*a780*/  ULDC.64 UR4, c[0x0][0x208] ;  /* 0x0000820000047ab9 */ /* 0x000fe20000000a00 */
[----:B------:R-:W-:-:S11]  /*a790*/  ISETP.NE.AND P0, PT, R10, RZ, PT ;  /* 0x000000ff0a00720c */ /* 0x000fd60003f05270 */
[----:B0--3--:R-:W0:Y:S04]  /*a7a0*/  @P4 LDS.128 R32, [R43+0x2000] ;  /* 0x002000002b204984 */ /* 0x009e280000000c00 */
[----:B------:R-:W2:Y:S04]  /*a7b0*/  @P0 LDS.128 R36, [R43+0x5000] ;  /* 0x005000002b240984 */ /* 0x000ea80000000c00 */
        /* <DEDUP_REMOVED lines=14> */
.L_x_1362:
[----:B------:R-:W-:Y:S05]  /*a8a0*/  BSYNC B0 ;  /* 0x0000000000007941 */ /* 0x000fea0003800000 */
.L_x_1328:
[----:B01234-:R-:W0:Y:S01]  /*a8b0*/  S2R R32, SR_TID.X ;  /* 0x0000000000207919 */ /* 0x01fe220000002100 */
[----:B------:R-:W-:Y:S01]  /*a8c0*/  @!PT LDS RZ, [RZ] ;  /* 0x00000000fffff984 */ /* 0x000fe20000000800 */
[----:B------:R-:W-:Y:S01]  /*a8d0*/  @!PT LDS RZ, [RZ] ;  /* 0x00000000fffff984 */ /* 0x000fe20000000800 */
[----:B------:R-:W-:Y:S01]  /*a8e0*/  @!PT LDS RZ, [RZ] ;  /* 0x00000000fffff984 */ /* 0x000fe20000000800 */
[----:B------:R-:W-:Y:S01]  /*a8f0*/  @!PT LDS RZ, [RZ] ;  /* 0x00000000fffff984 */ /* 0x000fe20000000800 */
[----:B------:R1:W-:Y:S06]  /*a900*/  MEMBAR.ALL.CTA ;  /* 0x0000000000007992 */ /* 0x0003ec0000008000 */
[----:B-1----:R-:W1:Y:S01]  /*a910*/  FENCE.VIEW.ASYNC.S ;  /* 0x00000000000073c6 */ /* 0x002e620000000000 */
[----:B------:R-:W-:Y:S05]  /*a920*/  WARPSYNC.ALL ;  /* 0x0000000000007948 */ /* 0x000fea0003800000 */
[----:B------:R-:W-:Y:S01]  /*a930*/  BSSY B0, `(.L_x_1419) ;  /* 0x0000009000007945 */ /* 0x000fe20003800000 */
[----:B0-----:R-:W-:Y:S01]  /*a940*/  LOP3.LUT R32, R32, 0x7f, RZ, 0xc0, !PT ;  /* 0x0000007f20207812 */ /* 0x001fe200078ec0ff */
[----:B-1----:R0:W-:Y:S03]  /*a950*/  BAR.SYNC.DEFER_BLOCKING R154, 0x80 ;  /* 0x0002009a0000751d */ /* 0x0021e60000010000 */
[----:B------:R-:W-:-:S13]  /*a960*/  ISETP.NE.AND P0, PT, R32, RZ, PT ;  /* 0x000000ff2000720c */ /* 0x000fda0003f05270 */
[----:B------:R-:W-:-:S05]  /*a970*/  @!P0 VIADD R32, R4, 0x2a8a0 ;  /* 0x0002a8a004208836 */ /* 0x000fca0000000000 */
[----:B------:R-:W-:-:S04]  /*a980*/  @!P0 PRMT R32, RZ, 0x654, R32 ;  /* 0x00000654ff208816 */ /* 0x000fc80000000020 */
[----:B------:R0:W-:Y:S01]  /*a990*/  @!P0 SYNCS.ARRIVE.TRANS64.RED.A1T0 RZ, [R32+URZ], RZ ;  /* 0x000000ff20ff89a7 */ /* 0x0001e2000810043f */
[----:B------:R-:W-:Y:S05]  /*a9a0*/  @!P1 BRA `(.L_x_1420) ;  /* 0x0000000000049947 */ /* 0x000fea0003800000 */
[----:B------:R-:W-:Y:S01]  /*a9b0*/  BPT.TRAP 0x1 ;  /* 0x000000040000795c */ /* 0x000fe20000300000 */
.L_x_1420:
[----:B------:R-:W-:Y:S05]  /*a9c0*/  BSYNC B0 ;  /* 0x0000000000007941 */ /* 0x000fea0003800000 */
.L_x_1419:
[----:B------:R-:W1:Y:S01]  /*a9d0*/  SYNCS.PHASECHK.TRANS64.TRYWAIT P4, [R4+URZ+0x2a8b0], R3 ;  /* 0x02a8b003040075a7 */ /* 0x000e62000808017f */
[----:B0-----:R-:W-:Y:S01]  /*a9e0*/  IMAD R32, R19, 0x3000, R27 ;  /* 0x0000300013207824 */ /* 0x001fe200078e021b */
[----:B------:R-:W-:Y:S01]  /*a9f0*/  ULDC UR61, c[0x0][0x310] ;  /* 0x0000c400003d7ab9 */ /* 0x000fe20000000800 */
[----:B------:R-:W-:Y:S01]  /*aa00*/  ULDC.64 UR56, c[0x0][0x318] ;  /* 0x0000c60000387ab9 */ /* 0x000fe20000000a00 */
[----:B------:R-:W-:Y:S01]  /*aa10*/  ULDC.64 UR58, c[0x0][0x308] ;  /* 0x0000c200003a7ab9 */ /* 0x000fe20000000a00 */
[----:B------:R-:W-:Y:S01]  /*aa20*/  BSSY B0, `(.L_x_1421) ;  /* 0x0000004000007945 */ /* 0x000fe20003800000 */
[----:B------:R-:W-:Y:S01]  /*aa30*/  ISETP.GE.AND P1, PT, R162, R5, PT ;  /* 0x00000005a200720c */ /* 0x000fe20003f26270 */
[----:B------:R-:W-:Y:S02]  /*aa40*/  IMAD.IADD R34, R123, 0x1, R32 ;  /* 0x000000017b227824 */ /* 0x000fe400078e0220 */
[----:B-1----:R-:W-:Y:S10]  /*aa50*/  @!P4 BRA `(.L_x_1422) ;  /* 0x000001c8006cc947 */ /* 0x002ff40003800000 */
.L_x_1733:
[----:B------:R-:W-:Y:S05]  /*aa60*/  BSYNC B0 ;  /* 0x0000000000007941 */ /* 0x000fea0003800000 */
.L_x_1421:
[----:B------:R-:W-:Y:S01]  /*aa70*/  BSSY B0, `(.L_x_1423) ;  /* 0x000001a000007945 */ /* 0x000fe20003800000 */
[----:B------:R-:W-:Y:S02]  /*aa80*/  IMAD R44, R32, 0x2, R115 ;  /* 0x00000002202c7824 */ /* 0x000fe400078e0273 */
[----:B------:R-:W-:-:S04]  /*aa90*/  IMAD.WIDE R40, R24, 0x60, R118 ;  /* 0x0000006018287825 */ /* 0x000fc800078e0276 */
[----:B------:R-:W-:Y:S01]  /*aaa0*/  IMAD R45, R34, 0x2, R115 ;  /* 0x00000002222d7824 */ /* 0x000fe200078e0273 */
[----:B------:R-:W-:Y:S06]  /*aab0*/  @P1 BRA `(.L_x_1424) ;  /* 0x0000000000541947 */ /* 0x000fec0003800000 */
[----:B0-----:R-:W-:Y:S01]  /*aac0*/  IMAD R3, R41, UR56, RZ ;  /* 0x0000003829037c24 */ /* 0x001fe2000f8e02ff */
[----:B------:R-:W-:Y:S01]  /*aad0*/  ISETP.GE.AND P4, PT, R22, UR61, PT ;  /* 0x0000003d16007c0c */ /* 0x000fe2000bf86270 */
[----:B------:R-:W-:Y:S01]  /*aae0*/  IMAD.MOV.U32 R32, RZ, RZ, R92 ;  /* 0x000000ffff207224 */ /* 0x000fe200078e005c */
[----:B------:R-:W-:Y:S01]  /*aaf0*/  ULDC.64 UR4, c[0x0][0x208] ;  /* 0x0000820000047ab9 */ /* 0x000fe20000000a00 */
        /* <DEDUP_REMOVED lines=17> */
.L_x_1424:
[----:B------:R-:W-:Y:S05]  /*ac10*/  BSYNC B0 ;  /* 0x0000000000007941 */ /* 0x000fea0003800000 */
.L_x_1423:
[----:B------:R-:W-:Y:S01]  /*ac20*/  ISETP.GE.AND P1, PT, R185, R5, PT ;  /* 0x00000005b900720c */ /* 0x000fe20003f26270 */
[----:B------:R-:W-:-:S12]  /*ac30*/  BSSY B0, `(.L_x_1425) ;  /* 0x0000019000007945 */ /* 0x000fd80003800000 */
[----:B------:R-:W-:Y:S05]  /*ac40*/  @P1 BRA `(.L_x_1426) ;  /* 0x00000000005c1947 */ /* 0x000fea0003800000 */
[----:B0-----:R-:W-:Y:S01]  /*ac50*/  IADD3 R3, P1, R40, 0x40, RZ ;  /* 0x0000004028037810 */ /* 0x001fe20007f3e0ff */
[----:B--2---:R-:W-:Y:S01]  /*ac60*/  IMAD.MOV.U32 R32, RZ, RZ, R92 ;  /* 0x000000ffff207224 */ /* 0x004fe200078e005c */
[----:B------:R-:W-:Y:S01]  /*ac70*/  ISETP.GE.AND P4, PT, R22, UR61, PT ;  /* 0x0000003d16007c0c */ /* 0x000fe2000bf86270 */
[----:B------:R-:W-:Y:S01]  /*ac80*/  IMAD.MOV.U32 R33, RZ, RZ, R6 ;  /* 0x000000ffff217224 */ /* 0x000fe200078e0006 */
[----:B------:R-:W-:Y:S01]  /*ac90*/  ULDC.64 UR4, c[0x0][0x208] ;  /* 0x0000820000047ab9 */ /* 0x000fe20000000a00 */
[----:B------:R-:W-:Y:S02]  /*aca0*/  IMAD.X R40, RZ, RZ, R41, P1 ;  /* 0x000000ffff287224 */ /* 0x000fe400008e0629 */
[----:B------:R-:W-:-:S04]  /*acb0*/  IMAD.WIDE.U32 R32, R3, UR56, R32 ;  /* 0x0000003803207c25 */ /* 0x000fc8000f8e0020 */
        /* <DEDUP_REMOVED lines=16> */
.L_x_1426:
[----:B------:R-:W-:Y:S05]  /*adc0*/  BSYNC B0 ;  /* 0x0000000000007941 */ /* 0x000fea0003800000 */
.L_x_1425:
[----:B0-----:R-:W4:Y:S01]  /*add0*/  LDL R3, [R1] ;  /* 0x0000000001037983 */ /* 0x001f220000100800 */
[----:B------:R-:W-:Y:S02]  /*ade0*/  @!P0 VIADD R4, R4, 0x2a8c0 ;  /* 0x0002a8c004048836 */ /* 0x000fe40000000000 */
[----:B------:R-:W-:Y:S01]  /*adf0*/  VIADD R19, R19, 0x1 ;  /* 0x0000000113137836 */ /* 0x000fe20000000000 */
[----:B------:R-:W-:Y:S01]  /*ae00*/  @!PT LDS RZ, [RZ] ;  /* 0x00000000fffff984 */ /* 0x000fe20000000800 */
[----:B------:R-:W-:Y:S01]  /*ae10*/  @!PT LDS RZ, [RZ] ;  /* 0x00000000fffff984 */ /* 0x000fe20000000800 */
[----:B------:R-:W-:Y:S01]  /*ae20*/  @!PT LDS RZ, [RZ] ;  /* 0x00000000fffff984 */ /* 0x000fe20000000800 */
[----:B------:R-:W-:Y:S01]  /*ae30*/  @!PT LDS RZ, [RZ] ;  /* 0x00000000fffff984 */ /* 0x000fe20000000800 */
[----:B------:R0:W-:Y:S06]  /*ae40*/  MEMBAR.ALL.CTA ;  /* 0x0000000000007992 */ /* 0x0001ec0000008000 */
[----:B0-----:R-:W0:Y:S01]  /*ae50*/  FENCE.VIEW.ASYNC.S ;  /* 0x00000000000073c6 */ /* 0x001e220000000000 */
[----:B------:R-:W-:Y:S01]  /*ae60*/  @!P0 PRMT R4, RZ, 0x654, R4 ;  /* 0x00000654ff048816 */ /* 0x000fe20000000004 */
[----:B0-----:R0:W-:Y:S01]  /*ae70*/  BAR.SYNC.DEFER_BLOCKING R154, 0x80 ;  /* 0x0002009a0000751d */ /* 0x0011e20000010000 */
[----:B------:R-:W-:-:S04]  /*ae80*/  ISETP.NE.AND P1, PT, R19, 0x2, PT ;  /* 0x000000021300780c */ /* 0x000fc80003f25270 */
[----:B------:R-:W-:Y:S01]  /*ae90*/  SEL R19, R19, RZ, P1 ;  /* 0x000000ff13137207 */ /* 0x000fe20000800000 */
[----:B------:R1:W-:Y:S01]  /*aea0*/  @!P0 SYNCS.ARRIVE.TRANS64.RED.A1T0 RZ, [R4+URZ], RZ ;  /* 0x000000ff04ff89a7 */ /* 0x0003e2000810043f */
[----:B------:R-:W-:Y:S02]  /*aeb0*/  PLOP3.LUT P0, PT, PT, PT, PT, 0x8, 0x0 ;  /* 0x000000000000781c */ /* 0x000fe40003f0e170 */
[----:B-1----:R-:W-:-:S04]  /*aec0*/  SEL R4, RZ, 0x1, P1 ;  /* 0x00000001ff047807 */ /* 0x002fc80000800000 */
[----:B------:R-:W-:Y:S02]  /*aed0*/  LOP3.LUT R167, R167, R4, RZ, 0x3c, !PT ;  /* 0x00000004a7a77212 */ /* 0x000fe400078e3cff */
[----:B----4-:R-:W-:-:S13]  /*aee0*/  LOP3.LUT P4, RZ, R3, 0x2, RZ, 0xc0, !PT ;  /* 0x0000000203ff7812 */ /* 0x010fda000788c0ff */
[----:B0-----:R-:W-:Y:S05]  /*aef0*/  @P4 BRA `(.L_x_1427) ;  /* 0xffffff7800bc4947 */ /* 0x001fea000383ffff */
.L_x_1323:
[----:B------:R-:W0:Y:S01]  /*af00*/  LDC.64 R4, c[0x0][0x9e0] ;  /* 0x00027800ff047b82 */ /* 0x000e220000000a00 */
[----:B------:R-:W-:Y:S01]  /*af10*/  BSSY B0, `(.L_x_1428) ;  /* 0x0000005000007945 */ /* 0x000fe20003800000 */
[----:B0-----:R-:W-:-:S03]  /*af20*/  ISETP.GE.AND P1, PT, R5, 0x1, PT ;  /* 0x000000010500780c */ /* 0x001fc60003f26270 */
[----:B------:R-:W-:Y:S10]  /*af30*/  @P0 BRA `(.L_x_1429) ;  /* 0x0000000000080947 */ /* 0x000ff40003800000 */
[----:B------:R-:W0:Y:S02]  /*af40*/  FENCE.VIEW.ASYNC.G ;  /* 0x00000000000073c6 */ /* 0x000e240000000100 */
[----:B0-----:R-:W-:Y:S06]  /*af50*/  BAR.ARV 0xc, 0x120 ;  /* 0x0304800000007b1d */ /* 0x001fec0000002000 */
.L_x_1429:
[----:B------:R-:W-:Y:S05]  /*af60*/  BSYNC B0 ;  /* 0x0000000000007941 */ /* 0x000fea0003800000 */
.L_x_1428:
[----:B------:R-:W-:Y:S01]  /*af70*/  IMAD.IADD R0, R149, 0x1, R4 ;  /* 0x0000000195007824 */ /* 0x000fe200078e0204 */
[----:B------:R-:W-:Y:S06]  /*af80*/  @!P1 BRA `(.L_x_1430) ;  /* 0x0000000000489947 */ /* 0x000fec0003800000 */
        /* <DEDUP_REMOVED lines=11> */
.L_x_1432:
[----:B------:R-:W-:-:S13]  /*b040*/  ISETP.NE.AND P0, PT, R5, 0x1, PT ;  /* 0x000000010500780c */ /* 0x000fda0003f05270 */
[----:B------:R-:W0:Y:S02]  /*b050*/  @P0 LDC.64 R6, c[0x0][0x9e8] ;  /* 0x00027a00ff060b82 */ /* 0x000e240000000a00 */
[----:B0-----:R-:W-:-:S05]  /*b060*/  @P0 IMAD.HI.U32 R4, R2, R6, RZ ;  /* 0x0000000602040227 */ /* 0x001fca00078e00ff */
[----:B------:R-:W-:-:S07]  /*b070*/  @P0 SHF.R.U32.HI R2, RZ, R7, R4 ;  /* 0x00000007ff020219 */ /* 0x000fce0000011604 */
.L_x_1433:
[----:B------:R-:W-:Y:S05]  /*b080*/  BSYNC B0 ;  /* 0x0000000000007941 */ /* 0x000fea0003800000 */
.L_x_1431:
[----:B------:R-:W-:-:S05]  /*b090*/  IMAD R3, R2, R5, R5 ;  /* 0x0000000502037224 */ /* 0x000fca00078e0205 */
[----:B------:R-:W-:-:S07]  /*b0a0*/  VIMNMX R0, R0, R3, PT ;  /* 0x0000000300007248 */ /* 0x000fce0003fe0100 */
.L_x_1430:
[----:B------:R-:W-:Y:S01]  /*b0b0*/  VIADD R0, R0, 0x5f ;  /* 0x0000005f00007836 */ /* 0x000fe20000000000 */
[----:B------:R-:W-:-:S03]  /*b0c0*/  ULDC UR4, c[0x0][0x9dc] ;  /* 0x0002770000047ab9 */ /* 0x000fc60000000800 */
[----:B------:R-:W-:-:S05]  /*b0d0*/  IMAD.HI R0, R0, 0x2aaaaaab, RZ ;  /* 0x2aaaaaab00007827 */ /* 0x000fca00078e02ff */
[----:B------:R-:W-:-:S04]  /*b0e0*/  SHF.R.U32.HI R3, RZ, 0x1f, R0 ;  /* 0x0000001fff037819 */ /* 0x000fc80000011600 */
[----:B------:R-:W-:Y:S01]  /*b0f0*/  LEA.HI.SX32 R2, R0, R3, 0x1c ;  /* 0x0000000300027211 */ /* 0x000fe200078fe2ff */
[----:B------:R-:W-:-:S03]  /*b100*/  VIADD R0, R148, -UR4 ;  /* 0x8000000494007c36 */ /* 0x000fc60008000000 */
[----:B------:R-:W-:Y:S01]  /*b110*/  VIMNMX R2, R153, R2, PT ;  /* 0x0000000299027248 */ /* 0x000fe20003fe0100 */
        /* <DEDUP_REMOVED lines=11> */
.L_x_1436:
[----:B------:R-:W-:-:S13]  /*b1d0*/  ISETP.NE.AND P0, PT, R5, 0x1, PT ;  /* 0x000000010500780c */ /* 0x000fda0003f05270 */
[----:B------:R-:W0:Y:S02]  /*b1e0*/  @P0 LDC.64 R6, c[0x0][0x9e8] ;  /* 0x00027a00ff060b82 */ /* 0x000e240000000a00 */
[----:B0-----:R-:W-:-:S05]  /*b1f0*/  @P0 IMAD.HI.U32 R6, R148, R6, RZ ;  /* 0x0000000694060227 */ /* 0x001fca00078e00ff */
[----:B------:R-:W-:-:S07]  /*b200*/  @P0 SHF.R.U32.HI R148, RZ, R7, R6 ;  /* 0x00000007ff940219 */ /* 0x000fce0000011606 */
.L_x_1437:
[----:B------:R-:W-:Y:S05]  /*b210*/  BSYNC B0 ;  /* 0x0000000000007941 */ /* 0x000fea0003800000 */
.L_x_1435:
[----:B------:R-:W-:-:S05]  /*b220*/  IMAD R3, R148, R5, RZ ;  /* 0x0000000594037224 */ /* 0x000fca00078e02ff */
[----:B------:R-:W-:-:S07]  /*b230*/  VIMNMX R0, R0, R3, !PT ;  /* 0x0000000300007248 */ /* 0x000fce0007fe0100 */
.L_x_1434:
        /* <DEDUP_REMOVED lines=10> */
[----:B--23--:R-:W-:Y:S01]  /*b2e0*/  IMAD.MOV.U32 R35, RZ, RZ, RZ ;  /* 0x000000ffff237224 */ /* 0x00cfe200078e00ff */
[----:B------:R-:W-:Y:S01]  /*b2f0*/  CS2R R76, SRZ ;  /* 0x00000000004c7805 */ /* 0x000fe2000001ff00 */
[----:B------:R-:W-:Y:S01]  /*b300*/  IMAD.MOV.U32 R78, RZ, RZ, RZ ;  /* 0x000000ffff4e7224 */ /* 0x000fe200078e00ff */
[----:B------:R-:W-:Y:S02]  /*b310*/  VIMNMX R168, RZ, R4, !PT ;  /* 0x00000004ffa87248 */ /* 0x000fe40007fe0100 */
[----:B------:R-:W-:Y:S01]  /*b320*/  CS2R R74, SRZ ;  /* 0x00000000004a7805 */ /* 0x000fe2000001ff00 */
[----:B------:R-:W-:Y:S01]  /*b330*/  IMAD.MOV.U32 R73, RZ, RZ, RZ ;  /* 0x000000ffff497224 */ /* 0x000fe200078e00ff */
[----:B------:R-:W-:-:S02]  /*b340*/  CS2R R32, SRZ ;  /* 0x0000000000207805 */ /* 0x000fc4000001ff00 */
[----:B------:R-:W-:Y:S02]  /*b350*/  ISETP.GT.AND P1, PT, R2, R168, PT ;  /* 0x000000a80200720c */ /* 0x000fe40003f24270 */
[----:B------:R-:W-:Y:S01]  /*b360*/  CS2R R30, SRZ ;  /* 0x00000000001e7805 */ /* 0x000fe2000001ff00 */
[----:B------:R-:W-:Y:S01]  /*b370*/  IMAD.MOV.U32 R70, RZ, RZ, RZ ;  /* 0x000000ffff467224 */ /* 0x000fe200078e00ff */
        /* <DEDUP_REMOVED lines=18> */
[----:B------:R-:W-:Y:S01]  /*b4a0*/  IMAD.MOV.U32 R26, RZ, RZ, RZ ;  /* 0x000000ffff1a7224 */ /* 0x000fe200078e00ff */
[----:B------:R-:W-:Y:S01]  /*b4b0*/  CS2R R6, SRZ ;  /* 0x0000000000067805 */ /* 0x000fe2000001ff00 */
[----:B------:R-:W-:Y:S02]  /*b4c0*/  IMAD.MOV.U32 R91, RZ, RZ, RZ ;  /* 0x000000ffff5b7224 */ /* 0x000fe400078e00ff */
[----:B------:R-:W-:Y:S02]  /*b4d0*/  IMAD.MOV.U32 R28, RZ, RZ, RZ ;  /* 0x000000ffff1c7224 */ /* 0x000fe400078e00ff */
[----:B------:R-:W-:Y:S02]  /*b4e0*/  IMAD.MOV.U32 R93, RZ, RZ, RZ ;  /* 0x000000ffff5d7224 */ /* 0x000fe400078e00ff */
[----:B------:R-:W-:Y:S01]  /*b4f0*/  IMAD.MOV.U32 R24, RZ, RZ, RZ ;  /* 0x000000ffff187224 */ /* 0x000fe200078e00ff */
[----:B------:R-:W-:Y:S06]  /*b500*/  @!P1 BRA `(.L_x_1438) ;  /* 0x0000013400d89947 */ /* 0x000fec0003800000 */
[----:B------:R-:W2:Y:S04]  /*b510*/  LDL R5, [R1+0x4] ;  /* 0x0000040001057983 */ /* 0x000ea80000100800 */
[----:B------:R-:W0:Y:S02]  /*b520*/  SHFL.IDX PT, R0, R201, RZ, 0x1f ;  /* 0x00001fffc9007589 */ /* 0x000e2400000e0000 */
[----:B0-----:R-:W-:-:S04]  /*b530*/  LEA.HI R3, R0, R0, RZ, 0x1 ;  /* 0x0000000000037211 */ /* 0x001fc800078f08ff */
[----:B------:R-:W-:-:S05]  /*b540*/  LOP3.LUT R3, R3, 0x1e, RZ, 0xc0, !PT ;  /* 0x0000001e03037812 */ /* 0x000fca00078ec0ff */
[----:B------:R-:W-:Y:S01]  /*b550*/  IMAD.IADD R3, R0, 0x1, -R3 ;  /* 0x0000000100037824 */ /* 0x000fe200078e0a03 */
[----:B--2---:R-:W-:-:S13]  /*b560*/  R2UR UR4, R5 ;  /* 0x00000000050472ca */ /* 0x004fda00000e0000 */
[----:B------:R-:W-:Y:S02]  /*b570*/  ULOP3.LUT UP0, URZ, UR4, 0x1bf, URZ, 0xc0, !UPT ;  /* 0x000001bf043f7892 */ /* 0x000fe4000f80c03f */
[----:B------:R-:W-:-:S04]  /*b580*/  LEA R3, R3, UR4, 0xd ;  /* 0x0000000403037c11 */ /* 0x000fc8000f8e68ff */
[----:B------:R-:W-:Y:S02]  /*b590*/  SHF.R.U32.HI R3, RZ, 0x4, R3 ;  /* 0x00000004ff037819 */ /* 0x000fe40000011603 */
[----:B------:R-:W-:Y:S02]  /*b5a0*/  PLOP3.LUT P0, PT, PT, PT, UP0, 0x80, 0x0 ;  /* 0x000000000000781c */ /* 0x000fe40003f0f008 */
[----:B------:R-:W-:-:S11]  /*b5b0*/  LOP3.LUT R68, R3, 0x3fff, RZ, 0xc0, !PT ;  /* 0x00003fff03447812 */ /* 0x000fd600078ec0ff */
        /* <DEDUP_REMOVED lines=17> */
.L_x_1439:
        /* <DEDUP_REMOVED lines=12> */
.L_x_1443:
[----:B-1----:R1:W2:Y:S02]  /*b790*/  SYNCS.PHASECHK.TRANS64.TRYWAIT P0, [R18+URZ+0x2a800], R3 ;  /* 0x02a80003120075a7 */ /* 0x0022a4000800017f */
[----:B--2---:R-:W-:Y:S05]  /*b7a0*/  @!P0 NANOSLEEP.SYNCS 0x989680 ;  /* 0x009896800000895d */ /* 0x004fea0003900000 */
[----:B------:R-:W2:Y:S02]  /*b7b0*/  @!P0 SYNCS.PHASECHK.TRANS64 P0, [R18+URZ+0x2a800], R3 ;  /* 0x02a80003120085a7 */ /* 0x000ea4000800007f */
[----:B--2---:R-:W-:Y:S05]  /*b7c0*/  @!P0 BRA `(.L_x_1443) ;  /* 0xfffffffc00f08947 */ /* 0x004fea000383ffff */
.L_x_1442:
[----:B------:R-:W-:Y:S05]  /*b7d0*/  BSYNC B0 ;  /* 0x0000000000007941 */ /* 0x000fea0003800000 */
.L_x_1441:
[----:B------:R-:W-:Y:S05]  /*b7e0*/  BRA `(.L_x_1444) ;  /* 0x0000007400207947 */ /* 0x000fea0003800000 */
.L_x_1440:
[----:B------:R-:W2:Y:S01]  /*b7f0*/  LDL R0, [R1+0x4] ;  /* 0x0000040001007983 */ /* 0x000ea20000100800 */
[----:B------:R-:W0:Y:S01]  /*b800*/  LDC.64 R10, c[0x0][0x3d8] ;  /* 0x0000f600ff0a7b82 */ /* 0x000e220000000a00 */
[----:B-----5:R-:W-:Y:S01]  /*b810*/  SHF.R.S32.HI R3, RZ, 0x1f, R147 ;  /* 0x0000001fff037819 */ /* 0x020fe20000011493 */
[--C-:B------:R-:W-:Y:S01]  /*b820*/  IMAD.MOV.U32 R4, RZ, RZ, R16.reuse ;  /* 0x000000ffff047224 */ /* 0x100fe200078e0010 */
[----:B------:R-:W-:Y:S02]  /*b830*/  SHF.R.S32.HI R5, RZ, 0x1f, R16 ;  /* 0x0000001fff057819 */ /* 0x000fe40000011410 */
[----:B------:R-:W-:-:S03]  /*b840*/  SHF.R.S32.HI R9, RZ, 0x1f, R22 ;  /* 0x0000001fff097819 */ /* 0x000fc60000011416 */
[----:B------:R-:W1:Y:S01]  /*b850*/  LDC.64 R12, c[0x0][0x3e8] ;  /* 0x0000fa00ff0c7b82 */ /* 0x000e620000000a00 */
[-C--:B0-----:R-:W-:Y:S01]  /*b860*/  IMAD R8, R186, R10.reuse, RZ ;  /* 0x0000000aba087224 */ /* 0x081fe200078e02ff */
[----:B------:R-:W-:Y:S01]  /*b870*/  SHF.L.U64.HI R76, R10, 0x6, R11 ;  /* 0x000000060a4c7819 */ /* 0x000fe2000001020b */
[----:B------:R-:W-:-:S04]  /*b880*/  IMAD.WIDE.U32 R74, R147, R10, RZ ;  /* 0x0000000a934a7225 */ /* 0x000fc800078e00ff */
[----:B------:R-:W-:Y:S01]  /*b890*/  IMAD.WIDE.U32 R6, R162, R10, R4 ;  /* 0x0000000aa2067225 */ /* 0x000fe200078e0004 */
[----:B-1----:R-:W-:-:S03]  /*b8a0*/  SHF.L.U64.HI R69, R12, 0x6, R13 ;  /* 0x000000060c457819 */ /* 0x002fc6000001020d */
[----:B------:R-:W-:Y:S01]  /*b8b0*/  IMAD R85, R162, R11, R8 ;  /* 0x0000000ba2557224 */ /* 0x000fe200078e0208 */
[----:B------:R-:W-:Y:S01]  /*b8c0*/  IADD3 R81, P0, R6, R74, RZ ;  /* 0x0000004a06517210 */ /* 0x000fe20007f1e0ff */
[----:B------:R-:W-:Y:S02]  /*b8d0*/  IMAD.MOV.U32 R8, RZ, RZ, R22 ;  /* 0x000000ffff087224 */ /* 0x000fe400078e0016 */
[----:B------:R-:W-:-:S04]  /*b8e0*/  IMAD.WIDE.U32 R72, R147, R12, RZ ;  /* 0x0000000c93487225 */ /* 0x000fc800078e00ff */
[----:B------:R-:W-:-:S04]  /*b8f0*/  IMAD.WIDE.U32 R4, R162, R12, R4 ;  /* 0x0000000ca2047225 */ /* 0x000fc800078e0004 */
[----:B------:R-:W-:Y:S02]  /*b900*/  IMAD.SHL.U32 R78, R10, 0x40, RZ ;  /* 0x000000400a4e7824 */ /* 0x000fe400078e00ff */
[----:B------:R-:W-:Y:S01]  /*b910*/  IMAD.SHL.U32 R77, R12, 0x40, RZ ;  /* 0x000000400c4d7824 */ /* 0x000fe200078e00ff */
[----:B--2---:R-:W-:Y:S01]  /*b920*/  R2UR UR4, R0 ;  /* 0x00000000000472ca */ /* 0x004fe200000e0000 */
[----:B------:R-:W-:-:S04]  /*b930*/  IMAD R0, R3, R10, RZ ;  /* 0x0000000a03007224 */ /* 0x000fc800078e02ff */
[----:B------:R-:W-:Y:S02]  /*b940*/  IMAD R61, R147, R11, R0 ;  /* 0x0000000b933d7224 */ /* 0x000fe400078e0200 */
[-C--:B------:R-:W-:Y:S02]  /*b950*/  IMAD R0, R3, R12.reuse, RZ ;  /* 0x0000000c03007224 */ /* 0x080fe400078e02ff */
[----:B------:R-:W-:Y:S02]  /*b960*/  IMAD.IADD R61, R61, 0x1, R75 ;  /* 0x000000013d3d7824 */ /* 0x000fe400078e024b */
[----:B------:R-:W-:Y:S02]  /*b970*/  IMAD R3, R186, R12, RZ ;  /* 0x0000000cba037224 */ /* 0x000fe400078e02ff */
[----:B------:R-:W-:Y:S01]  /*b980*/  ULOP3.LUT UP0, URZ, UR4, 0x3ff, URZ, 0xc0, !UPT ;  /* 0x000003ff043f7892 */ /* 0x000fe2000f80c03f */
[----:B------:R-:W-:Y:S01]  /*b990*/  IADD3.X R83, R61, R7, R85, P0, !PT ;  /* 0x000000073d537210 */ /* 0x000fe200007fe455 */
[----:B------:R-:W-:Y:S01]  /*b9a0*/  IMAD.WIDE.U32 R6, R162, R10, R8 ;  /* 0x0000000aa2067225 */ /* 0x000fe200078e0008 */
[----:B------:R-:W-:-:S03]  /*b9b0*/  IADD3 R60, P0, R4, R72, RZ ;  /* 0x00000048043c7210 */ /* 0x000fc60007f1e0ff */
[----:B------:R-:W-:Y:S01]  /*b9c0*/  IMAD R79, R147, R13, R0 ;  /* 0x0000000d934f7224 */ /* 0x000fe200078e0200 */
[----:B------:R-:W-:Y:S01]  /*b9d0*/  IADD3 R71, P1, R6, R74, RZ ;  /* 0x0000004a06477210 */ /* 0x000fe20007f3e0ff */
[----:B------:R-:W-:-:S03]  /*b9e0*/  IMAD.WIDE.U32 R8, R162, R12, R8 ;  /* 0x0000000ca2087225 */ /* 0x000fc600078e0008 */
[----:B------:R-:W-:Y:S01]  /*b9f0*/  IADD3.X R85, R61, R85, R7, P1, !PT ;  /* 0x000000553d557210 */ /* 0x000fe20000ffe407 */
[----:B------:R-:W-:Y:S01]  /*ba00*/  IMAD R3, R162, R13, R3 ;  /* 0x0000000da2037224 */ /* 0x000fe200078e0203 */
[----:B------:R-:W-:Y:S01]  /*ba10*/  PLOP3.LUT P1, PT, PT, PT, UP0, 0x80, 0x0 ;  /* 0x000000000000781c */ /* 0x000fe20003f2f008 */
[----:B------:R-:W-:Y:S01]  /*ba20*/  IMAD.IADD R79, R79, 0x1, R73 ;  /* 0x000000014f4f7824 */ /* 0x000fe200078e0249 */
[----:B------:R-:W-:-:S04]  /*ba30*/  IADD3 R70, P2, R8, R72, RZ ;  /* 0x0000004808467210 */ /* 0x000fc80007f5e0ff */
[C---:B------:R-:W-:Y:S02]  /*ba40*/  IADD3.X R80, R79.reuse, R5, R3, P0, !PT ;  /* 0x000000054f507210 */ /* 0x040fe400007fe403 */
[----:B------:R-:W-:-:S05]  /*ba50*/  IADD3.X R82, R79, R3, R9, P2, !PT ;  /* 0x000000034f527210 */ /* 0x000fca00017fe409 */
        /* <DEDUP_REMOVED lines=17> */
.L_x_1445:
[----:B------:R-:W0:Y:S01]  /*bb70*/  LDC.64 R14, c[0x0][0x3d8] ;  /* 0x0000f600ff0e7b82 */ /* 0x000e220000000a00 */
[----:B------:R-:W-:Y:S01]  /*bb80*/  SHF.R.S32.HI R3, RZ, 0x1f, R169 ;  /* 0x0000001fff037819 */ /* 0x000fe200000114a9 */
[----:B------:R-:W-:Y:S01]  /*bb90*/  ULDC.U8 UR4, c[0x0][0x3f0] ;  /* 0x0000fc0000047ab9 */ /* 0x000fe20000000000 */
[----:B------:R-:W-:Y:S01]  /*bba0*/  BSSY B0, `(.L_x_1446) ;  /* 0x0000704000007945 */ /* 0x000fe20003800000 */
[----:B------:R-:W-:-:S04]  /*bbb0*/  ISETP.NE.AND P0, PT, RZ, UR4, PT ;  /* 0x00000004ff007c0c */ /* 0x000fc8000bf05270 */
[----:B------:R-:W1:Y:S01]  /*bbc0*/  LDC.64 R12, c[0x0][0x3e8] ;  /* 0x0000fa00ff0c7b82 */ /* 0x000e620000000a00 */
[-C--:B0-----:R-:W-:Y:S02]  /*bbd0*/  IMAD R0, R3, R14.reuse, RZ ;  /* 0x0000000e03007224 */ /* 0x081fe400078e02ff */
[----:B------:R-:W-:-:S04]  /*bbe0*/  IMAD.WIDE.U32 R4, R169, R14, RZ ;  /* 0x0000000ea9047225 */ /* 0x000fc800078e00ff */
[----:B------:R-:W-:Y:S02]  /*bbf0*/  IMAD.SHL.U32 R86, R4, 0x80, RZ ;  /* 0x0000008004567824 */ /* 0x000fe400078e00ff */
[-C--:B-1----:R-:W-:Y:S02]  /*bc00*/  IMAD R8, R3, R12.reuse, RZ ;  /* 0x0000000c03087224 */ /* 0x082fe400078e02ff */
[C---:B------:R-:W-:Y:S02]  /*bc10*/  IMAD R3, R169.reuse, R15, R0 ;  /* 0x0000000fa9037224 */ /* 0x040fe400078e0200 */
[----:B------:R-:W-:-:S04]  /*bc20*/  IMAD.WIDE.U32 R6, R169, R12, RZ ;  /* 0x0000000ca9067225 */ /* 0x000fc800078e00ff */
[----:B------:R-:W-:Y:S02]  /*bc30*/  IMAD R9, R169, R13, R8 ;  /* 0x0000000da9097224 */ /* 0x000fe400078e0208 */
[----:B------:R-:W-:Y:S02]  /*bc40*/  IMAD.IADD R5, R5, 0x1, R3 ;  /* 0x0000000105057824 */ /* 0x000fe400078e0203 */
[----:B------:R-:W-:Y:S02]  /*bc50*/  IMAD R0, R169, -0x80, R164 ;  /* 0xffffff80a9007824 */ /* 0x000fe400078e02a4 */
[----:B------:R-:W-:Y:S01]  /*bc60*/  IMAD.IADD R3, R7, 0x1, R9 ;  /* 0x0000000107037824 */ /* 0x000fe200078e0209 */
[----:B------:R-:W-:Y:S01]  /*bc70*/  SHF.L.U64.HI R84, R4, 0x7, R5 ;  /* 0x0000000704547819 */ /* 0x000fe20000010205 */
[----:B------:R-:W-:Y:S01]  /*bc80*/  IMAD.SHL.U32 R89, R6, 0x80, RZ ;  /* 0x0000008006597824 */ /* 0x000fe200078e00ff */
[----:B------:R-:W-:Y:S02]  /*bc90*/  VIMNMX R8, R0, 0x80, PT ;  /* 0x0000008000087848 */ /* 0x000fe40003fe0100 */
[----:B------:R-:W-:Y:S01]  /*bca0*/  SHF.L.U64.HI R87, R6, 0x7, R3 ;  /* 0x0000000706577819 */ /* 0x000fe20000010203 */
[----:B------:R-:W-:Y:S06]  /*bcb0*/  @!P0 BRA `(.L_x_1447) ;  /* 0x0000003400ec8947 */ /* 0x000fec0003800000 */
[----:B------:R-:W0:Y:S01]  /*bcc0*/  LDC R82, c[0x0][0x428] ;  /* 0x00010a00ff527b82 */ /* 0x000e220000000800 */
        /* <DEDUP_REMOVED lines=17> */
[----:B------:R-:W-:Y:S01]  /*bde0*/  VIADD R5, R16, 0x10 ;  /* 0x0000001010057836 */ /* 0x000fe20000000000 */
[----:B------:R-:W-:Y:S01]  /*bdf0*/  ULDC.64 UR4, c[0x0][0x3c8] ;  /* 0x0000f20000047ab9 */ /* 0x000fe20000000a00 */
[----:B------:R-:W-:Y:S01]  /*be00*/  ULDC UR6, c[0x0][0x3d4] ;  /* 0x0000f50000067ab9 */ /* 0x000fe20000000800 */
[----:B------:R-:W-:Y:S01]  /*be10*/  LEA R4, P3, R0, UR4, 0x1 ;  /* 0x0000000400047c11 */ /* 0x000fe2000f8608ff */
[----:B------:R-:W-:Y:S01]  /*be20*/  IMAD.X R3, R84, 0x1, R83, P1 ;  /* 0x0000000154037824 */ /* 0x000fe200008e0653 */
[----:B------:R-:W-:Y:S01]  /*be30*/  ISETP.GE.AND P2, PT, R5, UR6, PT ;  /* 0x0000000605007c0c */ /* 0x000fe2000bf46270 */
[C---:B------:R-:W-:Y:S01]  /*be40*/  VIADD R6, R16.reuse, 0x20 ;  /* 0x0000002010067836 */ /* 0x040fe20000000000 */
[----:B------:R-:W-:Y:S01]  /*be50*/  CS2R R66, SRZ ;  /* 0x0000000000427805 */ /* 0x000fe2000001ff00 */
[----:B------:R-:W-:Y:S01]  /*be60*/  VIADD R7, R16, 0x30 ;  /* 0x0000003010077836 */ /* 0x000fe20000000000 */
[----:B------:R-:W-:Y:S01]  /*be70*/  LEA.HI.X R5, R0, UR5, R3, 0x1, P3 ;  /* 0x0000000500057c11 */ /* 0x000fe200098f0c03 */
[----:B------:R-:W-:Y:S01]  /*be80*/  ULDC.64 UR4, c[0x0][0x3e0] ;  /* 0x0000f80000047ab9 */ /* 0x000fe20000000a00 */
[----:B------:R-:W-:Y:S01]  /*be90*/  IADD3 R0, P4, R89, R60, RZ ;  /* 0x0000003c59007210 */ /* 0x000fe20007f9e0ff */
[----:B------:R-:W-:Y:S01]  /*bea0*/  VIADD R9, R16, 0x40 ;  /* 0x0000004010097836 */ /* 0x000fe20000000000 */
[----:B------:R-:W-:Y:S01]  /*beb0*/  ISETP.GE.AND P1, PT, R6, UR6, PT ;  /* 0x0000000606007c0c */ /* 0x000fe2000bf26270 */
[----:B------:R-:W-:Y:S01]  /*bec0*/  VIADD R10, R16, 0x50 ;  /* 0x00000050100a7836 */ /* 0x000fe20000000000 */
[----:B------:R-:W-:Y:S01]  /*bed0*/  LEA R6, P6, R0, UR4, 0x1 ;  /* 0x0000000400067c11 */ /* 0x000fe2000f8c08ff */
[----:B------:R-:W-:Y:S01]  /*bee0*/  IMAD.X R3, R87, 0x1, R80, P4 ;  /* 0x0000000157037824 */ /* 0x000fe200020e0650 */
[----:B------:R-:W-:-:S02]  /*bef0*/  ISETP.GE.AND P5, PT, R7, UR6, PT ;  /* 0x0000000607007c0c */ /* 0x000fc4000bfa6270 */
[----:B------:R-:W-:Y:S02]  /*bf00*/  CS2R R62, SRZ ;  /* 0x00000000003e7805 */ /* 0x000fe4000001ff00 */
[----:B------:R-:W-:Y:S02]  /*bf10*/  ISETP.GE.AND P3, PT, R16, UR6, PT ;  /* 0x0000000610007c0c */ /* 0x000fe4000bf66270 */
[----:B------:R-:W-:Y:S02]  /*bf20*/  CS2R R56, SRZ ;  /* 0x0000000000387805 */ /* 0x000fe4000001ff00 */
[----:B------:R-:W-:Y:S02]  /*bf30*/  LEA.HI.X R7, R0, UR5, R3, 0x1, P6 ;  /* 0x0000000500077c11 */ /* 0x000fe4000b0f0c03 */
[----:B------:R-:W-:Y:S02]  /*bf40*/  CS2R R52, SRZ ;  /* 0x0000000000347805 */ /* 0x000fe4000001ff00 */
[----:B------:R-:W-:-:S02]  /*bf50*/  ISETP.GE.AND P4, PT, R9, UR6, PT ;  /* 0x0000000609007c0c */ /* 0x000fc4000bf86270 */
[----:B------:R-:W-:Y:S02]  /*bf60*/  CS2R R48, SRZ ;  /* 0x0000000000307805 */ /* 0x000fe4000001ff00 */
[----:B------:R-:W-:Y:S02]  /*bf70*/  ISETP.GE.AND P6, PT, R10, UR6, PT ;  /* 0x000000060a007c0c */ /* 0x000fe4000bfc6270 */
[----:B------:R-:W-:Y:S02]  /*bf80*/  CS2R R46, SRZ ;  /* 0x00000000002e7805 */ /* 0x000fe4000001ff00 */
[----:B------:R-:W-:Y:S02]  /*bf90*/  CS2R R70, SRZ ;  /* 0x0000000000467805 */ /* 0x000fe4000001ff00 */
[----:B------:R-:W-:Y:S02]  /*bfa0*/  CS2R R64, SRZ ;  /* 0x0000000000407805 */ /* 0x000fe4000001ff00 */
[----:B------:R-:W-:-:S02]  /*bfb0*/  CS2R R58, SRZ ;  /* 0x00000000003a7805 */ /* 0x000fc4000001ff00 */
[----:B------:R-:W-:Y:S02]  /*bfc0*/  CS2R R54, SRZ ;  /* 0x0000000000367805 */ /* 0x000fe4000001ff00 */
[----:B------:R-:W-:Y:S02]  /*bfd0*/  CS2R R50, SRZ ;  /* 0x0000000000327805 */ /* 0x000fe4000001ff00 */
[----:B------:R-:W-:Y:S01]  /*bfe0*/  CS2R R44, SRZ ;  /* 0x00000000002c7805 */ /* 0x000fe2000001ff00 */
[----:B------:R-:W-:Y:S02]  /*bff0*/  ULDC.64 UR8, c[0x0][0x208] ;  /* 0x0000820000087ab9 */ /* 0x000fe40000000a00 */
        /* <DEDUP_REMOVED lines=12> */
.L_x_1449:
[----:B------:R-:W-:Y:S05]  /*c0c0*/  BSYNC B1 ;  /* 0x0000000000017941 */ /* 0x000fea0003800000 */
.L_x_1448:
[----:B------:R-:W-:Y:S01]  /*c0d0*/  ISETP.GE.AND P1, PT, R185, R8, PT ;  /* 0x00000008b900720c */ /* 0x000fe20003f26270 */
[----:B------:R-:W-:Y:S01]  /*c0e0*/  BSSY B1, `(.L_x_1450) ;  /* 0x000003e000017945 */ /* 0x000fe20003800000 */
[----:B------:R-:W-:Y:S02]  /*c0f0*/  LOP3.LUT R0, R174, 0x18, R22, 0xf8, !PT ;  /* 0x00000018ae007812 */ /* 0x000fe400078ef816 */
        /* <DEDUP_REMOVED lines=10> */
[----:B------:R-:W-:Y:S02]  /*c1a0*/  LOP3.LUT R11, R0, R175, RZ, 0x3c, !PT ;  /* 0x000000af000b7212 */ /* 0x000fe400078e3cff */
[----:B------:R-:W-:Y:S01]  /*c1b0*/  CS2R R20, SRZ ;  /* 0x0000000000147805 */ /* 0x000fe2000001ff00 */
[----:B------:R-:W-:Y:S06]  /*c1c0*/  @P1 BRA `(.L_x_1451) ;  /* 0x0000000000bc1947 */ /* 0x000fec0003800000 */
[----:B------:R-:W-:Y:S01]  /*c1d0*/  IADD3 R77, P4, P5, R60, R77, R89 ;  /* 0x0000004d3c4d7210 */ /* 0x000fe20007d9e059 */
[----:B-1----:R-:W-:Y:S01]  /*c1e0*/  VIADD R4, R16, 0x10 ;  /* 0x0000001010047836 */ /* 0x002fe20000000000 */
[----:B------:R-:W-:Y:S01]  /*c1f0*/  IADD3 R78, P2, P3, R81, R78, R86 ;  /* 0x0000004e514e7210 */ /* 0x000fe20007b5e056 */
[----:B------:R-:W-:Y:S01]  /*c200*/  ULDC UR8, c[0x0][0x3d4] ;  /* 0x0000f50000087ab9 */ /* 0x000fe20000000800 */
[----:B------:R-:W-:Y:S01]  /*c210*/  IADD3.X R0, R80, R69, R87, P4, P5 ;  /* 0x0000004550007210 */ /* 0x000fe200027ea457 */
[C---:B------:R-:W-:Y:S01]  /*c220*/  VIADD R5, R16.reuse, 0x20 ;  /* 0x0000002010057836 */ /* 0x040fe20000000000 */
[----:B------:R-:W-:Y:S01]  /*c230*/  IADD3.X R3, R83, R76, R84, P2, P3 ;  /* 0x0000004c53037210 */ /* 0x000fe200017e6454 */
[----:B------:R-:W-:Y:S01]  /*c240*/  ULDC.64 UR4, c[0x0][0x3c8] ;  /* 0x0000f20000047ab9 */ /* 0x000fe20000000a00 */
[----:B------:R-:W-:Y:S01]  /*c250*/  ISETP.GE.AND P5, PT, R16, UR8, PT ;  /* 0x0000000810007c0c */ /* 0x000fe2000bfa6270 */
[----:B------:R-:W-:Y:S01]  /*c260*/  ULDC.64 UR6, c[0x0][0x3e0] ;  /* 0x0000f80000067ab9 */ /* 0x000fe20000000a00 */
[----:B------:R-:W-:Y:S01]  /*c270*/  ISETP.GE.AND P2, PT, R4, UR8, PT ;  /* 0x0000000804007c0c */ /* 0x000fe2000bf46270 */
[----:B------:R-:W-:Y:S01]  /*c280*/  VIADD R7, R16, 0x30 ;  /* 0x0000003010077836 */ /* 0x000fe20000000000 */
[----:B------:R-:W-:-:S02]  /*c290*/  LEA R4, P3, R78, UR4, 0x1 ;  /* 0x000000044e047c11 */ /* 0x000fc4000f8608ff */
[----:B------:R-:W-:Y:S02]  /*c2a0*/  CS2R R40, SRZ ;  /* 0x0000000000287805 */ /* 0x000fe4000001ff00 */
[----:B------:R-:W-:Y:S02]  /*c2b0*/  LEA R6, P6, R77, UR6, 0x1 ;  /* 0x000000064d067c11 */ /* 0x000fe4000f8c08ff */
[----:B------:R-:W-:Y:S02]  /*c2c0*/  CS2R R42, SRZ ;  /* 0x00000000002a7805 */ /* 0x000fe4000001ff00 */
[----:B------:R-:W-:Y:S01]  /*c2d0*/  ISETP.GE.AND P4, PT, R5, UR8, PT ;  /* 0x0000000805007c0c */ /* 0x000fe2000bf86270 */
[----:B------:R-:W-:Y:S01]  /*c2e0*/  VIADD R8, R16, 0x40 ;  /* 0x0000004010087836 */ /* 0x000fe20000000000 */
[----:B------:R-:W-:Y:S01]  /*c2f0*/  LEA.HI.X R5, R78, UR5, R3, 0x1, P3 ;  /* 0x000000054e057c11 */ /* 0x000fe200098f0c03 */
[----:B------:R-:W-:Y:S01]  /*c300*/  ULDC.64 UR10, c[0x0][0x208] ;  /* 0x00008200000a7ab9 */ /* 0x000fe20000000a00 */
[----:B------:R-:W-:-:S02]  /*c310*/  ISETP.GE.AND P3, PT, R7, UR8, PT ;  /* 0x0000000807007c0c */ /* 0x000fc4000bf66270 */
[----:B------:R-:W-:Y:S01]  /*c320*/  LEA.HI.X R7, R77, UR7, R0, 0x1, P6 ;  /* 0x000000074d077c11 */ /* 0x000fe2000b0f0c00 */
[----:B------:R-:W-:Y:S01]  /*c330*/  VIADD R0, R16, 0x50 ;  /* 0x0000005010007836 */ /* 0x000fe20000000000 */
[----:B------:R2:W5:Y:S01]  /*c340*/  @!P5 LDG.E.64 R40, desc[UR10][R4.64] ;  /* 0x0000000a0428d981 */ /* 0x000562000c1e1b00 */
[----:B------:R-:W-:-:S03]  /*c350*/  ISETP.GE.AND P6, PT, R8, UR8, PT ;  /* 0x0000000808007c0c */ /* 0x000fc6000bfc6270 */
[----:B------:R2:W5:Y:S01]  /*c360*/  @!P5 LDG.E.64 R42, desc[UR10][R6.64] ;  /* 0x0000000a062ad981 */ /* 0x000562000c1e1b00 */
[----:B------:R-:W-:Y:S02]  /*c370*/  ISETP.GE.AND P5, PT, R0, UR8, PT ;  /* 0x0000000800007c0c */ /* 0x000fe4000bfa6270 */
        /* <DEDUP_REMOVED lines=20> */
.L_x_1451:
[----:B------:R-:W-:Y:S05]  /*c4c0*/  BSYNC B1 ;  /* 0x0000000000017941 */ /* 0x000fea0003800000 */
.L_x_1450:
[----:B------:R-:W-:Y:S01]  /*c4d0*/  LOP3.LUT P2, RZ, R190, 0x4, RZ, 0xc0, !PT ;  /* 0x00000004beff7812 */ /* 0x000fe2000784c0ff */
[----:B------:R-:W-:Y:S01]  /*c4e0*/  IMAD.IADD R11, R176, 0x1, R11 ;  /* 0x00000001b00b7824 */ /* 0x000fe200078e020b */
[----:B------:R-:W-:Y:S01]  /*c4f0*/  ULDC.64 UR4, c[0x0][0x3c8] ;  /* 0x0000f20000047ab9 */ /* 0x000fe20000000a00 */
[----:B-----5:R-:W-:Y:S01]  /*c500*/  IMAD.MOV.U32 R0, RZ, RZ, R70 ;  /* 0x000000ffff007224 */ /* 0x020fe200078e0046 */
[----:B------:R-:W-:Y:S01]  /*c510*/  ULDC.64 UR6, c[0x0][0x3e0] ;  /* 0x0000f80000067ab9 */ /* 0x000fe20000000a00 */
[----:B------:R-:W-:Y:S02]  /*c520*/  IMAD R60, R11, 0x2, R18 ;  /* 0x000000020b3c7824 */ /* 0x000fe400078e0212 */
[----:B------:R-:W-:Y:S01]  /*c530*/  IMAD.MOV.U32 R3, RZ, RZ, R71 ;  /* 0x000000ffff037224 */ /* 0x000fe200078e0047 */
[----:B------:R-:W-:Y:S01]  /*c540*/  PRMT R107, R0, 0x7610, R107 ;  /* 0x00007610006b7816 */ /* 0x000fe2000000006b */
[C---:B-12---:R-:W-:Y:S02]  /*c550*/  VIADD R5, R60.reuse, 0xc400 ;  /* 0x0000c4003c057836 */ /* 0x046fe40000000000 */
[----:B------:R-:W-:Y:S01]  /*c560*/  IMAD.MOV.U32 R0, RZ, RZ, R65 ;  /* 0x000000ffff007224 */ /* 0x000fe200078e0041 */
[----:B------:R-:W-:Y:S01]  /*c570*/  PRMT R108, R3, 0x7610, R108 ;  /* 0x00007610036c7816 */ /* 0x000fe2000000006c */
[----:B------:R-:W-:-:S02]  /*c580*/  VIADD R10, R60, 0xc440 ;  /* 0x0000c4403c0a7836 */ /* 0x000fc40000000000 */
[----:B------:R-:W-:Y:S01]  /*c590*/  IMAD.MOV.U32 R4, RZ, RZ, R64 ;  /* 0x000000ffff047224 */ /* 0x000fe200078e0040 */
[----:B------:R-:W-:Y:S01]  /*c5a0*/  PRMT R103, R0, 0x7610, R103 ;  /* 0x0000761000677816 */ /* 0x000fe20000000067 */
[----:B------:R-:W-:Y:S01]  /*c5b0*/  @P2 VIADD R10, R5, 0xffffffc0 ;  /* 0xffffffc0050a2836 */ /* 0x000fe20000000000 */
[----:B0-----:R-:W-:Y:S01]  /*c5c0*/  ISETP.NE.AND P2, PT, R82, 0x1, PT ;  /* 0x000000015200780c */ /* 0x001fe20003f45270 */
[----:B------:R-:W-:Y:S01]  /*c5d0*/  IMAD.MOV.U32 R3, RZ, RZ, R58 ;  /* 0x000000ffff037224 */ /* 0x000fe200078e003a */
[----:B------:R-:W-:Y:S01]  /*c5e0*/  PRMT R104, R4, 0x7610, R104 ;  /* 0x0000761004687816 */ /* 0x000fe20000000068 */
[----:B------:R-:W-:Y:S02]  /*c5f0*/  IMAD.MOV.U32 R0, RZ, RZ, R54 ;  /* 0x000000ffff007224 */ /* 0x000fe400078e0036 */
        /* <DEDUP_REMOVED lines=10> */
[----:B------:R-:W0:Y:S01]  /*c6a0*/  @P2 LDC R5, c[0x0][0x430] ;  /* 0x00010c00ff052b82 */ /* 0x000e220000000800 */
[----:B------:R-:W-:Y:S01]  /*c6b0*/  PRMT R88, R4, 0x7610, R88 ;  /* 0x0000761004587816 */ /* 0x000fe20000000058 */
[----:B------:R-:W-:Y:S01]  /*c6c0*/  IMAD.MOV.U32 R4, RZ, RZ, R66 ;  /* 0x000000ffff047224 */ /* 0x000fe200078e0042 */
[----:B------:R-:W-:Y:S01]  /*c6d0*/  PRMT R81, R3, 0x7610, R81 ;  /* 0x0000761003517816 */ /* 0x000fe20000000051 */
[----:B------:R-:W-:-:S02]  /*c6e0*/  IMAD.MOV.U32 R3, RZ, RZ, R45 ;  /* 0x000000ffff037224 */ /* 0x000fc400078e002d */
[----:B------:R-:W-:Y:S01]  /*c6f0*/  IMAD.MOV.U32 R11, RZ, RZ, R67 ;  /* 0x000000ffff0b7224 */ /* 0x000fe200078e0043 */
[----:B------:R-:W-:Y:S01]  /*c700*/  PRMT R110, R4, 0x7610, R110 ;  /* 0x00007610046e7816 */ /* 0x000fe2000000006e */
[----:B------:R-:W1:Y:S01]  /*c710*/  @P2 LDC R0, c[0x0][0x42c] ;  /* 0x00010b00ff002b82 */ /* 0x000e620000000800 */
[----:B------:R-:W-:Y:S01]  /*c720*/  PRMT R82, R3, 0x7610, R82 ;  /* 0x0000761003527816 */ /* 0x000fe20000000052 */
[----:B------:R-:W-:Y:S01]  /*c730*/  IMAD.MOV.U32 R4, RZ, RZ, R63 ;  /* 0x000000ffff047224 */ /* 0x000fe200078e003f */
[----:B------:R-:W-:Y:S01]  /*c740*/  PRMT R109, R11, 0x7610, R109 ;  /* 0x000076100b6d7816 */ /* 0x000fe2000000006d */
[----:B------:R-:W-:Y:S02]  /*c750*/  IMAD.MOV.U32 R3, RZ, RZ, R62 ;  /* 0x000000ffff037224 */ /* 0x000fe400078e003e */
[----:B------:R-:W-:Y:S01]  /*c760*/  IMAD.MOV.U32 R11, RZ, RZ, R56 ;  /* 0x000000ffff0b7224 */ /* 0x000fe200078e0038 */
[----:B------:R-:W-:Y:S01]  /*c770*/  PRMT R105, R4, 0x7610, R105 ;  /* 0x0000761004697816 */ /* 0x000fe20000000069 */
[----:B------:R-:W-:Y:S01]  /*c780*/  IMAD.MOV.U32 R4, RZ, RZ, R57 ;  /* 0x000000ffff047224 */ /* 0x000fe200078e0039 */
[----:B------:R-:W-:Y:S01]  /*c790*/  PRMT R106, R3, 0x7610, R106 ;  /* 0x00007610036a7816 */ /* 0x000fe2000000006a */
[----:B------:R-:W-:Y:S01]  /*c7a0*/  IMAD R3, R169, 0x80, R162 ;  /* 0x00000080a9037824 */ /* 0x000fe200078e02a2 */
[----:B------:R-:W-:Y:S01]  /*c7b0*/  PRMT R101, R11, 0x7610, R101 ;  /* 0x000076100b657816 */ /* 0x000fe20000000065 */
[----:B------:R-:W-:Y:S01]  /*c7c0*/  IMAD.MOV.U32 R11, RZ, RZ, R52 ;  /* 0x000000ffff0b7224 */ /* 0x000fe200078e0034 */
[----:B------:R-:W-:Y:S01]  /*c7d0*/  PRMT R102, R4, 0x7610, R102 ;  /* 0x0000761004667816 */ /* 0x000fe20000000066 */
[----:B------:R-:W-:-:S02]  /*c7e0*/  IMAD R3, R188, 0x40, R3 ;  /* 0x00000040bc037824 */ /* 0x000fc400078e0203 */
[----:B------:R-:W-:Y:S01]  /*c7f0*/  IMAD.MOV.U32 R4, RZ, RZ, R48 ;  /* 0x000000ffff047224 */ /* 0x000fe200078e0030 */
[----:B------:R-:W-:Y:S01]  /*c800*/  PRMT R97, R11, 0x7610, R97 ;  /* 0x000076100b617816 */ /* 0x000fe20000000061 */
[----:B------:R-:W-:Y:S02]  /*c810*/  IMAD.MOV.U32 R73, RZ, RZ, R79 ;  /* 0x000000ffff497224 */ /* 0x000fe400078e004f */
[----:B------:R-:W-:Y:S01]  /*c820*/  IMAD.MOV.U32 R7, RZ, RZ, R61 ;  /* 0x000000ffff077224 */ /* 0x000fe200078e003d */
[----:B------:R-:W-:Y:S01]  /*c830*/  PRMT R91, R4, 0x7610, R91 ;  /* 0x00007610045b7816 */ /* 0x000fe2000000005b */
[----:B------:R-:W-:Y:S02]  /*c840*/  IMAD.MOV.U32 R4, RZ, RZ, R49 ;  /* 0x000000ffff047224 */ /* 0x000fe400078e0031 */
[----:B-1----:R-:W-:-:S03]  /*c850*/  @P2 IMAD.HI.U32 R0, R3, R0, RZ ;  /* 0x0000000003002227 */ /* 0x002fc600078e00ff */
[----:B------:R-:W-:Y:S01]  /*c860*/  PRMT R92, R4, 0x7610, R92 ;  /* 0x00007610045c7816 */ /* 0x000fe2000000005c */
[----:B------:R-:W-:Y:S01]  /*c870*/  IMAD.MOV.U32 R4, RZ, RZ, R43 ;  /* 0x000000ffff047224 */ /* 0x000fe200078e002b */
[----:B0-----:R-:W-:Y:S01]  /*c880*/  @P2 SHF.R.U32.HI R3, RZ, R5, R0 ;  /* 0x00000005ff032219 */ /* 0x001fe20000011600 */
[----:B------:R-:W-:Y:S02]  /*c890*/  IMAD.MOV.U32 R0, RZ, RZ, R42 ;  /* 0x000000ffff007224 */ /* 0x000fe400078e002a */
[----:B------:R-:W-:Y:S01]  /*c8a0*/  IMAD.MOV.U32 R6, RZ, RZ, R74 ;  /* 0x000000ffff067224 */ /* 0x000fe200078e004a */
[----:B------:R-:W-:Y:S01]  /*c8b0*/  SHF.R.S32.HI R5, RZ, 0x1f, R3 ;  /* 0x0000001fff057819 */ /* 0x000fe20000011403 */
[----:B------:R-:W-:Y:S01]  /*c8c0*/  IMAD.MOV.U32 R61, RZ, RZ, R53 ;  /* 0x000000ffff3d7224 */ /* 0x000fe200078e0035 */
[----:B------:R-:W-:Y:S01]  /*c8d0*/  PRMT R79, R0, 0x7610, R79 ;  /* 0x00007610004f7816 */ /* 0x000fe2000000004f */
[----:B------:R-:W-:Y:S01]  /*c8e0*/  IMAD.MOV.U32 R11, RZ, RZ, R46 ;  /* 0x000000ffff0b7224 */ /* 0x000fe200078e002e */
[----:B------:R-:W-:Y:S01]  /*c8f0*/  PRMT R80, R4, 0x7610, R80 ;  /* 0x0000761004507816 */ /* 0x000fe20000000050 */
[----:B------:R-:W-:Y:S01]  /*c900*/  IMAD R0, R5, R14, RZ ;  /* 0x0000000e05007224 */ /* 0x000fe200078e02ff */
[----:B------:R-:W-:Y:S01]  /*c910*/  PRMT R98, R61, 0x7610, R98 ;  /* 0x000076103d627816 */ /* 0x000fe20000000062 */
[----:B------:R-:W-:Y:S01]  /*c920*/  IMAD R4, R5, R12, RZ ;  /* 0x0000000c05047224 */ /* 0x000fe200078e02ff */
[----:B------:R-:W-:Y:S01]  /*c930*/  PRMT R85, R11, 0x7610, R85 ;  /* 0x000076100b557816 */ /* 0x000fe20000000055 */
[----:B------:R-:W-:-:S04]  /*c940*/  IMAD.WIDE.U32 R6, R3, R14, R6 ;  /* 0x0000000e03067225 */ /* 0x000fc800078e0006 */
[----:B------:R-:W-:-:S04]  /*c950*/  IMAD.WIDE.U32 R72, R3, R12, R72 ;  /* 0x0000000c03487225 */ /* 0x000fc800078e0048 */
[C---:B------:R-:W-:Y:S01]  /*c960*/  IMAD R5, R3.reuse, R15, R0 ;  /* 0x0000000f03057224 */ /* 0x040fe200078e0200 */
[----:B------:R-:W-:Y:S01]  /*c970*/  LEA R0, P3, R72, UR6, 0x1 ;  /* 0x0000000648007c11 */ /* 0x000fe2000f8608ff */
[----:B------:R-:W-:Y:S01]  /*c980*/  IMAD R3, R3, R13, R4 ;  /* 0x0000000d03037224 */ /* 0x000fe200078e0204 */
[C---:B------:R-:W-:Y:S01]  /*c990*/  LEA R4, P2, R6.reuse, UR4, 0x1 ;  /* 0x0000000406047c11 */ /* 0x040fe2000f8408ff */
[----:B------:R-:W-:Y:S01]  /*c9a0*/  IMAD.MOV.U32 R61, RZ, RZ, R47 ;  /* 0x000000ffff3d7224 */ /* 0x000fe200078e002f */
[----:B------:R-:W-:Y:S01]  /*c9b0*/  UMOV UR4, 0xffffffff ;  /* 0xffffffff00047882 */ /* 0x000fe20000000000 */
[----:B------:R-:W-:Y:S02]  /*c9c0*/  IMAD.MOV.U32 R11, RZ, RZ, R36 ;  /* 0x000000ffff0b7224 */ /* 0x000fe400078e0024 */
[----:B------:R-:W-:Y:S01]  /*c9d0*/  IMAD.IADD R5, R7, 0x1, R5 ;  /* 0x0000000107057824 */ /* 0x000fe200078e0205 */
[----:B------:R-:W-:Y:S01]  /*c9e0*/  PRMT R86, R61, 0x7610, R86 ;  /* 0x000076103d567816 */ /* 0x000fe20000000056 */
[----:B------:R-:W-:Y:S01]  /*c9f0*/  IMAD.IADD R3, R73, 0x1, R3 ;  /* 0x0000000149037824 */ /* 0x000fe200078e0203 */
[----:B------:R-:W-:Y:S01]  /*ca00*/  PRMT R69, R11, 0x7610, R69 ;  /* 0x000076100b457816 */ /* 0x000fe20000000045 */
[----:B------:R-:W-:Y:S01]  /*ca10*/  IMAD.MOV.U32 R61, RZ, RZ, R37 ;  /* 0x000000ffff3d7224 */ /* 0x000fe200078e0025 */
[----:B------:R-:W-:Y:S01]  /*ca20*/  LEA.HI.X R5, R6, UR5, R5, 0x1, P2 ;  /* 0x0000000506057c11 */ /* 0x000fe200090f0c05 */
[----:B------:R-:W-:Y:S01]  /*ca30*/  IMAD.MOV.U32 R11, RZ, RZ, R34 ;  /* 0x000000ffff0b7224 */ /* 0x000fe200078e0022 */
[----:B------:R-:W-:Y:S01]  /*ca40*/  LEA.HI.X R3, R72, UR7, R3, 0x1, P3 ;  /* 0x0000000748037c11 */ /* 0x000fe200098f0c03 */
[----:B------:R-:W-:Y:S01]  /*ca50*/  IMAD.MOV.U32 R12, RZ, RZ, R35 ;  /* 0x000000ffff0c7224 */ /* 0x000fe200078e0023 */
[----:B------:R-:W-:-:S02]  /*ca60*/  PRMT R74, R61, 0x7610, R74 ;  /* 0x000076103d4a7816 */ /* 0x000fc4000000004a */
[----:B------:R-:W-:Y:S02]  /*ca70*/  PRMT R73, R11, 0x7610, R73 ;  /* 0x000076100b497816 */ /* 0x000fe40000000049 */
[----:B------:R-:W-:Y:S02]  /*ca80*/  PRMT R75, R12, 0x7610, R75 ;  /* 0x000076100c4b7816 */ /* 0x000fe4000000004b */
[----:B------:R-:W-:Y:S01]  /*ca90*/  LEA.HI R6, R184, R184, RZ, 0x1 ;  /* 0x000000b8b8067211 */ /* 0x000fe200078f08ff */
[----:B------:R-:W-:Y:S06]  /*caa0*/  BRA.DIV UR4, `(.L_x_1452) ;  /* 0x000001aa046c7947 */ /* 0x000fec000b800000 */
.L_x_1736:
[----:B------:R-:W-:-:S03]  /*cab0*/  UMOV UR4, 0xffffffff ;  /* 0xffffffff00047882 */ /* 0x000fc60000000000 */
[----:B------:R-:W-:Y:S05]  /*cac0*/  BRA.DIV UR4, `(.L_x_1453) ;  /* 0x000001aa048c7947 */ /* 0x000fea000b800000 */
.L_x_1739:
[----:B------:R-:W-:-:S03]  /*cad0*/  UMOV UR4, 0xffffffff ;  /* 0xffffffff00047882 */ /* 0x000fc60000000000 */
[----:B------:R-:W-:Y:S05]  /*cae0*/  BRA.DIV UR4, `(.L_x_1454) ;  /* 0x000001aa04ac7947 */ /* 0x000fea000b800000 */
.L_x_1742:
[----:B------:R-:W-:-:S03]  /*caf0*/  UMOV UR4, 0xffffffff ;  /* 0xffffffff00047882 */ /* 0x000fc60000000000 */
[----:B------:R-:W-:Y:S05]  /*cb00*/  BRA.DIV UR4, `(.L_x_1455) ;  /* 0x000001aa04cc7947 */ /* 0x000fea000b800000 */
.L_x_1745:
[----:B------:R-:W-:-:S03]  /*cb10*/  UMOV UR4, 0xffffffff ;  /* 0xffffffff00047882 */ /* 0x000fc60000000000 */
[----:B------:R-:W-:Y:S05]  /*cb20*/  BRA.DIV UR4, `(.L_x_1456) ;  /* 0x000001aa04ec7947 */ /* 0x000fea000b800000 */
.L_x_1748:
[----:B------:R-:W-:Y:S01]  /*cb30*/  UMOV UR4, 0xffffffff ;  /* 0xffffffff00047882 */ /* 0x000fe20000000000 */
[----:B------:R-:W-:Y:S02]  /*cb40*/  LOP3.LUT R5, R6, 0xfffffffe, RZ, 0xc0, !PT ;  /* 0xfffffffe06057812 */ /* 0x000fe400078ec0ff */
[----:B------:R-:W-:Y:S05]  /*cb50*/  BRA.DIV UR4, `(.L_x_1457) ;  /* 0x000001ae04087947 */ /* 0x000fea000b800000 */
.L_x_1751:
[----:B------:R-:W-:Y:S01]  /*cb60*/  UMOV UR4, 0xffffffff ;  /* 0xffffffff00047882 */ /* 0x000fe20000000000 */
[----:B------:R-:W-:Y:S02]  /*cb70*/  IMAD.IADD R5, R184, 0x1, -R5 ;  /* 0x00000001b8057824 */ /* 0x000fe400078e0a05 */
[----:B------:R-:W-:Y:S05]  /*cb80*/  BRA.DIV UR4, `(.L_x_1458) ;  /* 0x000001ae04247947 */ /* 0x000fea000b800000 */
.L_x_1754:
[----:B------:R-:W-:Y:S01]  /*cb90*/  UMOV UR4, 0xffffffff ;  /* 0xffffffff00047882 */ /* 0x000fe20000000000 */
[----:B------:R-:W-:Y:S02]  /*cba0*/  SHF.L.U32 R5, R5, 0x1f, RZ ;  /* 0x0000001f05057819 */ /* 0x000fe400000006ff */
[----:B------:R-:W-:Y:S05]  /*cbb0*/  BRA.DIV UR4, `(.L_x_1459) ;  /* 0x000001ae04407947 */ /* 0x000fea000b800000 */
.L_x_1757:
[----:B------:R-:W0:Y:S01]  /*cbc0*/  SYNCS.PHASECHK.TRANS64.TRYWAIT P2, [R18+URZ+0x2a800], R5 ;  /* 0x02a80005120075a7 */ /* 0x000e22000804017f */
[----:B------:R-:W-:Y:S01]  /*cbd0*/  IMAD.MOV.U32 R4, RZ, RZ, R24 ;  /* 0x000000ffff047224 */ /* 0x000fe200078e0018 */
[----:B------:R-:W-:Y:S01]  /*cbe0*/  BSSY B1, `(.L_x_1460) ;  /* 0x0000021000017945 */ /* 0x000fe20003800000 */
        /* <DEDUP_REMOVED lines=29> */
[----:B------:R-:W-:-:S02]  /*cdc0*/  IMAD.MOV.U32 R4, RZ, RZ, R20 ;  /* 0x000000ffff047224 */ /* 0x000fc400078e0014 */
[----:B------:R-:W-:Y:S01]  /*cdd0*/  IMAD.MOV.U32 R6, RZ, RZ, R21 ;  /* 0x000000ffff067224 */ /* 0x000fe200078e0015 */
[----:B0-----:R-:W-:Y:S06]  /*cde0*/  @!P2 BRA `(.L_x_1461) ;  /* 0x000001a800dca947 */ /* 0x001fec0003800000 */
.L_x_1758:
[----:B------:R-:W-:Y:S05]  /*cdf0*/  BSYNC B1 ;  /* 0x0000000000017941 */ /* 0x000fea0003800000 */
.L_x_1460:
[----:B------:R-:W-:Y:S01]  /*ce00*/  BSSY B1, `(.L_x_1462) ;  /* 0x0000134000017945 */ /* 0x000fe20003800000 */
[----:B------:R-:W-:Y:S02]  /*ce10*/  PRMT R11, R4, 0x7610, R11 ;  /* 0x00007610040b7816 */ /* 0x000fe4000000000b */
[----:B------:R-:W-:Y:S01]  /*ce20*/  PRMT R12, R6, 0x7610, R12 ;  /* 0x00007610060c7816 */ /* 0x000fe2000000000c */
[----:B------:R-:W-:Y:S06]  /*ce30*/  @P0 BRA `(.L_x_1463) ;  /* 0x0000001000c00947 */ /* 0x000fec0003800000 */
        /* <DEDUP_REMOVED lines=15> */
[----:B------:R-:W-:Y:S02]  /*cf30*/  SHF.R.U64 R111, R66, 0x10, R67 ;  /* 0x00000010426f7819 */ /* 0x000fe40000001243 */
[--C-:B------:R-:W-:Y:S02]  /*cf40*/  SHF.R.U64 R66, R70, 0x10, R71.reuse ;  /* 0x0000001046427819 */ /* 0x100fe40000001247 */
[----:B------:R-:W-:Y:S02]  /*cf50*/  SHF.R.U32.HI R71, RZ, 0x10, R71 ;  /* 0x00000010ff477819 */ /* 0x000fe40000011647 */
[----:B------:R-:W-:Y:S02]  /*cf60*/  SHF.R.U32.HI R112, RZ, 0x10, R67 ;  /* 0x00000010ff707819 */ /* 0x000fe40000011643 */
[----:B------:R-:W-:Y:S02]  /*cf70*/  PRMT R108, R108, 0x5410, R71 ;  /* 0x000054106c6c7816 */ /* 0x000fe40000000047 */
[----:B------:R-:W-:-:S02]  /*cf80*/  PRMT R109, R109, 0x5410, R112 ;  /* 0x000054106d6d7816 */ /* 0x000fc40000000070 */
[----:B------:R-:W-:Y:S01]  /*cf90*/  PRMT R110, R110, 0x5410, R111 ;  /* 0x000054106e6e7816 */ /* 0x000fe2000000006f */
[C---:B------:R-:W-:Y:S01]  /*cfa0*/  IMAD.U32 R112, R108.reuse, 0x10000, RZ ;  /* 0x000100006c707824 */ /* 0x040fe200078e00ff */
[----:B------:R-:W-:Y:S01]  /*cfb0*/  PRMT R111, R107, 0x5410, R66 ;  /* 0x000054106b6f7816 */ /* 0x000fe20000000042 */
[C---:B------:R-:W-:Y:S01]  /*cfc0*/  IMAD.U32 R107, R109.reuse, 0x10000, RZ ;  /* 0x000100006d6b7824 */ /* 0x040fe200078e00ff */
[----:B------:R-:W-:Y:S02]  /*cfd0*/  LOP3.LUT R108, R108, 0xffff0000, RZ, 0xc0, !PT ;  /* 0xffff00006c6c7812 */ /* 0x000fe400078ec0ff */
[----:B------:R-:W-:Y:S02]  /*cfe0*/  LOP3.LUT R109, R109, 0xffff0000, RZ, 0xc0, !PT ;  /* 0xffff00006d6d7812 */ /* 0x000fe400078ec0ff */
[C---:B0-----:R-:W-:Y:S01]  /*cff0*/  LOP3.LUT R67, R6.reuse, 0xffff0000, RZ, 0xc0, !PT ;  /* 0xffff000006437812 */ /* 0x041fe200078ec0ff */
[----:B------:R-:W-:Y:S01]  /*d000*/  IMAD.U32 R66, R6, 0x10000, RZ ;  /* 0x0001000006427824 */ /* 0x000fe200078e00ff */
[C---:B------:R-:W-:Y:S01]  /*d010*/  LOP3.LUT R71, R7.reuse, 0xffff0000, RZ, 0xc0, !PT ;  /* 0xffff000007477812 */ /* 0x040fe200078ec0ff */
[----:B------:R-:W-:-:S02]  /*d020*/  IMAD.U32 R70, R7, 0x10000, RZ ;  /* 0x0001000007467824 */ /* 0x000fc400078e00ff */
[CC--:B------:R-:W-:Y:S01]  /*d030*/  FMUL.FTZ R113, R67.reuse, R112.reuse ;  /* 0x0000007043717220 */ /* 0x0c0fe20000410000 */
[-C--:B------:R-:W-:Y:S01]  /*d040*/  FMUL.FTZ R67, R67, R107.reuse ;  /* 0x0000006b43437220 */ /* 0x080fe20000410000 */
[C---:B------:R-:W-:Y:S01]  /*d050*/  IMAD.U32 R6, R4.reuse, 0x10000, RZ ;  /* 0x0001000004067824 */ /* 0x040fe200078e00ff */
[----:B------:R-:W-:Y:S01]  /*d060*/  LOP3.LUT R4, R4, 0xffff0000, RZ, 0xc0, !PT ;  /* 0xffff000004047812 */ /* 0x000fe200078ec0ff */
[C---:B------:R-:W-:Y:S02]  /*d070*/  IMAD.U32 R7, R5.reuse, 0x10000, RZ ;  /* 0x0001000005077824 */ /* 0x040fe400078e00ff */
[C---:B------:R-:W-:Y:S01]  /*d080*/  FFMA.FTZ R112, R66.reuse, R112, R67 ;  /* 0x0000007042707223 */ /* 0x040fe20000010043 */
[----:B------:R-:W-:Y:S01]  /*d090*/  FFMA.FTZ R113, R66, R107, -R113 ;  /* 0x0000006b42717223 */ /* 0x000fe20000010871 */
[C---:B------:R-:W-:Y:S01]  /*d0a0*/  IMAD.U32 R67, R110.reuse, 0x10000, RZ ;  /* 0x000100006e437824 */ /* 0x040fe200078e00ff */
[----:B------:R-:W-:Y:S01]  /*d0b0*/  LOP3.LUT R5, R5, 0xffff0000, RZ, 0xc0, !PT ;  /* 0xffff000005057812 */ /* 0x000fe200078ec0ff */
[CC--:B------:R-:W-:Y:S01]  /*d0c0*/  FMUL.FTZ R115, R71.reuse, R108.reuse ;  /* 0x0000006c47737220 */ /* 0x0c0fe20000410000 */
[-C--:B------:R-:W-:Y:S01]  /*d0d0*/  FMUL.FTZ R107, R71, R109.reuse ;  /* 0x0000006d476b7220 */ /* 0x080fe20000410000 */
[C---:B------:R-:W-:Y:S01]  /*d0e0*/  LOP3.LUT R66, R111.reuse, 0xffff0000, RZ, 0xc0, !PT ;  /* 0xffff00006f427812 */ /* 0x040fe200078ec0ff */
[----:B------:R-:W-:Y:S01]  /*d0f0*/  IMAD.U32 R71, R111, 0x10000, RZ ;  /* 0x000100006f477824 */ /* 0x000fe200078e00ff */
[----:B------:R-:W-:Y:S01]  /*d100*/  LOP3.LUT R110, R110, 0xffff0000, RZ, 0xc0, !PT ;  /* 0xffff00006e6e7812 */ /* 0x000fe200078ec0ff */
        /* <DEDUP_REMOVED lines=15> */
.L_x_1465:
[----:B------:R-:W-:Y:S05]  /*d200*/  BSYNC B2 ;  /* 0x0000000000027941 */ /* 0x000fea0003800000 */
.L_x_1464:
[----:B------:R-:W-:Y:S04]  /*d210*/  BSSY B2, `(.L_x_1466) ;  /* 0x0000030000027945 */ /* 0x000fe80003800000 */
[----:B------:R-:W-:Y:S05]  /*d220*/  @P2 BRA `(.L_x_1467) ;  /* 0x0000000000b82947 */ /* 0x000fea0003800000 */
[----:B0-----:R-:W0:Y:S01]  /*d230*/  LDS.128 R4, [R10] ;  /* 0x000000000a047984 */ /* 0x001e220000000c00 */
[--C-:B------:R-:W-:Y:S02]  /*d240*/  SHF.R.U64 R67, R62, 0x10, R63.reuse ;  /* 0x000000103e437819 */ /* 0x100fe4000000123f */
[----:B------:R-:W-:Y:S02]  /*d250*/  SHF.R.U32.HI R62, RZ, 0x10, R63 ;  /* 0x00000010ff3e7819 */ /* 0x000fe4000001163f */
[--C-:B------:R-:W-:Y:S02]  /*d260*/  SHF.R.U64 R63, R64, 0x10, R65.reuse ;  /* 0x00000010403f7819 */ /* 0x100fe40000001241 */
[----:B------:R-:W-:Y:S02]  /*d270*/  SHF.R.U32.HI R64, RZ, 0x10, R65 ;  /* 0x00000010ff407819 */ /* 0x000fe40000011641 */
[----:B------:R-:W-:Y:S02]  /*d280*/  PRMT R105, R105, 0x5410, R62 ;  /* 0x0000541069697816 */ /* 0x000fe4000000003e */
[----:B------:R-:W-:-:S02]  /*d290*/  PRMT R103, R103, 0x5410, R64 ;  /* 0x0000541067677816 */ /* 0x000fc40000000040 */
[----:B------:R-:W-:Y:S01]  /*d2a0*/  PRMT R104, R104, 0x5410, R63 ;  /* 0x0000541068687816 */ /* 0x000fe2000000003f */
[----:B------:R-:W-:Y:S01]  /*d2b0*/  IMAD.U32 R66, R105, 0x10000, RZ ;  /* 0x0001000069427824 */ /* 0x000fe200078e00ff */
        /* <DEDUP_REMOVED lines=9> */
[----:B------:R-:W-:Y:S01]  /*d350*/  FMUL.FTZ R71, R63, R67 ;  /* 0x000000433f477220 */ /* 0x000fe20000410000 */
[C---:B------:R-:W-:Y:S01]  /*d360*/  FMUL.FTZ R63, R65.reuse, R103 ;  /* 0x00000067413f7220 */ /* 0x040fe20000410000 */
[----:B------:R-:W-:Y:S02]  /*d370*/  IMAD.U32 R6, R4, 0x10000, RZ ;  /* 0x0001000004067824 */ /* 0x000fe400078e00ff */
[----:B------:R-:W-:Y:S01]  /*d380*/  FFMA.FTZ R107, R62, R67, R70 ;  /* 0x000000433e6b7223 */ /* 0x000fe20000010046 */
[-C--:B------:R-:W-:Y:S01]  /*d390*/  FMUL.FTZ R67, R65, R105.reuse ;  /* 0x0000006941437220 */ /* 0x080fe20000410000 */
[----:B------:R-:W-:Y:S01]  /*d3a0*/  FFMA.FTZ R105, R64, R105, -R63 ;  /* 0x0000006940697223 */ /* 0x000fe2000001083f */
[C---:B------:R-:W-:Y:S01]  /*d3b0*/  IMAD.U32 R7, R5.reuse, 0x10000, RZ ;  /* 0x0001000005077824 */ /* 0x040fe200078e00ff */
[----:B------:R-:W-:Y:S01]  /*d3c0*/  LOP3.LUT R4, R4, 0xffff0000, RZ, 0xc0, !PT ;  /* 0xffff000004047812 */ /* 0x000fe200078ec0ff */
[----:B------:R-:W-:Y:S01]  /*d3d0*/  IMAD.U32 R65, R104, 0x10000, RZ ;  /* 0x0001000068417824 */ /* 0x000fe200078e00ff */
[----:B------:R-:W-:Y:S01]  /*d3e0*/  LOP3.LUT R5, R5, 0xffff0000, RZ, 0xc0, !PT ;  /* 0xffff000005057812 */ /* 0x000fe200078ec0ff */
[----:B------:R-:W-:Y:S01]  /*d3f0*/  IMAD.U32 R63, R106, 0x10000, RZ ;  /* 0x000100006a3f7824 */ /* 0x000fe200078e00ff */
[----:B------:R-:W-:Y:S01]  /*d400*/  LOP3.LUT R104, R104, 0xffff0000, RZ, 0xc0, !PT ;  /* 0xffff000068687812 */ /* 0x000fe200078ec0ff */
[----:B------:R-:W-:Y:S01]  /*d410*/  FFMA.FTZ R66, R62, R66, -R71 ;  /* 0x000000423e427223 */ /* 0x000fe20000010847 */
[----:B------:R-:W-:Y:S01]  /*d420*/  LOP3.LUT R106, R106, 0xffff0000, RZ, 0xc0, !PT ;  /* 0xffff00006a6a7812 */ /* 0x000fe200078ec0ff */
        /* <DEDUP_REMOVED lines=14> */
.L_x_1467:
[----:B------:R-:W-:Y:S05]  /*d510*/  BSYNC B2 ;  /* 0x0000000000027941 */ /* 0x000fea0003800000 */
.L_x_1466:
[----:B------:R-:W-:Y:S04]  /*d520*/  BSSY B2, `(.L_x_1468) ;  /* 0x0000030000027945 */ /* 0x000fe80003800000 */
[----:B------:R-:W-:Y:S05]  /*d530*/  @P3 BRA `(.L_x_1469) ;  /* 0x0000000000b83947 */ /* 0x000fea0003800000 */
[----:B01----:R-:W0:Y:S01]  /*d540*/  LDS.128 R4, [R60+0x10400] ;  /* 0x010400003c047984 */ /* 0x003e220000000c00 */
[----:B------:R-:W-:Y:S02]  /*d550*/  SHF.R.U64 R62, R56, 0x10, R57 ;  /* 0x00000010383e7819 */ /* 0x000fe40000001239 */
[----:B------:R-:W-:Y:S02]  /*d560*/  SHF.R.U64 R56, R58, 0x10, R59 ;  /* 0x000000103a387819 */ /* 0x000fe4000000123b */
[----:B------:R-:W-:Y:S02]  /*d570*/  SHF.R.U32.HI R57, RZ, 0x10, R57 ;  /* 0x00000010ff397819 */ /* 0x000fe40000011639 */
        /* <DEDUP_REMOVED lines=13> */
[C---:B------:R-:W-:Y:S01]  /*d650*/  FMUL.FTZ R64, R57.reuse, R62 ;  /* 0x0000003e39407220 */ /* 0x040fe20000410000 */
[-C--:B------:R-:W-:Y:S01]  /*d660*/  FMUL.FTZ R65, R57, R63.reuse ;  /* 0x0000003f39417220 */ /* 0x080fe20000410000 */
[----:B------:R-:W-:Y:S01]  /*d670*/  FMUL.FTZ R57, R59, R100 ;  /* 0x000000643b397220 */ /* 0x000fe20000410000 */
[----:B------:R-:W-:Y:S02]  /*d680*/  IMAD.U32 R6, R4, 0x10000, RZ ;  /* 0x0001000004067824 */ /* 0x000fe400078e00ff */
[C---:B------:R-:W-:Y:S01]  /*d690*/  FFMA.FTZ R67, R56.reuse, R63, R64 ;  /* 0x0000003f38437223 */ /* 0x040fe20000010040 */
[----:B------:R-:W-:Y:S02]  /*d6a0*/  IMAD.U32 R7, R5, 0x10000, RZ ;  /* 0x0001000005077824 */ /* 0x000fe400078e00ff */
[----:B------:R-:W-:Y:S01]  /*d6b0*/  FFMA.FTZ R66, R56, R62, -R65 ;  /* 0x0000003e38427223 */ /* 0x000fe20000010841 */
[-C--:B------:R-:W-:Y:S01]  /*d6c0*/  FMUL.FTZ R63, R59, R102.reuse ;  /* 0x000000663b3f7220 */ /* 0x080fe20000410000 */
[----:B------:R-:W-:Y:S01]  /*d6d0*/  LOP3.LUT R4, R4, 0xffff0000, RZ, 0xc0, !PT ;  /* 0xffff000004047812 */ /* 0x000fe200078ec0ff */
[C---:B------:R-:W-:Y:S01]  /*d6e0*/  FFMA.FTZ R102, R58.reuse, R102, -R57 ;  /* 0x000000663a667223 */ /* 0x040fe20000010839 */
[----:B------:R-:W-:Y:S01]  /*d6f0*/  LOP3.LUT R5, R5, 0xffff0000, RZ, 0xc0, !PT ;  /* 0xffff000005057812 */ /* 0x000fe200078ec0ff */
[C---:B------:R-:W-:Y:S01]  /*d700*/  IMAD.U32 R59, R99.reuse, 0x10000, RZ ;  /* 0x00010000633b7824 */ /* 0x040fe200078e00ff */
[----:B------:R-:W-:Y:S01]  /*d710*/  LOP3.LUT R62, R99, 0xffff0000, RZ, 0xc0, !PT ;  /* 0xffff0000633e7812 */ /* 0x000fe200078ec0ff */
[C---:B------:R-:W-:Y:S01]  /*d720*/  IMAD.U32 R57, R101.reuse, 0x10000, RZ ;  /* 0x0001000065397824 */ /* 0x040fe200078e00ff */
        /* <DEDUP_REMOVED lines=15> */
.L_x_1469:
[----:B------:R-:W-:Y:S05]  /*d820*/  BSYNC B2 ;  /* 0x0000000000027941 */ /* 0x000fea0003800000 */
.L_x_1468:
[----:B------:R-:W-:Y:S04]  /*d830*/  BSSY B2, `(.L_x_1470) ;  /* 0x0000030000027945 */ /* 0x000fe80003800000 */
[----:B------:R-:W-:Y:S05]  /*d840*/  @P4 BRA `(.L_x_1471) ;  /* 0x0000000000b84947 */ /* 0x000fea0003800000 */
[----:B012---:R-:W0:Y:S01]  /*d850*/  LDS.128 R4, [R10+0x4000] ;  /* 0x004000000a047984 */ /* 0x007e220000000c00 */
        /* <DEDUP_REMOVED lines=45> */
.L_x_1471:
[----:B------:R-:W-:Y:S05]  /*db30*/  BSYNC B2 ;  /* 0x0000000000027941 */ /* 0x000fea0003800000 */
.L_x_1470:
[----:B------:R-:W-:Y:S04]  /*db40*/  BSSY B2, `(.L_x_1472) ;  /* 0x0000030000027945 */ /* 0x000fe80003800000 */
[----:B------:R-:W-:Y:S05]  /*db50*/  @P5 BRA `(.L_x_1473) ;  /* 0x0000000000b85947 */ /* 0x000fea0003800000 */
[----:B0123--:R-:W0:Y:S01]  /*db60*/  LDS.128 R4, [R60+0x14400] ;  /* 0x014400003c047984 */ /* 0x00fe220000000c00 */
        /* <DEDUP_REMOVED lines=45> */
.L_x_1473:
[----:B------:R-:W-:Y:S05]  /*de40*/  BSYNC B2 ;  /* 0x0000000000027941 */ /* 0x000fea0003800000 */
.L_x_1472:
[----:B------:R-:W-:Y:S05]  /*de50*/  @P6 BRA `(.L_x_1463) ;  /* 0x0000000000b86947 */ /* 0x000fea0003800000 */
[----:B01234-:R-:W0:Y:S01]  /*de60*/  LDS.128 R4, [R10+0x8000] ;  /* 0x008000000a047984 */ /* 0x01fe220000000c00 */
[----:B------:R-:W-:Y:S02]  /*de70*/  SHF.R.U64 R46, R46, 0x10, R47 ;  /* 0x000000102e2e7819 */ /* 0x000fe4000000122f */
[----:B------:R-:W-:Y:S02]  /*de80*/  SHF.R.U64 R44, R44, 0x10, R45 ;  /* 0x000000102c2c7819 */ /* 0x000fe4000000122d */
[----:B------:R-:W-:Y:S02]  /*de90*/  SHF.R.U32.HI R47, RZ, 0x10, R47 ;  /* 0x00000010ff2f7819 */ /* 0x000fe4000001162f */
[----:B------:R-:W-:Y:S02]  /*dea0*/  SHF.R.U32.HI R45, RZ, 0x10, R45 ;  /* 0x00000010ff2d7819 */ /* 0x000fe4000001162d */
[----:B------:R-:W-:Y:S02]  /*deb0*/  PRMT R86, R86, 0x5410, R47 ;  /* 0x0000541056567816 */ /* 0x000fe4000000002f */
[----:B------:R-:W-:-:S02]  /*dec0*/  PRMT R82, R82, 0x5410, R45 ;  /* 0x0000541052527816 */ /* 0x000fc4000000002d */
[----:B------:R-:W-:Y:S01]  /*ded0*/  PRMT R81, R81, 0x5410, R44 ;  /* 0x0000541051517816 */ /* 0x000fe2000000002c */
[C---:B------:R-:W-:Y:S01]  /*dee0*/  IMAD.U32 R48, R86.reuse, 0x10000, RZ ;  /* 0x0001000056307824 */ /* 0x040fe200078e00ff */
[----:B------:R-:W-:Y:S01]  /*def0*/  LOP3.LUT R86, R86, 0xffff0000, RZ, 0xc0, !PT ;  /* 0xffff000056567812 */ /* 0x000fe200078ec0ff */
[C---:B------:R-:W-:Y:S01]  /*df00*/  IMAD.U32 R49, R82.reuse, 0x10000, RZ ;  /* 0x0001000052317824 */ /* 0x040fe200078e00ff */
[----:B------:R-:W-:Y:S02]  /*df10*/  LOP3.LUT R82, R82, 0xffff0000, RZ, 0xc0, !PT ;  /* 0xffff000052527812 */ /* 0x000fe400078ec0ff */
[----:B------:R-:W-:Y:S02]  /*df20*/  PRMT R85, R85, 0x5410, R46 ;  /* 0x0000541055557816 */ /* 0x000fe4000000002e */
        /* <DEDUP_REMOVED lines=33> */
.L_x_1463:
[----:B------:R-:W-:Y:S05]  /*e140*/  BSYNC B1 ;  /* 0x0000000000017941 */ /* 0x000fea0003800000 */
.L_x_1462:
        /* <DEDUP_REMOVED lines=61> */
.L_x_1476:
[----:B------:R-:W-:Y:S05]  /*e520*/  BSYNC B1 ;  /* 0x0000000000017941 */ /* 0x000fea0003800000 */
.L_x_1475:
[----:B------:R-:W-:Y:S04]  /*e530*/  BSSY B1, `(.L_x_1477) ;  /* 0x0000030000017945 */ /* 0x000fe80003800000 */
[----:B------:R-:W-:Y:S05]  /*e540*/  @P1 BRA `(.L_x_1478) ;  /* 0x0000000000b81947 */ /* 0x000fea0003800000 */
[----:B0-----:R-:W0:Y:S01]  /*e550*/  LDS.128 R4, [R10+0x2000] ;  /* 0x002000000a047984 */ /* 0x001e220000000c00 */
        /* <DEDUP_REMOVED lines=45> */
.L_x_1478:
[----:B------:R-:W-:Y:S05]  /*e830*/  BSYNC B1 ;  /* 0x0000000000017941 */ /* 0x000fea0003800000 */
.L_x_1477:
        /* <DEDUP_REMOVED lines=48> */
.L_x_1480:
[----:B------:R-:W-:Y:S05]  /*eb40*/  BSYNC B1 ;  /* 0x0000000000017941 */ /* 0x000fea0003800000 */
.L_x_1479:
[----:B------:R-:W-:Y:S04]  /*eb50*/  BSSY B1, `(.L_x_1481) ;  /* 0x0000030000017945 */ /* 0x000fe80003800000 */
[----:B------:R-:W-:Y:S05]  /*eb60*/  @P3 BRA `(.L_x_1482) ;  /* 0x0000000000b83947 */ /* 0x000fea0003800000 */
[----:B012---:R-:W0:Y:S01]  /*eb70*/  LDS.128 R4, [R10+0x6000] ;  /* 0x006000000a047984 */ /* 0x007e220000000c00 */
[--C-:B------:R-:W-:Y:S02]  /*eb80*/  SHF.R.U64 R30, R30, 0x10, R31.reuse ;  /* 0x000000101e1e7819 */ /* 0x100fe4000000121f */
[----:B------:R-:W-:Y:S02]  /*eb90*/  SHF.R.U32.HI R33, RZ, 0x10, R31 ;  /* 0x00000010ff217819 */ /* 0x000fe4000001161f */
[--C-:B------:R-:W-:Y:S02]  /*eba0*/  SHF.R.U64 R31, R28, 0x10, R29.reuse ;  /* 0x000000101c1f7819 */ /* 0x100fe4000000121d */
        /* <DEDUP_REMOVED lines=15> */
[C---:B------:R-:W-:Y:S01]  /*eca0*/  FMUL.FTZ R29, R31.reuse, R76 ;  /* 0x0000004c1f1d7220 */ /* 0x040fe20000410000 */
[----:B------:R-:W-:Y:S02]  /*ecb0*/  IMAD.U32 R6, R4, 0x10000, RZ ;  /* 0x0001000004067824 */ /* 0x000fe400078e00ff */
[C---:B------:R-:W-:Y:S01]  /*ecc0*/  FFMA.FTZ R37, R28.reuse, R33, R36 ;  /* 0x000000211c257223 */ /* 0x040fe20000010024 */
[----:B------:R-:W-:Y:S01]  /*ecd0*/  FMUL.FTZ R33, R31, R78 ;  /* 0x0000004e1f217220 */ /* 0x000fe20000410000 */
[C---:B------:R-:W-:Y:S02]  /*ece0*/  IMAD.U32 R7, R5.reuse, 0x10000, RZ ;  /* 0x0001000005077824 */ /* 0x040fe400078e00ff */
[----:B------:R-:W-:Y:S01]  /*ecf0*/  FFMA.FTZ R34, R28, R32, -R35 ;  /* 0x000000201c227223 */ /* 0x000fe20000010823 */
[----:B------:R-:W-:Y:S01]  /*ed00*/  IMAD.U32 R31, R72, 0x10000, RZ ;  /* 0x00010000481f7824 */ /* 0x000fe200078e00ff */
[----:B------:R-:W-:Y:S01]  /*ed10*/  LOP3.LUT R4, R4, 0xffff0000, RZ, 0xc0, !PT ;  /* 0xffff000004047812 */ /* 0x000fe200078ec0ff */
[----:B------:R-:W-:Y:S01]  /*ed20*/  FFMA.FTZ R78, R30, R78, -R29 ;  /* 0x0000004e1e4e7223 */ /* 0x000fe2000001081d */
[----:B------:R-:W-:Y:S01]  /*ed30*/  LOP3.LUT R5, R5, 0xffff0000, RZ, 0xc0, !PT ;  /* 0xffff000005057812 */ /* 0x000fe200078ec0ff */
[C---:B------:R-:W-:Y:S01]  /*ed40*/  IMAD.U32 R29, R77.reuse, 0x10000, RZ ;  /* 0x000100004d1d7824 */ /* 0x040fe200078e00ff */
[----:B------:R-:W-:Y:S01]  /*ed50*/  LOP3.LUT R72, R72, 0xffff0000, RZ, 0xc0, !PT ;  /* 0xffff000048487812 */ /* 0x000fe200078ec0ff */
[----:B------:R-:W-:Y:S01]  /*ed60*/  FFMA.FTZ R39, R30, R76, R33 ;  /* 0x0000004c1e277223 */ /* 0x000fe20000010021 */
[----:B------:R-:W-:Y:S01]  /*ed70*/  LOP3.LUT R28, R77, 0xffff0000, RZ, 0xc0, !PT ;  /* 0xffff00004d1c7812 */ /* 0x000fe200078ec0ff */
[C---:B------:R-:W-:Y:S01]  /*ed80*/  FMUL.FTZ R33, R4.reuse, R31 ;  /* 0x0000001f04217220 */ /* 0x040fe20000410000 */
[----:B------:R-:W-:Y:S01]  /*ed90*/  FMUL.FTZ R30, R4, R29 ;  /* 0x0000001d041e7220 */ /* 0x000fe20000410000 */
[----:B------:R-:W-:-:S02]  /*eda0*/  FMUL.FTZ R32, R5, R72 ;  /* 0x0000004805207220 */ /* 0x000fc40000410000 */
[-C--:B------:R-:W-:Y:S01]  /*edb0*/  FMUL.FTZ R35, R5, R28.reuse ;  /* 0x0000001c05237220 */ /* 0x080fe20000410000 */
[C---:B------:R-:W-:Y:S01]  /*edc0*/  FFMA.FTZ R4, R6.reuse, R29, -R33 ;  /* 0x0000001d06047223 */ /* 0x040fe20000010821 */
[----:B------:R-:W-:Y:S01]  /*edd0*/  FFMA.FTZ R31, R6, R31, R30 ;  /* 0x0000001f061f7223 */ /* 0x000fe2000001001e */
[C---:B------:R-:W-:Y:S01]  /*ede0*/  FFMA.FTZ R5, R7.reuse, R28, -R32 ;  /* 0x0000001c07057223 */ /* 0x040fe20000010820 */
[----:B------:R-:W-:Y:S01]  /*edf0*/  FFMA.FTZ R72, R7, R72, R35 ;  /* 0x0000004807487223 */ /* 0x000fe20000010023 */
[----:B------:R-:W-:Y:S02]  /*ee00*/  F2FP.BF16.F32.PACK_AB R6, R37, R34 ;  /* 0x000000222506723e */ /* 0x000fe400000010ff */
[----:B------:R-:W-:Y:S02]  /*ee10*/  F2FP.BF16.F32.PACK_AB R7, R39, R78 ;  /* 0x0000004e2707723e */ /* 0x000fe400000010ff */
[----:B------:R-:W-:Y:S02]  /*ee20*/  F2FP.BF16.F32.PACK_AB R4, R31, R4 ;  /* 0x000000041f04723e */ /* 0x000fe400000010ff */
[----:B------:R-:W-:-:S05]  /*ee30*/  F2FP.BF16.F32.PACK_AB R5, R72, R5 ;  /* 0x000000054805723e */ /* 0x000fca00000010ff */
[----:B------:R3:W-:Y:S02]  /*ee40*/  STS.128 [R10+0x6000], R4 ;  /* 0x006000040a007388 */ /* 0x0007e40000000c00 */
.L_x_1482:
[----:B------:R-:W-:Y:S05]  /*ee50*/  BSYNC B1 ;  /* 0x0000000000017941 */ /* 0x000fea0003800000 */
.L_x_1481:
[----:B------:R-:W-:Y:S04]  /*ee60*/  BSSY B1, `(.L_x_1483) ;  /* 0x0000030000017945 */ /* 0x000fe80003800000 */
[----:B------:R-:W-:Y:S05]  /*ee70*/  @P4 BRA `(.L_x_1484) ;  /* 0x0000000000b84947 */ /* 0x000fea0003800000 */
[----:B0123--:R-:W0:Y:S01]  /*ee80*/  LDS.128 R4, [R60+0x16400] ;  /* 0x016400003c047984 */ /* 0x00fe220000000c00 */
[----:B------:R-:W-:Y:S02]  /*ee90*/  SHF.R.U64 R28, R26, 0x10, R27 ;  /* 0x000000101a1c7819 */ /* 0x000fe4000000121b */
[----:B------:R-:W-:Y:S02]  /*eea0*/  SHF.R.U32.HI R29, RZ, 0x10, R25 ;  /* 0x00000010ff1d7819 */ /* 0x000fe40000011619 */
[----:B------:R-:W-:Y:S02]  /*eeb0*/  SHF.R.U32.HI R26, RZ, 0x10, R27 ;  /* 0x00000010ff1a7819 */ /* 0x000fe4000001161b */
[----:B------:R-:W-:Y:S02]  /*eec0*/  SHF.R.U64 R24, R24, 0x10, R25 ;  /* 0x0000001018187819 */ /* 0x000fe40000001219 */
[----:B------:R-:W-:Y:S02]  /*eed0*/  PRMT R25, R15, 0x5410, R28 ;  /* 0x000054100f197816 */ /* 0x000fe4000000001c */
[----:B------:R-:W-:-:S02]  /*eee0*/  PRMT R28, R14, 0x5410, R29 ;  /* 0x000054100e1c7816 */ /* 0x000fc4000000001d */
[----:B------:R-:W-:Y:S02]  /*eef0*/  PRMT R61, R61, 0x5410, R26 ;  /* 0x000054103d3d7816 */ /* 0x000fe4000000001a */
[----:B------:R-:W-:Y:S01]  /*ef00*/  PRMT R27, R13, 0x5410, R24 ;  /* 0x000054100d1b7816 */ /* 0x000fe20000000018 */
[C---:B------:R-:W-:Y:S01]  /*ef10*/  IMAD.U32 R29, R28.reuse, 0x10000, RZ ;  /* 0x000100001c1d7824 */ /* 0x040fe200078e00ff */
[----:B------:R-:W-:Y:S01]  /*ef20*/  LOP3.LUT R28, R28, 0xffff0000, RZ, 0xc0, !PT ;  /* 0xffff00001c1c7812 */ /* 0x000fe200078ec0ff */
[C---:B------:R-:W-:Y:S01]  /*ef30*/  IMAD.U32 R26, R61.reuse, 0x10000, RZ ;  /* 0x000100003d1a7824 */ /* 0x040fe200078e00ff */
[----:B------:R-:W-:Y:S02]  /*ef40*/  LOP3.LUT R61, R61, 0xffff0000, RZ, 0xc0, !PT ;  /* 0xffff00003d3d7812 */ /* 0x000fe400078ec0ff */
[C---:B0-----:R-:W-:Y:S01]  /*ef50*/  LOP3.LUT R14, R6.reuse, 0xffff0000, RZ, 0xc0, !PT ;  /* 0xffff0000060e7812 */ /* 0x041fe200078ec0ff */
[----:B------:R-:W-:Y:S01]  /*ef60*/  IMAD.U32 R13, R6, 0x10000, RZ ;  /* 0x00010000060d7824 */ /* 0x000fe200078e00ff */
[C---:B------:R-:W-:Y:S01]  /*ef70*/  LOP3.LUT R24, R7.reuse, 0xffff0000, RZ, 0xc0, !PT ;  /* 0xffff000007187812 */ /* 0x040fe200078ec0ff */
[----:B------:R-:W-:-:S02]  /*ef80*/  IMAD.U32 R15, R7, 0x10000, RZ ;  /* 0x00010000070f7824 */ /* 0x000fc400078e00ff */
[CC--:B------:R-:W-:Y:S01]  /*ef90*/  FMUL.FTZ R30, R14.reuse, R29.reuse ;  /* 0x0000001d0e1e7220 */ /* 0x0c0fe20000410000 */
[----:B------:R-:W-:Y:S01]  /*efa0*/  FMUL.FTZ R14, R14, R26 ;  /* 0x0000001a0e0e7220 */ /* 0x000fe20000410000 */
[----:B------:R-:W-:Y:S02]  /*efb0*/  IMAD.U32 R6, R4, 0x10000, RZ ;  /* 0x0001000004067824 */ /* 0x000fe400078e00ff */
[C---:B------:R-:W-:Y:S01]  /*efc0*/  FMUL.FTZ R32, R24.reuse, R28 ;  /* 0x0000001c18207220 */ /* 0x040fe20000410000 */
[----:B------:R-:W-:Y:S01]  /*efd0*/  FFMA.FTZ R30, R13, R26, -R30 ;  /* 0x0000001a0d1e7223 */ /* 0x000fe2000001081e */
[----:B------:R-:W-:Y:S02]  /*efe0*/  IMAD.U32 R7, R5, 0x10000, RZ ;  /* 0x0001000005077824 */ /* 0x000fe400078e00ff */
[----:B------:R-:W-:Y:S01]  /*eff0*/  FFMA.FTZ R31, R13, R29, R14 ;  /* 0x0000001d0d1f7223 */ /* 0x000fe2000001000e */
[-C--:B------:R-:W-:Y:S01]  /*f000*/  FMUL.FTZ R26, R24, R61.reuse ;  /* 0x0000003d181a7220 */ /* 0x080fe20000410000 */
        /* <DEDUP_REMOVED lines=21> */
.L_x_1484:
[----:B------:R-:W-:Y:S05]  /*f160*/  BSYNC B1 ;  /* 0x0000000000017941 */ /* 0x000fea0003800000 */
.L_x_1483:
        /* <DEDUP_REMOVED lines=25> */
[----:B------:R-:W-:Y:S01]  /*f300*/  FFMA.FTZ R24, R8, R21, R6 ;  /* 0x0000001508187223 */ /* 0x000fe20000010006 */
[-C--:B------:R-:W-:Y:S01]  /*f310*/  FMUL.FTZ R8, R7, R12.reuse ;  /* 0x0000000c07087220 */ /* 0x080fe20000410000 */
[C---:B------:R-:W-:Y:S01]  /*f320*/  IMAD.U32 R7, R14.reuse, 0x10000, RZ ;  /* 0x000100000e077824 */ /* 0x040fe200078e00ff */
[----:B------:R-:W-:Y:S01]  /*f330*/  LOP3.LUT R5, R5, 0xffff0000, RZ, 0xc0, !PT ;  /* 0xffff000005057812 */ /* 0x000fe200078ec0ff */
[----:B------:R-:W-:Y:S01]  /*f340*/  IMAD.U32 R6, R11, 0x10000, RZ ;  /* 0x000100000b067824 */ /* 0x000fe200078e00ff */
[----:B------:R-:W-:Y:S01]  /*f350*/  LOP3.LUT R14, R14, 0xffff0000, RZ, 0xc0, !PT ;  /* 0xffff00000e0e7812 */ /* 0x000fe200078ec0ff */
[----:B------:R-:W-:Y:S01]  /*f360*/  FFMA.FTZ R26, R9, R12, -R26 ;  /* 0x0000000c091a7223 */ /* 0x000fe2000001081a */
[----:B------:R-:W-:Y:S01]  /*f370*/  LOP3.LUT R11, R11, 0xffff0000, RZ, 0xc0, !PT ;  /* 0xffff00000b0b7812 */ /* 0x000fe200078ec0ff */
[----:B------:R-:W-:Y:S01]  /*f380*/  FFMA.FTZ R13, R9, R20, R8 ;  /* 0x00000014090d7223 */ /* 0x000fe20000010008 */
        /* <DEDUP_REMOVED lines=12> */
[----:B------:R0:W-:Y:S01]  /*f450*/  STS.128 [R10+0xa000], R4 ;  /* 0x00a000040a007388 */ /* 0x0001e20000000c00 */
[----:B------:R-:W-:Y:S05]  /*f460*/  BRA `(.L_x_1474) ;  /* 0x0000003400dc7947 */ /* 0x000fea0003800000 */
.L_x_1447:
[----:B------:R-:W0:Y:S01]  /*f470*/  LDC R75, c[0x0][0x428] ;  /* 0x00010a00ff4b7b82 */ /* 0x000e220000000800 */
[-C--:B------:R-:W-:Y:S01]  /*f480*/  ISETP.GE.AND P0, PT, R162, R8.reuse, PT ;  /* 0x00000008a200720c */ /* 0x080fe20003f06270 */
[----:B------:R-:W-:Y:S01]  /*f490*/  BSSY B1, `(.L_x_1485) ;  /* 0x000003f000017945 */ /* 0x000fe20003800000 */
[----:B------:R-:W-:Y:S01]  /*f4a0*/  ISETP.GE.AND P1, PT, R185, R8, PT ;  /* 0x00000008b900720c */ /* 0x000fe20003f26270 */
[----:B------:R-:W-:Y:S01]  /*f4b0*/  IMAD.MOV.U32 R9, RZ, RZ, R61 ;  /* 0x000000ffff097224 */ /* 0x000fe200078e003d */
[----:B------:R-:W-:Y:S01]  /*f4c0*/  CS2R R40, SRZ ;  /* 0x0000000000287805 */ /* 0x000fe2000001ff00 */
[----:B------:R-:W-:Y:S01]  /*f4d0*/  IMAD.MOV.U32 R8, RZ, RZ, R74 ;  /* 0x000000ffff087224 */ /* 0x000fe200078e004a */
[----:B------:R-:W-:Y:S01]  /*f4e0*/  CS2R R4, SRZ ;  /* 0x0000000000047805 */ /* 0x000fe2000001ff00 */
[----:B------:R-:W-:Y:S01]  /*f4f0*/  IMAD.MOV.U32 R10, RZ, RZ, R72 ;  /* 0x000000ffff0a7224 */ /* 0x000fe200078e0048 */
[----:B------:R-:W-:Y:S01]  /*f500*/  CS2R R6, SRZ ;  /* 0x0000000000067805 */ /* 0x000fe2000001ff00 */
[----:B------:R-:W-:Y:S01]  /*f510*/  IMAD.MOV.U32 R11, RZ, RZ, R79 ;  /* 0x000000ffff0b7224 */ /* 0x000fe200078e004f */
        /* <DEDUP_REMOVED lines=20> */
[----:B0-----:R-:W-:Y:S06]  /*f660*/  @P0 BRA `(.L_x_1486) ;  /* 0x0000000000840947 */ /* 0x001fec0003800000 */
[----:B------:R-:W-:Y:S01]  /*f670*/  IADD3 R4, P2, R86, R71, RZ ;  /* 0x0000004756047210 */ /* 0x000fe20007f5e0ff */
[----:B------:R-:W-:Y:S01]  /*f680*/  ULDC.64 UR4, c[0x0][0x3c8] ;  /* 0x0000f20000047ab9 */ /* 0x000fe20000000a00 */
[----:B------:R-:W-:Y:S01]  /*f690*/  IADD3 R0, P3, R89, R70, RZ ;  /* 0x0000004659007210 */ /* 0x000fe20007f7e0ff */
[----:B------:R-:W-:Y:S01]  /*f6a0*/  ULDC.64 UR6, c[0x0][0x3e0] ;  /* 0x0000f80000067ab9 */ /* 0x000fe20000000a00 */
[----:B------:R-:W-:Y:S01]  /*f6b0*/  CS2R R32, SRZ ;  /* 0x0000000000207805 */ /* 0x000fe2000001ff00 */
[----:B------:R-:W-:Y:S01]  /*f6c0*/  IMAD.X R5, R84, 0x1, R85, P2 ;  /* 0x0000000154057824 */ /* 0x000fe200010e0655 */
[----:B------:R-:W-:Y:S01]  /*f6d0*/  LEA R20, P2, R4, UR4, 0x1 ;  /* 0x0000000404147c11 */ /* 0x000fe2000f8408ff */
[----:B------:R-:W-:Y:S01]  /*f6e0*/  IMAD.X R3, R87, 0x1, R82, P3 ;  /* 0x0000000157037824 */ /* 0x000fe200018e0652 */
[----:B------:R-:W-:Y:S01]  /*f6f0*/  LEA R66, P3, R0, UR6, 0x1 ;  /* 0x0000000600427c11 */ /* 0x000fe2000f8608ff */
[----:B------:R-:W-:Y:S01]  /*f700*/  ULDC UR4, c[0x0][0x3d4] ;  /* 0x0000f50000047ab9 */ /* 0x000fe20000000800 */
[----:B------:R-:W-:-:S02]  /*f710*/  LEA.HI.X R21, R4, UR5, R5, 0x1, P2 ;  /* 0x0000000504157c11 */ /* 0x000fc400090f0c05 */
[----:B------:R-:W-:Y:S02]  /*f720*/  CS2R R34, SRZ ;  /* 0x0000000000227805 */ /* 0x000fe4000001ff00 */
[----:B------:R-:W-:Y:S02]  /*f730*/  LEA.HI.X R67, R0, UR7, R3, 0x1, P3 ;  /* 0x0000000700437c11 */ /* 0x000fe400098f0c03 */
[----:B------:R-:W-:Y:S02]  /*f740*/  CS2R R36, SRZ ;  /* 0x0000000000247805 */ /* 0x000fe4000001ff00 */
[----:B------:R-:W-:Y:S02]  /*f750*/  ISETP.GE.AND P2, PT, R22, UR4, PT ;  /* 0x0000000416007c0c */ /* 0x000fe4000bf46270 */
        /* <DEDUP_REMOVED lines=12> */
[----:B------:R0:W5:Y:S04]  /*f820*/  @!P2 LDG.E.128 R32, desc[UR8][R20.64] ;  /* 0x000000081420a981 */ /* 0x000168000c1e1d00 */
[----:B------:R0:W5:Y:S04]  /*f830*/  @!P3 LDG.E.128 R36, desc[UR8][R20.64+0x40] ;  /* 0x000040081424b981 */ /* 0x000168000c1e1d00 */
[----:B------:R0:W5:Y:S04]  /*f840*/  @!P4 LDG.E.128 R60, desc[UR8][R20.64+0x80] ;  /* 0x00008008143cc981 */ /* 0x000168000c1e1d00 */
[----:B------:R0:W5:Y:S04]  /*f850*/  @!P2 LDG.E.128 R4, desc[UR8][R66.64] ;  /* 0x000000084204a981 */ /* 0x000168000c1e1d00 */
[----:B------:R0:W5:Y:S04]  /*f860*/  @!P3 LDG.E.128 R24, desc[UR8][R66.64+0x40] ;  /* 0x000040084218b981 */ /* 0x000168000c1e1d00 */
[----:B------:R0:W5:Y:S02]  /*f870*/  @!P4 LDG.E.128 R28, desc[UR8][R66.64+0x80] ;  /* 0x00008008421cc981 */ /* 0x000164000c1e1d00 */
.L_x_1486:
[----:B------:R-:W-:Y:S05]  /*f880*/  BSYNC B1 ;  /* 0x0000000000017941 */ /* 0x000fea0003800000 */
.L_x_1485:
[----:B------:R-:W-:Y:S01]  /*f890*/  BSSY B1, `(.L_x_1487) ;  /* 0x0000027000017945 */ /* 0x000fe20003800000 */
[----:B-----5:R-:W-:Y:S01]  /*f8a0*/  IMAD.MOV.U32 R72, RZ, RZ, R4 ;  /* 0x000000ffff487224 */ /* 0x020fe200078e0004 */
[----:B0-----:R-:W-:Y:S01]  /*f8b0*/  CS2R R66, SRZ ;  /* 0x0000000000427805 */ /* 0x001fe2000001ff00 */
[----:B------:R-:W-:Y:S02]  /*f8c0*/  IMAD.MOV.U32 R73, RZ, RZ, R5 ;  /* 0x000000ffff497224 */ /* 0x000fe400078e0005 */
[----:B------:R-:W-:Y:S01]  /*f8d0*/  IMAD.MOV.U32 R74, RZ, RZ, R6 ;  /* 0x000000ffff4a7224 */ /* 0x000fe200078e0006 */
[----:B------:R-:W-:Y:S06]  /*f8e0*/  @P1 BRA `(.L_x_1488) ;  /* 0x0000000000841947 */ /* 0x000fec0003800000 */
[----:B------:R-:W-:Y:S01]  /*f8f0*/  IADD3 R78, P2, P3, R71, R78, R86 ;  /* 0x0000004e474e7210 */ /* 0x000fe20007b5e056 */
[----:B------:R-:W-:Y:S01]  /*f900*/  ULDC.64 UR4, c[0x0][0x3c8] ;  /* 0x0000f20000047ab9 */ /* 0x000fe20000000a00 */
[----:B------:R-:W-:Y:S01]  /*f910*/  IADD3 R77, P4, P5, R70, R77, R89 ;  /* 0x0000004d464d7210 */ /* 0x000fe20007d9e059 */
[----:B------:R-:W-:Y:S01]  /*f920*/  ULDC.64 UR6, c[0x0][0x3e0] ;  /* 0x0000f80000067ab9 */ /* 0x000fe20000000a00 */
[----:B------:R-:W-:Y:S02]  /*f930*/  IADD3.X R3, R85, R76, R84, P2, P3 ;  /* 0x0000004c55037210 */ /* 0x000fe400017e6454 */
[----:B------:R-:W-:Y:S02]  /*f940*/  CS2R R52, SRZ ;  /* 0x0000000000347805 */ /* 0x000fe4000001ff00 */
[----:B------:R-:W-:Y:S01]  /*f950*/  LEA R20, P2, R78, UR4, 0x1 ;  /* 0x000000044e147c11 */ /* 0x000fe2000f8408ff */
[----:B------:R-:W-:Y:S01]  /*f960*/  ULDC UR4, c[0x0][0x3d4] ;  /* 0x0000f50000047ab9 */ /* 0x000fe20000000800 */
[----:B------:R-:W-:-:S02]  /*f970*/  IADD3.X R0, R82, R69, R87, P4, P5 ;  /* 0x0000004552007210 */ /* 0x000fc400027ea457 */
[----:B------:R-:W-:Y:S02]  /*f980*/  CS2R R54, SRZ ;  /* 0x0000000000367805 */ /* 0x000fe4000001ff00 */
[C---:B------:R-:W-:Y:S02]  /*f990*/  LEA R70, P3, R77.reuse, UR6, 0x1 ;  /* 0x000000064d467c11 */ /* 0x040fe4000f8608ff */
[----:B------:R-:W-:Y:S02]  /*f9a0*/  CS2R R56, SRZ ;  /* 0x0000000000387805 */ /* 0x000fe4000001ff00 */
[----:B------:R-:W-:Y:S02]  /*f9b0*/  LEA.HI.X R21, R78, UR5, R3, 0x1, P2 ;  /* 0x000000054e157c11 */ /* 0x000fe400090f0c03 */
[----:B------:R-:W-:Y:S02]  /*f9c0*/  CS2R R58, SRZ ;  /* 0x00000000003a7805 */ /* 0x000fe4000001ff00 */
[----:B------:R-:W-:-:S02]  /*f9d0*/  LEA.HI.X R71, R77, UR7, R0, 0x1, P3 ;  /* 0x000000074d477c11 */ /* 0x000fc400098f0c00 */
        /* <DEDUP_REMOVED lines=18> */
.L_x_1488:
[----:B------:R-:W-:Y:S05]  /*fb00*/  BSYNC B1 ;  /* 0x0000000000017941 */ /* 0x000fea0003800000 */
.L_x_1487:
[----:B------:R-:W-:Y:S01]  /*fb10*/  IMAD.MOV.U32 R0, RZ, RZ, R7 ;  /* 0x000000ffff007224 */ /* 0x000fe200078e0007 */
[----:B------:R-:W-:Y:S01]  /*fb20*/  ISETP.NE.AND P2, PT, R75, 0x1, PT ;  /* 0x000000014b00780c */ /* 0x000fe20003f45270 */
[----:B------:R-:W-:Y:S01]  /*fb30*/  IMAD.MOV.U32 R3, RZ, RZ, R24 ;  /* 0x000000ffff037224 */ /* 0x000fe200078e0018 */
[----:B------:R-:W-:Y:S01]  /*fb40*/  ULDC.64 UR4, c[0x0][0x3c8] ;  /* 0x0000f20000047ab9 */ /* 0x000fe20000000a00 */
        /* <DEDUP_REMOVED lines=18> */
[----:B------:R-:W-:Y:S01]  /*fc70*/  IMAD.MOV.U32 R20, RZ, RZ, R35 ;  /* 0x000000ffff147224 */ /* 0x000fe200078e0023 */
[----:B------:R-:W-:Y:S01]  /*fc80*/  ULDC.64 UR6, c[0x0][0x3e0] ;  /* 0x0000f80000067ab9 */ /* 0x000fe20000000a00 */
[----:B------:R-:W-:Y:S01]  /*fc90*/  IMAD.MOV.U32 R70, RZ, RZ, R39 ;  /* 0x000000ffff467224 */ /* 0x000fe200078e0027 */
[----:B------:R-:W-:Y:S01]  /*fca0*/  PRMT R88, R3, 0x7610, R88 ;  /* 0x0000761003587816 */ /* 0x000fe20000000058 */
[----:B------:R-:W1:Y:S01]  /*fcb0*/  @P2 LDC R0, c[0x0][0x42c] ;  /* 0x00010b00ff002b82 */ /* 0x000e620000000800 */
[----:B------:R-:W-:Y:S01]  /*fcc0*/  IMAD.MOV.U32 R3, RZ, RZ, R34 ;  /* 0x000000ffff037224 */ /* 0x000fe200078e0022 */
[----:B------:R-:W-:Y:S01]  /*fcd0*/  PRMT R115, R20, 0x7610, R115 ;  /* 0x0000761014737816 */ /* 0x000fe20000000073 */
        /* <DEDUP_REMOVED lines=8> */
[----:B------:R-:W-:Y:S01]  /*fd60*/  IMAD R3, R188, 0x40, R3 ;  /* 0x00000040bc037824 */ /* 0x000fe200078e0203 */
        /* <DEDUP_REMOVED lines=13> */
[----:B-1----:R-:W-:Y:S01]  /*fe40*/  @P2 IMAD.HI.U32 R0, R3, R0, RZ ;  /* 0x0000000003002227 */ /* 0x002fe200078e00ff */
[----:B------:R-:W-:-:S02]  /*fe50*/  PRMT R76, R20, 0x7610, R76 ;  /* 0x00007610144c7816 */ /* 0x000fc4000000004c */
[----:B------:R-:W-:Y:S01]  /*fe60*/  PRMT R103, R69, 0x7610, R103 ;  /* 0x0000761045677816 */ /* 0x000fe20000000067 */
[----:B------:R-:W-:Y:S01]  /*fe70*/  IMAD.MOV.U32 R69, RZ, RZ, R62 ;  /* 0x000000ffff457224 */ /* 0x000fe200078e003e */
[----:B0-----:R-:W-:Y:S01]  /*fe80*/  @P2 SHF.R.U32.HI R3, RZ, R21, R0 ;  /* 0x00000015ff032219 */ /* 0x001fe20000011600 */
[----:B------:R-:W-:Y:S01]  /*fe90*/  IMAD.MOV.U32 R0, RZ, RZ, R40 ;  /* 0x000000ffff007224 */ /* 0x000fe200078e0028 */
[----:B------:R-:W-:Y:S02]  /*fea0*/  PRMT R108, R72, 0x7610, R108 ;  /* 0x00007610486c7816 */ /* 0x000fe4000000006c */
[----:B------:R-:W-:Y:S01]  /*feb0*/  SHF.R.S32.HI R21, RZ, 0x1f, R3 ;  /* 0x0000001fff157819 */ /* 0x000fe20000011403 */
[----:B------:R-:W-:Y:S01]  /*fec0*/  IMAD.WIDE.U32 R10, R3, R12, R10 ;  /* 0x0000000c030a7225 */ /* 0x000fe200078e000a */
[----:B------:R-:W-:Y:S02]  /*fed0*/  PRMT R75, R0, 0x7610, R75 ;  /* 0x00007610004b7816 */ /* 0x000fe4000000004b */
[----:B------:R-:W-:Y:S01]  /*fee0*/  PRMT R91, R69, 0x7610, R91 ;  /* 0x00007610455b7816 */ /* 0x000fe2000000005b */
[----:B------:R-:W-:-:S02]  /*fef0*/  IMAD R0, R21, R14, RZ ;  /* 0x0000000e15007224 */ /* 0x000fc400078e02ff */
[----:B------:R-:W-:Y:S02]  /*ff00*/  IMAD R70, R21, R12, RZ ;  /* 0x0000000c15467224 */ /* 0x000fe400078e02ff */
[----:B------:R-:W-:-:S04]  /*ff10*/  IMAD.WIDE.U32 R20, R3, R14, R8 ;  /* 0x0000000e03147225 */ /* 0x000fc800078e0008 */
[C---:B------:R-:W-:Y:S01]  /*ff20*/  IMAD R9, R3.reuse, R15, R0 ;  /* 0x0000000f03097224 */ /* 0x040fe200078e0200 */
[----:B------:R-:W-:Y:S01]  /*ff30*/  LEA R8, P2, R20, UR4, 0x1 ;  /* 0x0000000414087c11 */ /* 0x000fe2000f8408ff */
[----:B------:R-:W-:Y:S01]  /*ff40*/  IMAD R3, R3, R13, R70 ;  /* 0x0000000d03037224 */ /* 0x000fe200078e0246 */
[----:B------:R-:W-:Y:S01]  /*ff50*/  LEA R0, P3, R10, UR6, 0x1 ;  /* 0x000000060a007c11 */ /* 0x000fe2000f8608ff */
[----:B------:R-:W-:Y:S01]  /*ff60*/  IMAD.IADD R9, R21, 0x1, R9 ;  /* 0x0000000115097824 */ /* 0x000fe200078e0209 */
[----:B------:R-:W-:Y:S01]  /*ff70*/  UMOV UR4, 0xffffffff ;  /* 0xffffffff00047882 */ /* 0x000fe20000000000 */
[----:B------:R-:W-:Y:S02]  /*ff80*/  IMAD.IADD R3, R11, 0x1, R3 ;  /* 0x000000010b037824 */ /* 0x000fe400078e0203 */
        /* <DEDUP_REMOVED lines=10> */
.L_x_1761:
[----:B------:R-:W-:-:S03]  /*10030*/  UMOV UR4, 0xffffffff ;  /* 0xffffffff00047882 */ /* 0x000fc60000000000 */
[----:B------:R-:W-:Y:S05]  /*10040*/  BRA.DIV UR4, `(.L_x_1490) ;  /* 0x0000017a04807947 */ /* 0x000fea000b800000 */
.L_x_1764:
[----:B------:R-:W-:-:S03]  /*10050*/  UMOV UR4, 0xffffffff ;  /* 0xffffffff00047882 */ /* 0x000fc60000000000 */
[----:B------:R-:W-:Y:S05]  /*10060*/  BRA.DIV UR4, `(.L_x_1491) ;  /* 0x0000017a04a07947 */ /* 0x000fea000b800000 */
.L_x_1767:
[----:B------:R-:W-:-:S03]  /*10070*/  UMOV UR4, 0xffffffff ;  /* 0xffffffff00047882 */ /* 0x000fc60000000000 */
[----:B------:R-:W-:Y:S05]  /*10080*/  BRA.DIV UR4, `(.L_x_1492) ;  /* 0x0000017a04c07947 */ /* 0x000fea000b800000 */
.L_x_1770:
[----:B------:R-:W-:-:S03]  /*10090*/  UMOV UR4, 0xffffffff ;  /* 0xffffffff00047882 */ /* 0x000fc60000000000 */
[----:B------:R-:W-:Y:S05]  /*100a0*/  BRA.DIV UR4, `(.L_x_1493) ;  /* 0x0000017a04e07947 */ /* 0x000fea000b800000 */
.L_x_1773:
[----:B------:R-:W-:Y:S01]  /*100b0*/  UMOV UR4, 0xffffffff ;  /* 0xffffffff00047882 */ /* 0x000fe20000000000 */
[----:B------:R-:W-:Y:S02]  /*100c0*/  LOP3.LUT R9, R10, 0xfffffffe, RZ, 0xc0, !PT ;  /* 0xfffffffe0a097812 */ /* 0x000fe400078ec0ff */
[----:B------:R-:W-:Y:S05]  /*100d0*/  BRA.DIV UR4, `(.L_x_1494) ;  /* 0x0000017a04fc7947 */ /* 0x000fea000b800000 */
.L_x_1776:
[----:B------:R-:W-:Y:S01]  /*100e0*/  UMOV UR4, 0xffffffff ;  /* 0xffffffff00047882 */ /* 0x000fe20000000000 */
[----:B------:R-:W-:Y:S02]  /*100f0*/  IMAD.IADD R9, R184, 0x1, -R9 ;  /* 0x00000001b8097824 */ /* 0x000fe400078e0a09 */
[----:B------:R-:W-:Y:S05]  /*10100*/  BRA.DIV UR4, `(.L_x_1495) ;  /* 0x0000017e04187947 */ /* 0x000fea000b800000 */
.L_x_1779:
[----:B------:R-:W-:Y:S01]  /*10110*/  UMOV UR4, 0xffffffff ;  /* 0xffffffff00047882 */ /* 0x000fe20000000000 */
[----:B------:R-:W-:Y:S02]  /*10120*/  SHF.L.U32 R9, R9, 0x1f, RZ ;  /* 0x0000001f09097819 */ /* 0x000fe400000006ff */
[----:B------:R-:W-:Y:S05]  /*10130*/  BRA.DIV UR4, `(.L_x_1496) ;  /* 0x0000017e04347947 */ /* 0x000fea000b800000 */
.L_x_1782:
        /* <DEDUP_REMOVED lines=36> */
[----:B0-----:R-:W-:Y:S06]  /*10380*/  @!P2 BRA `(.L_x_1498) ;  /* 0x0000017800c8a947 */ /* 0x001fec0003800000 */
.L_x_1783:
[----:B------:R-:W-:Y:S05]  /*10390*/  BSYNC B1 ;  /* 0x0000000000017941 */ /* 0x000fea0003800000 */
.L_x_1497:
[----:B------:R-:W-:Y:S01]  /*103a0*/  BSSY B1, `(.L_x_1499) ;  /* 0x0000145000017945 */ /* 0x000fe20003800000 */
[----:B------:R-:W-:Y:S02]  /*103b0*/  PRMT R71, R8, 0x7610, R71 ;  /* 0x0000761008477816 */ /* 0x000fe40000000047 */
[----:B------:R-:W-:Y:S01]  /*103c0*/  PRMT R72, R10, 0x7610, R72 ;  /* 0x000076100a487816 */ /* 0x000fe20000000048 */
[----:B------:R-:W-:Y:S06]  /*103d0*/  @P0 BRA `(.L_x_1500) ;  /* 0x0000001400040947 */ /* 0x000fec0003800000 */
[----:B------:R-:W1:Y:S01]  /*103e0*/  LDC R105, c[0x0][0x3d4] ;  /* 0x0000f500ff697b82 */ /* 0x000e620000000800 */
[----:B------:R-:W-:Y:S01]  /*103f0*/  BSSY B2, `(.L_x_1501) ;  /* 0x000006f000027945 */ /* 0x000fe20003800000 */
[-C--:B-1----:R-:W-:Y:S02]  /*10400*/  ISETP.GE.AND P0, PT, R22, R105.reuse, PT ;  /* 0x000000691600720c */ /* 0x082fe40003f06270 */
[-C--:B------:R-:W-:Y:S02]  /*10410*/  ISETP.GE.AND P2, PT, R165, R105.reuse, PT ;  /* 0x00000069a500720c */ /* 0x080fe40003f46270 */
[----:B------:R-:W-:-:S09]  /*10420*/  ISETP.GE.AND P3, PT, R166, R105, PT ;  /* 0x00000069a600720c */ /* 0x000fd20003f66270 */
[----:B------:R-:W-:Y:S05]  /*10430*/  @P0 BRA `(.L_x_1502) ;  /* 0x0000000400a80947 */ /* 0x000fea0003800000 */
[----:B------:R-:W-:Y:S02]  /*10440*/  LEA.HI R10, R105, R188, RZ, 0x1d ;  /* 0x000000bc690a7211 */ /* 0x000fe400078fe8ff */
[----:B------:R-:W-:Y:S02]  /*10450*/  LOP3.LUT R8, R174, 0x38, R22, 0xf8, !PT ;  /* 0x00000038ae087812 */ /* 0x000fe400078ef816 */
[----:B------:R-:W-:Y:S01]  /*10460*/  SHF.R.S32.HI R13, RZ, 0x1f, R10 ;  /* 0x0000001fff0d7819 */ /* 0x000fe2000001140a */
[----:B------:R-:W-:Y:S01]  /*10470*/  IMAD.SHL.U32 R11, R10, 0x8, RZ ;  /* 0x000000080a0b7824 */ /* 0x000fe200078e00ff */
[-C--:B0-----:R-:W-:Y:S02]  /*10480*/  LOP3.LUT R9, R8, R175.reuse, RZ, 0x3c, !PT ;  /* 0x000000af08097212 */ /* 0x081fe400078e3cff */
[----:B------:R-:W-:Y:S02]  /*10490*/  LEA.HI R13, R13, R10, RZ, 0x3 ;  /* 0x0000000a0d0d7211 */ /* 0x000fe400078f18ff */
[----:B------:R-:W-:Y:S01]  /*104a0*/  LOP3.LUT R8, R174, 0x38, R11, 0xf8, !PT ;  /* 0x00000038ae087812 */ /* 0x000fe200078ef80b */
[----:B------:R-:W-:Y:S01]  /*104b0*/  IMAD.IADD R9, R176, 0x1, R9 ;  /* 0x00000001b0097824 */ /* 0x000fe200078e0209 */
[--C-:B------:R-:W-:Y:S01]  /*104c0*/  SHF.R.U64 R119, R32, 0x10, R33.reuse ;  /* 0x0000001020777819 */ /* 0x100fe20000001221 */
[----:B------:R-:W-:Y:S01]  /*104d0*/  IMAD.SHL.U32 R13, R13, 0x400, RZ ;  /* 0x000004000d0d7824 */ /* 0x000fe200078e00ff */
[----:B------:R-:W-:Y:S01]  /*104e0*/  LOP3.LUT R8, R8, R175, RZ, 0x3c, !PT ;  /* 0x000000af08087212 */ /* 0x000fe200078e3cff */
[----:B------:R-:W-:Y:S01]  /*104f0*/  IMAD R106, R9, 0x2, R18 ;  /* 0x00000002096a7824 */ /* 0x000fe200078e0212 */
[----:B------:R-:W-:-:S02]  /*10500*/  SHF.R.U32.HI R32, RZ, 0x10, R33 ;  /* 0x00000010ff207819 */ /* 0x000fc40000011621 */
[----:B------:R-:W-:Y:S02]  /*10510*/  LOP3.LUT R13, R13, 0x7fffe000, RZ, 0xc0, !PT ;  /* 0x7fffe0000d0d7812 */ /* 0x000fe400078ec0ff */
[----:B------:R-:W-:Y:S02]  /*10520*/  SHF.R.U64 R33, R4, 0x10, R5 ;  /* 0x0000001004217819 */ /* 0x000fe40000001205 */
[----:B------:R-:W-:Y:S02]  /*10530*/  IADD3 R13, R8, R13, R176 ;  /* 0x0000000d080d7210 */ /* 0x000fe40007ffe0b0 */
[----:B------:R-:W0:Y:S01]  /*10540*/  LDS.128 R8, [R106+0xc400] ;  /* 0x00c400006a087984 */ /* 0x000e220000000c00 */
[----:B------:R-:W-:Y:S02]  /*10550*/  SHF.R.U64 R117, R34, 0x10, R35 ;  /* 0x0000001022757819 */ /* 0x000fe40000001223 */
[----:B------:R-:W-:Y:S01]  /*10560*/  IMAD R107, R13, 0x2, R18 ;  /* 0x000000020d6b7824 */ /* 0x000fe200078e0212 */
[----:B------:R-:W-:-:S02]  /*10570*/  SHF.R.U32.HI R4, RZ, 0x10, R5 ;  /* 0x00000010ff047819 */ /* 0x000fc40000011605 */
[--C-:B------:R-:W-:Y:S02]  /*10580*/  SHF.R.U64 R5, R6, 0x10, R7.reuse ;  /* 0x0000001006057819 */ /* 0x100fe40000001207 */
[----:B------:R-:W1:Y:S01]  /*10590*/  LDS.128 R12, [R107+0xc400] ;  /* 0x00c400006b0c7984 */ /* 0x000e620000000c00 */
[----:B------:R-:W-:Y:S02]  /*105a0*/  SHF.R.U32.HI R6, RZ, 0x10, R7 ;  /* 0x00000010ff067819 */ /* 0x000fe40000011607 */
[----:B------:R-:W-:Y:S02]  /*105b0*/  PRMT R114, R114, 0x5410, R117 ;  /* 0x0000541072727816 */ /* 0x000fe40000000075 */
[----:B------:R-:W-:Y:S02]  /*105c0*/  PRMT R116, R108, 0x5410, R33 ;  /* 0x000054106c747816 */ /* 0x000fe40000000021 */
[----:B------:R-:W-:Y:S02]  /*105d0*/  PRMT R117, R109, 0x5410, R4 ;  /* 0x000054106d757816 */ /* 0x000fe40000000004 */
[----:B------:R-:W-:Y:S01]  /*105e0*/  PRMT R118, R110, 0x5410, R5 ;  /* 0x000054106e767816 */ /* 0x000fe20000000005 */
[----:B------:R-:W-:Y:S01]  /*105f0*/  IMAD.U32 R109, R116, 0x10000, RZ ;  /* 0x00010000746d7824 */ /* 0x000fe200078e00ff */
[----:B------:R-:W-:Y:S01]  /*10600*/  PRMT R111, R111, 0x5410, R6 ;  /* 0x000054106f6f7816 */ /* 0x000fe20000000006 */
[----:B------:R-:W-:Y:S01]  /*10610*/  IMAD.U32 R110, R117, 0x10000, RZ ;  /* 0x00010000756e7824 */ /* 0x000fe200078e00ff */
[----:B------:R-:W-:-:S02]  /*10620*/  PRMT R112, R112, 0x5410, R119 ;  /* 0x0000541070707816 */ /* 0x000fc40000000077 */
[----:B------:R-:W-:Y:S02]  /*10630*/  PRMT R113, R113, 0x5410, R32 ;  /* 0x0000541071717816 */ /* 0x000fe40000000020 */
[----:B------:R-:W-:Y:S01]  /*10640*/  SHF.R.U32.HI R34, RZ, 0x10, R35 ;  /* 0x00000010ff227819 */ /* 0x000fe20000011623 */
[----:B------:R-:W-:Y:S01]  /*10650*/  IMAD.U32 R108, R112, 0x10000, RZ ;  /* 0x00010000706c7824 */ /* 0x000fe200078e00ff */
[----:B------:R-:W-:Y:S02]  /*10660*/  LOP3.LUT R116, R116, 0xffff0000, RZ, 0xc0, !PT ;  /* 0xffff000074747812 */ /* 0x000fe400078ec0ff */
[----:B------:R-:W-:Y:S02]  /*10670*/  PRMT R115, R115, 0x5410, R34 ;  /* 0x0000541073737816 */ /* 0x000fe40000000022 */
        /* <DEDUP_REMOVED lines=19> */
[----:B------:R-:W-:Y:S02]  /*107b0*/  IMAD.U32 R35, R15, 0x10000, RZ ;  /* 0x000100000f237824 */ /* 0x000fe400078e00ff */
[----:B------:R-:W-:Y:S01]  /*107c0*/  FFMA.FTZ R121, R4, R109, R121 ;  /* 0x0000006d04797223 */ /* 0x000fe20000010079 */
[----:B------:R-:W-:Y:S02]  /*107d0*/  IMAD.U32 R108, R111, 0x10000, RZ ;  /* 0x000100006f6c7824 */ /* 0x000fe400078e00ff */
[-C--:B------:R-:W-:Y:S01]  /*107e0*/  FMUL.FTZ R33, R33, R11.reuse ;  /* 0x0000000b21217220 */ /* 0x080fe20000410000 */
[----:B------:R-:W-:Y:S02]  /*107f0*/  IMAD.U32 R4, R115, 0x10000, RZ ;  /* 0x0001000073047824 */ /* 0x000fe400078e00ff */
[C---:B------:R-:W-:Y:S01]  /*10800*/  FFMA.FTZ R123, R6.reuse, R11, -R123 ;  /* 0x0000000b067b7223 */ /* 0x040fe2000001087b */
[C---:B------:R-:W-:Y:S01]  /*10810*/  FMUL.FTZ R11, R35.reuse, R108 ;  /* 0x0000006c230b7220 */ /* 0x040fe20000410000 */
[----:B------:R-:W-:Y:S01]  /*10820*/  FFMA.FTZ R33, R6, R110, R33 ;  /* 0x0000006e06217223 */ /* 0x000fe20000010021 */
[----:B------:R-:W-:Y:S01]  /*10830*/  FMUL.FTZ R109, R35, R4 ;  /* 0x00000004236d7220 */ /* 0x000fe20000410000 */
[----:B------:R-:W-:-:S02]  /*10840*/  IMAD.U32 R34, R14, 0x10000, RZ ;  /* 0x000100000e227824 */ /* 0x000fc400078e00ff */
[----:B------:R-:W-:Y:S01]  /*10850*/  FFMA.FTZ R35, R32, R4, -R11 ;  /* 0x0000000420237223 */ /* 0x000fe2000001080b */
[C---:B------:R-:W-:Y:S01]  /*10860*/  FMUL.FTZ R4, R12.reuse, R116 ;  /* 0x000000740c047220 */ /* 0x040fe20000410000 */
[-C--:B------:R-:W-:Y:S01]  /*10870*/  FMUL.FTZ R12, R12, R112.reuse ;  /* 0x000000700c0c7220 */ /* 0x080fe20000410000 */
[----:B------:R-:W-:Y:S01]  /*10880*/  IMAD.U32 R6, R118, 0x10000, RZ ;  /* 0x0001000076067824 */ /* 0x000fe200078e00ff */
[----:B------:R-:W-:Y:S01]  /*10890*/  LOP3.LUT R14, R14, 0xffff0000, RZ, 0xc0, !PT ;  /* 0xffff00000e0e7812 */ /* 0x000fe200078ec0ff */
[----:B------:R-:W-:Y:S01]  /*108a0*/  FFMA.FTZ R112, R5, R112, -R4 ;  /* 0x0000007005707223 */ /* 0x000fe20000010804 */
[----:B------:R-:W-:Y:S01]  /*108b0*/  IMAD.U32 R4, R114, 0x10000, RZ ;  /* 0x0001000072047824 */ /* 0x000fe200078e00ff */
[----:B------:R-:W-:Y:S01]  /*108c0*/  LOP3.LUT R113, R113, 0xffff0000, RZ, 0xc0, !PT ;  /* 0xffff000071717812 */ /* 0x000fe200078ec0ff */
[----:B------:R-:W-:Y:S01]  /*108d0*/  FMUL.FTZ R110, R34, R6 ;  /* 0x00000006226e7220 */ /* 0x000fe20000410000 */
[----:B------:R-:W-:Y:S01]  /*108e0*/  LOP3.LUT R118, R118, 0xffff0000, RZ, 0xc0, !PT ;  /* 0xffff000076767812 */ /* 0x000fe200078ec0ff */
[----:B------:R-:W-:Y:S01]  /*108f0*/  FMUL.FTZ R34, R34, R4 ;  /* 0x0000000422227220 */ /* 0x000fe20000410000 */
[----:B------:R-:W-:Y:S01]  /*10900*/  LOP3.LUT R15, R15, 0xffff0000, RZ, 0xc0, !PT ;  /* 0xffff00000f0f7812 */ /* 0x000fe200078ec0ff */
[----:B------:R-:W-:Y:S01]  /*10910*/  FFMA.FTZ R109, R32, R108, R109 ;  /* 0x0000006c206d7223 */ /* 0x000fe2000001006d */
[----:B------:R-:W-:Y:S01]  /*10920*/  LOP3.LUT R114, R114, 0xffff0000, RZ, 0xc0, !PT ;  /* 0xffff000072727812 */ /* 0x000fe200078ec0ff */
[----:B------:R-:W-:Y:S01]  /*10930*/  FFMA.FTZ R110, R7, R4, -R110 ;  /* 0x00000004076e7223 */ /* 0x000fe2000001086e */
[----:B------:R-:W-:Y:S01]  /*10940*/  LOP3.LUT R111, R111, 0xffff0000, RZ, 0xc0, !PT ;  /* 0xffff00006f6f7812 */ /* 0x000fe200078ec0ff */
[----:B------:R-:W-:Y:S01]  /*10950*/  FMUL.FTZ R11, R13, R117 ;  /* 0x000000750d0b7220 */ /* 0x000fe20000410000 */
[----:B------:R-:W-:Y:S01]  /*10960*/  LOP3.LUT R115, R115, 0xffff0000, RZ, 0xc0, !PT ;  /* 0xffff000073737812 */ /* 0x000fe200078ec0ff */
[----:B------:R-:W-:Y:S01]  /*10970*/  FMUL.FTZ R108, R13, R113 ;  /* 0x000000710d6c7220 */ /* 0x000fe20000410000 */
[----:B------:R-:W-:Y:S01]  /*10980*/  FFMA.FTZ R12, R5, R116, R12 ;  /* 0x00000074050c7223 */ /* 0x000fe2000001000c */
[C---:B------:R-:W-:Y:S01]  /*10990*/  FMUL.FTZ R4, R14.reuse, R118 ;  /* 0x000000760e047220 */ /* 0x040fe20000410000 */
[----:B------:R-:W-:Y:S01]  /*109a0*/  FFMA.FTZ R34, R7, R6, R34 ;  /* 0x0000000607227223 */ /* 0x000fe20000010022 */
[-C--:B------:R-:W-:Y:S01]  /*109b0*/  FMUL.FTZ R5, R14, R114.reuse ;  /* 0x000000720e057220 */ /* 0x080fe20000410000 */
[C---:B------:R-:W-:Y:S01]  /*109c0*/  FMUL.FTZ R13, R15.reuse, R111 ;  /* 0x0000006f0f0d7220 */ /* 0x040fe20000410000 */
[----:B------:R-:W-:Y:S01]  /*109d0*/  FMUL.FTZ R6, R15, R115 ;  /* 0x000000730f067220 */ /* 0x000fe20000410000 */
[----:B------:R-:W-:Y:S01]  /*109e0*/  FFMA.FTZ R32, R8, R113, -R11 ;  /* 0x0000007108207223 */ /* 0x000fe2000001080b */
[C---:B------:R-:W-:Y:S01]  /*109f0*/  FFMA.FTZ R7, R9.reuse, R114, -R4 ;  /* 0x0000007209077223 */ /* 0x040fe20000010804 */
[----:B------:R-:W-:Y:S01]  /*10a00*/  FFMA.FTZ R11, R9, R118, R5 ;  /* 0x00000076090b7223 */ /* 0x000fe20000010005 */
        /* <DEDUP_REMOVED lines=8> */
[----:B------:R-:W-:Y:S02]  /*10a90*/  F2FP.BF16.F32.PACK_AB R8, R12, R121 ;  /* 0x000000790c08723e */ /* 0x000fe400000010ff */
[----:B------:R-:W-:Y:S01]  /*10aa0*/  F2FP.BF16.F32.PACK_AB R9, R108, R33 ;  /* 0x000000216c09723e */ /* 0x000fe200000010ff */
[----:B------:R1:W-:Y:S01]  /*10ab0*/  STS.128 [R106+0xc400], R4 ;  /* 0x00c400046a007388 */ /* 0x0003e20000000c00 */
[----:B------:R-:W-:-:S05]  /*10ac0*/  F2FP.BF16.F32.PACK_AB R11, R114, R109 ;  /* 0x0000006d720b723e */ /* 0x000fca00000010ff */
[----:B------:R1:W-:Y:S02]  /*10ad0*/  STS.128 [R107+0xc400], R8 ;  /* 0x00c400086b007388 */ /* 0x0003e40000000c00 */
.L_x_1502:
[----:B------:R-:W-:Y:S05]  /*10ae0*/  BSYNC B2 ;  /* 0x0000000000027941 */ /* 0x000fea0003800000 */
.L_x_1501:
[----:B------:R-:W-:Y:S04]  /*10af0*/  BSSY B2, `(.L_x_1503) ;  /* 0x0000068000027945 */ /* 0x000fe80003800000 */
[----:B------:R-:W-:Y:S05]  /*10b00*/  @P2 BRA `(.L_x_1504) ;  /* 0x0000000400982947 */ /* 0x000fea0003800000 */
[----:B-1----:R-:W-:Y:S02]  /*10b10*/  LEA.HI R4, R105, R189, RZ, 0x1d ;  /* 0x000000bd69047211 */ /* 0x002fe400078fe8ff */
[----:B------:R-:W-:Y:S02]  /*10b20*/  SHF.R.U64 R34, R36, 0x10, R37 ;  /* 0x0000001024227819 */ /* 0x000fe40000001225 */
[----:B------:R-:W-:Y:S01]  /*10b30*/  SHF.R.S32.HI R7, RZ, 0x1f, R4 ;  /* 0x0000001fff077819 */ /* 0x000fe20000011404 */
[----:B------:R-:W-:Y:S01]  /*10b40*/  IMAD.SHL.U32 R5, R4, 0x8, RZ ;  /* 0x0000000804057824 */ /* 0x000fe200078e00ff */
[----:B------:R-:W-:Y:S02]  /*10b50*/  SHF.R.U64 R24, R24, 0x10, R25 ;  /* 0x0000001018187819 */ /* 0x000fe40000001219 */
[----:B------:R-:W-:Y:S02]  /*10b60*/  LEA.HI R7, R7, R4, RZ, 0x3 ;  /* 0x0000000407077211 */ /* 0x000fe400078f18ff */
[----:B------:R-:W-:-:S02]  /*10b70*/  LOP3.LUT R4, R174, 0x38, R5, 0xf8, !PT ;  /* 0x00000038ae047812 */ /* 0x000fc400078ef805 */
[----:B------:R-:W-:Y:S01]  /*10b80*/  SHF.R.U32.HI R25, RZ, 0x10, R25 ;  /* 0x00000010ff197819 */ /* 0x000fe20000011619 */
[----:B------:R-:W-:Y:S01]  /*10b90*/  IMAD.SHL.U32 R7, R7, 0x400, RZ ;  /* 0x0000040007077824 */ /* 0x000fe200078e00ff */
[----:B------:R-:W-:Y:S02]  /*10ba0*/  LOP3.LUT R4, R4, R175, RZ, 0x3c, !PT ;  /* 0x000000af04047212 */ /* 0x000fe400078e3cff */
[----:B------:R-:W-:Y:S02]  /*10bb0*/  PRMT R101, R101, 0x5410, R34 ;  /* 0x0000541065657816 */ /* 0x000fe40000000022 */
[----:B------:R-:W-:Y:S02]  /*10bc0*/  LOP3.LUT R7, R7, 0x7fffe000, RZ, 0xc0, !PT ;  /* 0x7fffe00007077812 */ /* 0x000fe400078ec0ff */
[----:B------:R-:W-:Y:S01]  /*10bd0*/  PRMT R97, R97, 0x5410, R24 ;  /* 0x0000541061617816 */ /* 0x000fe20000000018 */
[----:B------:R-:W-:Y:S01]  /*10be0*/  IMAD.U32 R34, R101, 0x10000, RZ ;  /* 0x0001000065227824 */ /* 0x000fe200078e00ff */
[----:B0-----:R-:W-:-:S02]  /*10bf0*/  IADD3 R9, R4, R7, R176 ;  /* 0x0000000704097210 */ /* 0x001fc40007ffe0b0 */
[----:B------:R-:W0:Y:S01]  /*10c00*/  LDS.128 R4, [R199] ;  /* 0x00000000c7047984 */ /* 0x000e220000000c00 */
[----:B------:R-:W-:Y:S01]  /*10c10*/  SHF.R.U32.HI R37, RZ, 0x10, R37 ;  /* 0x00000010ff257819 */ /* 0x000fe20000011625 */
[----:B------:R-:W-:Y:S01]  /*10c20*/  IMAD.U32 R36, R97, 0x10000, RZ ;  /* 0x0001000061247824 */ /* 0x000fe200078e00ff */
[----:B------:R-:W-:Y:S01]  /*10c30*/  SHF.R.U64 R14, R26, 0x10, R27 ;  /* 0x000000101a0e7819 */ /* 0x000fe2000000121b */
[----:B------:R-:W-:Y:S01]  /*10c40*/  IMAD R12, R9, 0x2, R18 ;  /* 0x00000002090c7824 */ /* 0x000fe200078e0212 */
[----:B------:R-:W-:Y:S02]  /*10c50*/  PRMT R98, R98, 0x5410, R25 ;  /* 0x0000541062627816 */ /* 0x000fe40000000019 */
[----:B------:R-:W-:Y:S02]  /*10c60*/  SHF.R.U32.HI R27, RZ, 0x10, R27 ;  /* 0x00000010ff1b7819 */ /* 0x000fe4000001161b */
[----:B------:R-:W1:Y:S01]  /*10c70*/  LDS.128 R8, [R12+0xc400] ;  /* 0x00c400000c087984 */ /* 0x000e620000000c00 */
[----:B------:R-:W-:Y:S01]  /*10c80*/  SHF.R.U64 R32, R38, 0x10, R39 ;  /* 0x0000001026207819 */ /* 0x000fe20000001227 */
[----:B------:R-:W-:Y:S01]  /*10c90*/  IMAD.U32 R33, R98, 0x10000, RZ ;  /* 0x0001000062217824 */ /* 0x000fe200078e00ff */
[----:B------:R-:W-:-:S02]  /*10ca0*/  PRMT R102, R102, 0x5410, R37 ;  /* 0x0000541066667816 */ /* 0x000fc40000000025 */
[----:B------:R-:W-:Y:S02]  /*10cb0*/  SHF.R.U32.HI R39, RZ, 0x10, R39 ;  /* 0x00000010ff277819 */ /* 0x000fe40000011627 */
[----:B------:R-:W-:Y:S02]  /*10cc0*/  PRMT R100, R100, 0x5410, R27 ;  /* 0x0000541064647816 */ /* 0x000fe4000000001b */
[----:B------:R-:W-:Y:S02]  /*10cd0*/  PRMT R99, R99, 0x5410, R14 ;  /* 0x0000541063637816 */ /* 0x000fe4000000000e */
[----:B------:R-:W-:Y:S01]  /*10ce0*/  PRMT R103, R103, 0x5410, R32 ;  /* 0x0000541067677816 */ /* 0x000fe20000000020 */
[----:B------:R-:W-:Y:S01]  /*10cf0*/  IMAD.U32 R35, R100, 0x10000, RZ ;  /* 0x0001000064237824 */ /* 0x000fe200078e00ff */
[----:B------:R-:W-:Y:S02]  /*10d00*/  PRMT R104, R104, 0x5410, R39 ;  /* 0x0000541068687816 */ /* 0x000fe40000000027 */
[----:B------:R-:W-:-:S02]  /*10d10*/  LOP3.LUT R97, R97, 0xffff0000, RZ, 0xc0, !PT ;  /* 0xffff000061617812 */ /* 0x000fc400078ec0ff */
[----:B------:R-:W-:Y:S02]  /*10d20*/  LOP3.LUT R101, R101, 0xffff0000, RZ, 0xc0, !PT ;  /* 0xffff000065657812 */ /* 0x000fe400078ec0ff */
        /* <DEDUP_REMOVED lines=17> */
[C---:B------:R-:W-:Y:S01]  /*10e40*/  FMUL.FTZ R37, R26.reuse, R33 ;  /* 0x000000211a257220 */ /* 0x040fe20000410000 */
[----:B------:R-:W-:Y:S02]  /*10e50*/  IMAD.U32 R32, R11, 0x10000, RZ ;  /* 0x000100000b207824 */ /* 0x000fe400078e00ff */
[C---:B------:R-:W-:Y:S01]  /*10e60*/  FFMA.FTZ R38, R13.reuse, R34, -R38 ;  /* 0x000000220d267223 */ /* 0x040fe20000010826 */
[----:B------:R-:W-:Y:S01]  /*10e70*/  FFMA.FTZ R106, R13, R36, R106 ;  /* 0x000000240d6a7223 */ /* 0x000fe2000001006a */
[-C--:B------:R-:W-:Y:S01]  /*10e80*/  FMUL.FTZ R39, R26, R25.reuse ;  /* 0x000000191a277220 */ /* 0x080fe20000410000 */
[----:B------:R-:W-:Y:S01]  /*10e90*/  FFMA.FTZ R37, R14, R25, -R37 ;  /* 0x000000190e257223 */ /* 0x000fe20000010825 */
[----:B------:R-:W-:Y:S02]  /*10ea0*/  IMAD.U32 R13, R104, 0x10000, RZ ;  /* 0x00010000680d7824 */ /* 0x000fe400078e00ff */
[----:B------:R-:W-:Y:S01]  /*10eb0*/  FMUL.FTZ R25, R32, R35 ;  /* 0x0000002320197220 */ /* 0x000fe20000410000 */
[----:B------:R-:W-:Y:S01]  /*10ec0*/  FFMA.FTZ R39, R14, R33, R39 ;  /* 0x000000210e277223 */ /* 0x000fe20000010027 */
[----:B------:R-:W-:Y:S01]  /*10ed0*/  LOP3.LUT R102, R102, 0xffff0000, RZ, 0xc0, !PT ;  /* 0xffff000066667812 */ /* 0x000fe200078ec0ff */
[-C--:B------:R-:W-:Y:S01]  /*10ee0*/  FMUL.FTZ R32, R32, R13.reuse ;  /* 0x0000000d20207220 */ /* 0x080fe20000410000 */
[----:B------:R-:W-:Y:S01]  /*10ef0*/  FFMA.FTZ R33, R24, R13, -R25 ;  /* 0x0000000d18217223 */ /* 0x000fe20000010819 */
[C---:B------:R-:W-:Y:S01]  /*10f00*/  FMUL.FTZ R13, R8.reuse, R97 ;  /* 0x00000061080d7220 */ /* 0x040fe20000410000 */
[----:B------:R-:W-:Y:S01]  /*10f10*/  FMUL.FTZ R25, R8, R101 ;  /* 0x0000006508197220 */ /* 0x000fe20000410000 */
[----:B------:R-:W-:-:S02]  /*10f20*/  IMAD.U32 R27, R10, 0x10000, RZ ;  /* 0x000100000a1b7824 */ /* 0x000fc400078e00ff */
[----:B------:R-:W-:Y:S01]  /*10f30*/  FFMA.FTZ R35, R24, R35, R32 ;  /* 0x0000002318237223 */ /* 0x000fe20000010020 */
[----:B------:R-:W-:Y:S02]  /*10f40*/  IMAD.U32 R14, R99, 0x10000, RZ ;  /* 0x00010000630e7824 */ /* 0x000fe400078e00ff */
[C---:B------:R-:W-:Y:S01]  /*10f50*/  FFMA.FTZ R13, R4.reuse, R101, -R13 ;  /* 0x00000065040d7223 */ /* 0x040fe2000001080d */
[----:B------:R-:W-:Y:S01]  /*10f60*/  FMUL.FTZ R24, R9, R98 ;  /* 0x0000006209187220 */ /* 0x000fe20000410000 */
[----:B------:R-:W-:Y:S01]  /*10f70*/  FFMA.FTZ R25, R4, R97, R25 ;  /* 0x0000006104197223 */ /* 0x000fe20000010019 */
[----:B------:R-:W-:Y:S01]  /*10f80*/  LOP3.LUT R10, R10, 0xffff0000, RZ, 0xc0, !PT ;  /* 0xffff00000a0a7812 */ /* 0x000fe200078ec0ff */
[----:B------:R-:W-:Y:S01]  /*10f90*/  IMAD.U32 R8, R103, 0x10000, RZ ;  /* 0x0001000067087824 */ /* 0x000fe200078e00ff */
[----:B------:R-:W-:Y:S01]  /*10fa0*/  LOP3.LUT R11, R11, 0xffff0000, RZ, 0xc0, !PT ;  /* 0xffff00000b0b7812 */ /* 0x000fe200078ec0ff */
[----:B------:R-:W-:Y:S01]  /*10fb0*/  FMUL.FTZ R9, R9, R102 ;  /* 0x0000006609097220 */ /* 0x000fe20000410000 */
[----:B------:R-:W-:Y:S01]  /*10fc0*/  FMUL.FTZ R4, R27, R14 ;  /* 0x0000000e1b047220 */ /* 0x000fe20000410000 */
[----:B------:R-:W-:Y:S01]  /*10fd0*/  LOP3.LUT R99, R99, 0xffff0000, RZ, 0xc0, !PT ;  /* 0xffff000063637812 */ /* 0x000fe200078ec0ff */
[----:B------:R-:W-:Y:S01]  /*10fe0*/  FFMA.FTZ R24, R5, R102, -R24 ;  /* 0x0000006605187223 */ /* 0x000fe20000010818 */
[----:B------:R-:W-:Y:S01]  /*10ff0*/  LOP3.LUT R103, R103, 0xffff0000, RZ, 0xc0, !PT ;  /* 0xffff000067677812 */ /* 0x000fe200078ec0ff */
[----:B------:R-:W-:Y:S01]  /*11000*/  FFMA.FTZ R98, R5, R98, R9 ;  /* 0x0000006205627223 */ /* 0x000fe20000010009 */
[----:B------:R-:W-:Y:S01]  /*11010*/  LOP3.LUT R104, R104, 0xffff0000, RZ, 0xc0, !PT ;  /* 0xffff000068687812 */ /* 0x000fe200078ec0ff */
[----:B------:R-:W-:Y:S01]  /*11020*/  FFMA.FTZ R26, R15, R8, -R4 ;  /* 0x000000080f1a7223 */ /* 0x000fe20000010804 */
[C---:B------:R-:W-:Y:S01]  /*11030*/  FMUL.FTZ R5, R10.reuse, R99 ;  /* 0x000000630a057220 */ /* 0x040fe20000410000 */
[----:B------:R-:W-:Y:S01]  /*11040*/  FMUL.FTZ R4, R11, R100 ;  /* 0x000000640b047220 */ /* 0x000fe20000410000 */
[----:B------:R-:W-:Y:S01]  /*11050*/  FMUL.FTZ R32, R27, R8 ;  /* 0x000000081b207220 */ /* 0x000fe20000410000 */
[-C--:B------:R-:W-:Y:S01]  /*11060*/  FMUL.FTZ R10, R10, R103.reuse ;  /* 0x000000670a0a7220 */ /* 0x080fe20000410000 */
[-C--:B------:R-:W-:Y:S01]  /*11070*/  FMUL.FTZ R11, R11, R104.reuse ;  /* 0x000000680b0b7220 */ /* 0x080fe20000410000 */
[C---:B------:R-:W-:Y:S01]  /*11080*/  FFMA.FTZ R103, R6.reuse, R103, -R5 ;  /* 0x0000006706677223 */ /* 0x040fe20000010805 */
        /* <DEDUP_REMOVED lines=14> */
.L_x_1504:
[----:B------:R-:W-:Y:S05]  /*11170*/  BSYNC B2 ;  /* 0x0000000000027941 */ /* 0x000fea0003800000 */
.L_x_1503:
[----:B------:R-:W-:Y:S05]  /*11180*/  @P3 BRA `(.L_x_1500) ;  /* 0x0000000400983947 */ /* 0x000fea0003800000 */
[----:B------:R-:W-:Y:S02]  /*11190*/  LEA.HI R105, R105, R197, RZ, 0x1d ;  /* 0x000000c569697211 */ /* 0x000fe400078fe8ff */
[----:B------:R-:W-:Y:S02]  /*111a0*/  SHF.R.U64 R26, R60, 0x10, R61 ;  /* 0x000000103c1a7819 */ /* 0x000fe4000000123d */
[----:B-12---:R-:W-:Y:S01]  /*111b0*/  SHF.R.S32.HI R4, RZ, 0x1f, R105 ;  /* 0x0000001fff047819 */ /* 0x006fe20000011469 */
[----:B------:R-:W-:Y:S01]  /*111c0*/  IMAD.SHL.U32 R5, R105, 0x8, RZ ;  /* 0x0000000869057824 */ /* 0x000fe200078e00ff */
[----:B------:R-:W-:Y:S02]  /*111d0*/  SHF.R.U64 R14, R28, 0x10, R29 ;  /* 0x000000101c0e7819 */ /* 0x000fe4000000121d */
[----:B------:R-:W-:Y:S02]  /*111e0*/  LEA.HI R105, R4, R105, RZ, 0x3 ;  /* 0x0000006904697211 */ /* 0x000fe400078f18ff */
[----:B------:R-:W-:-:S02]  /*111f0*/  LOP3.LUT R4, R174, 0x38, R5, 0xf8, !PT ;  /* 0x00000038ae047812 */ /* 0x000fc400078ef805 */
[----:B------:R-:W-:Y:S01]  /*11200*/  SHF.R.U32.HI R29, RZ, 0x10, R29 ;  /* 0x00000010ff1d7819 */ /* 0x000fe2000001161d */
[----:B------:R-:W-:Y:S01]  /*11210*/  IMAD.SHL.U32 R105, R105, 0x400, RZ ;  /* 0x0000040069697824 */ /* 0x000fe200078e00ff */
[----:B------:R-:W-:Y:S02]  /*11220*/  LOP3.LUT R4, R4, R175, RZ, 0x3c, !PT ;  /* 0x000000af04047212 */ /* 0x000fe400078e3cff */
[----:B------:R-:W-:Y:S02]  /*11230*/  SHF.R.U64 R12, R30, 0x10, R31 ;  /* 0x000000101e0c7819 */ /* 0x000fe4000000121f */
[----:B------:R-:W-:Y:S02]  /*11240*/  LOP3.LUT R105, R105, 0x7fffe000, RZ, 0xc0, !PT ;  /* 0x7fffe00069697812 */ /* 0x000fe400078ec0ff */
[----:B------:R-:W-:Y:S02]  /*11250*/  SHF.R.U64 R24, R62, 0x10, R63 ;  /* 0x000000103e187819 */ /* 0x000fe4000000123f */
[----:B------:R-:W-:-:S02]  /*11260*/  IADD3 R105, R4, R105, R176 ;  /* 0x0000006904697210 */ /* 0x000fc40007ffe0b0 */
[----:B------:R-:W1:Y:S01]  /*11270*/  LDS.128 R4, [R196] ;  /* 0x00000000c4047984 */ /* 0x000e620000000c00 */
[----:B------:R-:W-:Y:S02]  /*11280*/  SHF.R.U32.HI R31, RZ, 0x10, R31 ;  /* 0x00000010ff1f7819 */ /* 0x000fe4000001161f */
[----:B------:R-:W-:Y:S01]  /*11290*/  IMAD R105, R105, 0x2, R18 ;  /* 0x0000000269697824 */ /* 0x000fe200078e0212 */
[----:B------:R-:W-:Y:S02]  /*112a0*/  PRMT R89, R89, 0x5410, R26 ;  /* 0x0000541059597816 */ /* 0x000fe4000000001a */
[----:B------:R-:W-:Y:S02]  /*112b0*/  PRMT R85, R85, 0x5410, R14 ;  /* 0x0000541055557816 */ /* 0x000fe4000000000e */
[----:B0-----:R-:W0:Y:S01]  /*112c0*/  LDS.128 R8, [R105+0xc400] ;  /* 0x00c4000069087984 */ /* 0x001e220000000c00 */
[----:B------:R-:W-:Y:S02]  /*112d0*/  SHF.R.U32.HI R61, RZ, 0x10, R61 ;  /* 0x00000010ff3d7819 */ /* 0x000fe4000001163d */
[----:B------:R-:W-:Y:S01]  /*112e0*/  PRMT R86, R86, 0x5410, R29 ;  /* 0x0000541056567816 */ /* 0x000fe2000000001d */
[----:B------:R-:W-:Y:S01]  /*112f0*/  IMAD.U32 R29, R89, 0x10000, RZ ;  /* 0x00010000591d7824 */ /* 0x000fe200078e00ff */
[----:B------:R-:W-:-:S02]  /*11300*/  PRMT R91, R91, 0x5410, R24 ;  /* 0x000054105b5b7816 */ /* 0x000fc40000000018 */
[----:B------:R-:W-:Y:S01]  /*11310*/  PRMT R88, R88, 0x5410, R31 ;  /* 0x0000541058587816 */ /* 0x000fe2000000001f */
[----:B------:R-:W-:Y:S01]  /*11320*/  IMAD.U32 R31, R85, 0x10000, RZ ;  /* 0x00010000551f7824 */ /* 0x000fe200078e00ff */
[----:B------:R-:W-:Y:S01]  /*11330*/  SHF.R.U32.HI R63, RZ, 0x10, R63 ;  /* 0x00000010ff3f7819 */ /* 0x000fe2000001163f */
[----:B------:R-:W-:Y:S01]  /*11340*/  IMAD.U32 R28, R86, 0x10000, RZ ;  /* 0x00010000561c7824 */ /* 0x000fe200078e00ff */
[----:B------:R-:W-:Y:S01]  /*11350*/  PRMT R90, R90, 0x5410, R61 ;  /* 0x000054105a5a7816 */ /* 0x000fe2000000003d */
[----:B------:R-:W-:Y:S01]  /*11360*/  IMAD.U32 R30, R88, 0x10000, RZ ;  /* 0x00010000581e7824 */ /* 0x000fe200078e00ff */
[----:B------:R-:W-:Y:S02]  /*11370*/  PRMT R87, R87, 0x5410, R12 ;  /* 0x0000541057577816 */ /* 0x000fe4000000000c */
[----:B------:R-:W-:Y:S02]  /*11380*/  PRMT R92, R92, 0x5410, R63 ;  /* 0x000054105c5c7816 */ /* 0x000fe4000000003f */
[----:B------:R-:W-:-:S02]  /*11390*/  LOP3.LUT R85, R85, 0xffff0000, RZ, 0xc0, !PT ;  /* 0xffff000055557812 */ /* 0x000fc400078ec0ff */
[----:B------:R-:W-:Y:S02]  /*113a0*/  LOP3.LUT R89, R89, 0xffff0000, RZ, 0xc0, !PT ;  /* 0xffff000059597812 */ /* 0x000fe400078ec0ff */
[----:B------:R-:W-:Y:S02]  /*113b0*/  LOP3.LUT R86, R86, 0xffff0000, RZ, 0xc0, !PT ;  /* 0xffff000056567812 */ /* 0x000fe400078ec0ff */
[----:B------:R-:W-:Y:S01]  /*113c0*/  LOP3.LUT R88, R88, 0xffff0000, RZ, 0xc0, !PT ;  /* 0xffff000058587812 */ /* 0x000fe200078ec0ff */
[C---:B-1----:R-:W-:Y:S01]  /*113d0*/  IMAD.U32 R12, R4.reuse, 0x10000, RZ ;  /* 0x00010000040c7824 */ /* 0x042fe200078e00ff */
[----:B------:R-:W-:Y:S01]  /*113e0*/  LOP3.LUT R4, R4, 0xffff0000, RZ, 0xc0, !PT ;  /* 0xffff000004047812 */ /* 0x000fe200078ec0ff */
[C---:B------:R-:W-:Y:S01]  /*113f0*/  IMAD.U32 R13, R5.reuse, 0x10000, RZ ;  /* 0x00010000050d7824 */ /* 0x040fe200078e00ff */
[----:B------:R-:W-:Y:S01]  /*11400*/  LOP3.LUT R5, R5, 0xffff0000, RZ, 0xc0, !PT ;  /* 0xffff000005057812 */ /* 0x000fe200078ec0ff */
        /* <DEDUP_REMOVED lines=8> */
[C---:B------:R-:W-:Y:S01]  /*11490*/  FMUL.FTZ R33, R24.reuse, R31 ;  /* 0x0000001f18217220 */ /* 0x040fe20000410000 */
[----:B------:R-:W-:Y:S01]  /*114a0*/  FMUL.FTZ R35, R24, R29 ;  /* 0x0000001d18237220 */ /* 0x000fe20000410000 */
[----:B------:R-:W-:-:S02]  /*114b0*/  IMAD.U32 R24, R90, 0x10000, RZ ;  /* 0x000100005a187824 */ /* 0x000fc400078e00ff */
[----:B------:R-:W-:Y:S01]  /*114c0*/  FMUL.FTZ R32, R25, R28 ;  /* 0x0000001c19207220 */ /* 0x000fe20000410000 */
[----:B------:R-:W-:Y:S02]  /*114d0*/  IMAD.U32 R27, R11, 0x10000, RZ ;  /* 0x000100000b1b7824 */ /* 0x000fe400078e00ff */
[C---:B------:R-:W-:Y:S01]  /*114e0*/  FFMA.FTZ R33, R12.reuse, R29, -R33 ;  /* 0x0000001d0c217223 */ /* 0x040fe20000010821 */
[----:B------:R-:W-:Y:S01]  /*114f0*/  FFMA.FTZ R35, R12, R31, R35 ;  /* 0x0000001f0c237223 */ /* 0x000fe20000010023 */
[----:B------:R-:W-:Y:S02]  /*11500*/  IMAD.U32 R12, R92, 0x10000, RZ ;  /* 0x000100005c0c7824 */ /* 0x000fe400078e00ff */
[-C--:B------:R-:W-:Y:S01]  /*11510*/  FMUL.FTZ R34, R25, R24.reuse ;  /* 0x0000001819227220 */ /* 0x080fe20000410000 */
[----:B------:R-:W-:Y:S01]  /*11520*/  FFMA.FTZ R32, R13, R24, -R32 ;  /* 0x000000180d207223 */ /* 0x000fe20000010820 */
[C---:B------:R-:W-:Y:S01]  /*11530*/  FMUL.FTZ R24, R27.reuse, R30 ;  /* 0x0000001e1b187220 */ /* 0x040fe20000410000 */
[----:B------:R-:W-:Y:S01]  /*11540*/  FMUL.FTZ R27, R27, R12 ;  /* 0x0000000c1b1b7220 */ /* 0x000fe20000410000 */
[----:B------:R-:W-:Y:S01]  /*11550*/  FFMA.FTZ R34, R13, R28, R34 ;  /* 0x0000001c0d227223 */ /* 0x000fe20000010022 */
[----:B------:R-:W-:Y:S01]  /*11560*/  LOP3.LUT R90, R90, 0xffff0000, RZ, 0xc0, !PT ;  /* 0xffff00005a5a7812 */ /* 0x000fe200078ec0ff */
[C---:B------:R-:W-:Y:S01]  /*11570*/  FMUL.FTZ R13, R8.reuse, R85 ;  /* 0x00000055080d7220 */ /* 0x040fe20000410000 */
[C---:B------:R-:W-:Y:S01]  /*11580*/  FFMA.FTZ R28, R15.reuse, R12, -R24 ;  /* 0x0000000c0f1c7223 */ /* 0x040fe20000010818 */
[----:B------:R-:W-:Y:S01]  /*11590*/  FFMA.FTZ R30, R15, R30, R27 ;  /* 0x0000001e0f1e7223 */ /* 0x000fe2000001001b */
[----:B------:R-:W-:Y:S01]  /*115a0*/  FMUL.FTZ R25, R8, R89 ;  /* 0x0000005908197220 */ /* 0x000fe20000410000 */
[----:B------:R-:W-:-:S02]  /*115b0*/  IMAD.U32 R26, R10, 0x10000, RZ ;  /* 0x000100000a1a7824 */ /* 0x000fc400078e00ff */
[C---:B------:R-:W-:Y:S01]  /*115c0*/  FFMA.FTZ R8, R4.reuse, R89, -R13 ;  /* 0x0000005904087223 */ /* 0x040fe2000001080d */
[----:B------:R-:W-:Y:S02]  /*115d0*/  IMAD.U32 R15, R87, 0x10000, RZ ;  /* 0x00010000570f7824 */ /* 0x000fe400078e00ff */
[C---:B------:R-:W-:Y:S01]  /*115e0*/  FMUL.FTZ R24, R9.reuse, R86 ;  /* 0x0000005609187220 */ /* 0x040fe20000410000 */
[-C--:B------:R-:W-:Y:S01]  /*115f0*/  FMUL.FTZ R27, R9, R90.reuse ;  /* 0x0000005a091b7220 */ /* 0x080fe20000410000 */
[----:B------:R-:W-:Y:S02]  /*11600*/  IMAD.U32 R13, R91, 0x10000, RZ ;  /* 0x000100005b0d7824 */ /* 0x000fe400078e00ff */
[----:B------:R-:W-:Y:S01]  /*11610*/  FFMA.FTZ R12, R4, R85, R25 ;  /* 0x00000055040c7223 */ /* 0x000fe20000010019 */
[----:B------:R-:W-:Y:S01]  /*11620*/  FMUL.FTZ R25, R26, R15 ;  /* 0x0000000f1a197220 */ /* 0x000fe20000410000 */
[C---:B------:R-:W-:Y:S01]  /*11630*/  FFMA.FTZ R9, R5.reuse, R90, -R24 ;  /* 0x0000005a05097223 */ /* 0x040fe20000010818 */
[----:B------:R-:W-:Y:S01]  /*11640*/  FFMA.FTZ R27, R5, R86, R27 ;  /* 0x00000056051b7223 */ /* 0x000fe2000001001b */
[----:B------:R-:W-:Y:S01]  /*11650*/  LOP3.LUT R10, R10, 0xffff0000, RZ, 0xc0, !PT ;  /* 0xffff00000a0a7812 */ /* 0x000fe200078ec0ff */
[-C--:B------:R-:W-:Y:S01]  /*11660*/  FMUL.FTZ R5, R26, R13.reuse ;  /* 0x0000000d1a057220 */ /* 0x080fe20000410000 */
[----:B------:R-:W-:Y:S01]  /*11670*/  LOP3.LUT R11, R11, 0xffff0000, RZ, 0xc0, !PT ;  /* 0xffff00000b0b7812 */ /* 0x000fe200078ec0ff */
[C---:B------:R-:W-:Y:S01]  /*11680*/  FFMA.FTZ R25, R14.reuse, R13, -R25 ;  /* 0x0000000d0e197223 */ /* 0x040fe20000010819 */
[----:B------:R-:W-:Y:S01]  /*11690*/  LOP3.LUT R87, R87, 0xffff0000, RZ, 0xc0, !PT ;  /* 0xffff000057577812 */ /* 0x000fe200078ec0ff */
[----:B------:R-:W-:Y:S01]  /*116a0*/  FFMA.FTZ R14, R14, R15, R5 ;  /* 0x0000000f0e0e7223 */ /* 0x000fe20000010005 */
[----:B------:R-:W-:Y:S01]  /*116b0*/  LOP3.LUT R91, R91, 0xffff0000, RZ, 0xc0, !PT ;  /* 0xffff00005b5b7812 */ /* 0x000fe200078ec0ff */
[----:B------:R-:W-:Y:S01]  /*116c0*/  FMUL.FTZ R24, R11, R88 ;  /* 0x000000580b187220 */ /* 0x000fe20000410000 */
[----:B------:R-:W-:Y:S01]  /*116d0*/  LOP3.LUT R92, R92, 0xffff0000, RZ, 0xc0, !PT ;  /* 0xffff00005c5c7812 */ /* 0x000fe200078ec0ff */
[----:B------:R-:W-:-:S02]  /*116e0*/  FMUL.FTZ R5, R10, R87 ;  /* 0x000000570a057220 */ /* 0x000fc40000410000 */
[-C--:B------:R-:W-:Y:S02]  /*116f0*/  FMUL.FTZ R4, R10, R91.reuse ;  /* 0x0000005b0a047220 */ /* 0x080fe40000410000 */
[-C--:B------:R-:W-:Y:S01]  /*11700*/  FMUL.FTZ R13, R11, R92.reuse ;  /* 0x0000005c0b0d7220 */ /* 0x080fe20000410000 */
[C---:B------:R-:W-:Y:S01]  /*11710*/  FFMA.FTZ R10, R6.reuse, R91, -R5 ;  /* 0x0000005b060a7223 */ /* 0x040fe20000010805 */
[C---:B------:R-:W-:Y:S01]  /*11720*/  FFMA.FTZ R11, R7.reuse, R92, -R24 ;  /* 0x0000005c070b7223 */ /* 0x040fe20000010818 */
[----:B------:R-:W-:Y:S01]  /*11730*/  FFMA.FTZ R87, R6, R87, R4 ;  /* 0x0000005706577223 */ /* 0x000fe20000010004 */
[----:B------:R-:W-:Y:S01]  /*11740*/  FFMA.FTZ R13, R7, R88, R13 ;  /* 0x00000058070d7223 */ /* 0x000fe2000001000d */
[----:B------:R-:W-:Y:S02]  /*11750*/  F2FP.BF16.F32.PACK_AB R4, R8, R33 ;  /* 0x000000210804723e */ /* 0x000fe400000010ff */
[----:B------:R-:W-:Y:S02]  /*11760*/  F2FP.BF16.F32.PACK_AB R5, R9, R32 ;  /* 0x000000200905723e */ /* 0x000fe400000010ff */
[----:B------:R-:W-:-:S02]  /*11770*/  F2FP.BF16.F32.PACK_AB R6, R10, R25 ;  /* 0x000000190a06723e */ /* 0x000fc400000010ff */
[----:B------:R-:W-:Y:S02]  /*11780*/  F2FP.BF16.F32.PACK_AB R7, R11, R28 ;  /* 0x0000001c0b07723e */ /* 0x000fe400000010ff */
[----:B------:R-:W-:Y:S02]  /*11790*/  F2FP.BF16.F32.PACK_AB R8, R12, R35 ;  /* 0x000000230c08723e */ /* 0x000fe400000010ff */
[----:B------:R-:W-:Y:S01]  /*117a0*/  F2FP.BF16.F32.PACK_AB R9, R27, R34 ;  /* 0x000000221b09723e */ /* 0x000fe200000010ff */
[----:B------:R3:W-:Y:S01]  /*117b0*/  STS.128 [R196], R4 ;  /* 0x00000004c4007388 */ /* 0x0007e20000000c00 */
[----:B------:R-:W-:Y:S02]  /*117c0*/  F2FP.BF16.F32.PACK_AB R10, R87, R14 ;  /* 0x0000000e570a723e */ /* 0x000fe400000010ff */
[----:B------:R-:W-:-:S05]  /*117d0*/  F2FP.BF16.F32.PACK_AB R11, R13, R30 ;  /* 0x0000001e0d0b723e */ /* 0x000fca00000010ff */
[----:B------:R3:W-:Y:S02]  /*117e0*/  STS.128 [R105+0xc400], R8 ;  /* 0x00c4000869007388 */ /* 0x0007e40000000c00 */
.L_x_1500:
[----:B------:R-:W-:Y:S05]  /*117f0*/  BSYNC B1 ;  /* 0x0000000000017941 */ /* 0x000fea0003800000 */
.L_x_1499:
[----:B------:R-:W-:Y:S05]  /*11800*/  @P1 BRA `(.L_x_1474) ;  /* 0x0000001000f41947 */ /* 0x000fea0003800000 */
[----:B--2---:R-:W2:Y:S01]  /*11810*/  LDC R12, c[0x0][0x3d4] ;  /* 0x0000f500ff0c7b82 */ /* 0x004ea20000000800 */
[----:B------:R-:W-:Y:S01]  /*11820*/  BSSY B1, `(.L_x_1505) ;  /* 0x000006b000017945 */ /* 0x000fe20003800000 */
[-C--:B--2---:R-:W-:Y:S02]  /*11830*/  ISETP.GE.AND P0, PT, R22, R12.reuse, PT ;  /* 0x0000000c1600720c */ /* 0x084fe40003f06270 */
[-C--:B------:R-:W-:Y:S02]  /*11840*/  ISETP.GE.AND P1, PT, R165, R12.reuse, PT ;  /* 0x0000000ca500720c */ /* 0x080fe40003f26270 */
[----:B------:R-:W-:-:S09]  /*11850*/  ISETP.GE.AND P2, PT, R166, R12, PT ;  /* 0x0000000ca600720c */ /* 0x000fd20003f46270 */
[----:B------:R-:W-:Y:S05]  /*11860*/  @P0 BRA `(.L_x_1506) ;  /* 0x0000000400980947 */ /* 0x000fea0003800000 */
[----:B-1-3--:R-:W-:Y:S02]  /*11870*/  LEA.HI R4, R12, R188, RZ, 0x1d ;  /* 0x000000bc0c047211 */ /* 0x00afe400078fe8ff */
        /* <DEDUP_REMOVED lines=11> */
[----:B------:R-:W-:Y:S02]  /*11930*/  PRMT R93, R93, 0x5410, R28 ;  /* 0x000054105d5d7816 */ /* 0x000fe4000000001c */
[----:B0-----:R-:W-:-:S02]  /*11940*/  IADD3 R9, R4, R7, R177 ;  /* 0x0000000704097210 */ /* 0x001fc40007ffe0b1 */
[----:B------:R-:W0:Y:S01]  /*11950*/  LDS.128 R4, [R198] ;  /* 0x00000000c6047984 */ /* 0x000e220000000c00 */
[----:B------:R-:W-:Y:S01]  /*11960*/  PRMT R75, R75, 0x5410, R24 ;  /* 0x000054104b4b7816 */ /* 0x000fe20000000018 */
[----:B------:R-:W-:Y:S01]  /*11970*/  IMAD.U32 R31, R93, 0x10000, RZ ;  /* 0x000100005d1f7824 */ /* 0x000fe200078e00ff */
[----:B------:R-:W-:Y:S01]  /*11980*/  SHF.R.U32.HI R53, RZ, 0x10, R53 ;  /* 0x00000010ff357819 */ /* 0x000fe20000011635 */
[----:B------:R-:W-:Y:S01]  /*11990*/  IMAD R13, R9, 0x2, R18 ;  /* 0x00000002090d7824 */ /* 0x000fe200078e0212 */
[----:B------:R-:W-:Y:S01]  /*119a0*/  SHF.R.U64 R14, R42, 0x10, R43 ;  /* 0x000000102a0e7819 */ /* 0x000fe2000000122b */
[----:B------:R-:W-:Y:S01]  /*119b0*/  IMAD.U32 R33, R75, 0x10000, RZ ;  /* 0x000100004b217824 */ /* 0x000fe200078e00ff */
[----:B------:R-:W-:Y:S02]  /*119c0*/  PRMT R76, R76, 0x5410, R41 ;  /* 0x000054104c4c7816 */ /* 0x000fe40000000029 */
[----:B------:R-:W1:Y:S01]  /*119d0*/  LDS.128 R8, [R13+0xc400] ;  /* 0x00c400000d087984 */ /* 0x000e620000000c00 */
[----:B------:R-:W-:-:S02]  /*119e0*/  SHF.R.U32.HI R43, RZ, 0x10, R43 ;  /* 0x00000010ff2b7819 */ /* 0x000fc4000001162b */
[----:B------:R-:W-:Y:S01]  /*119f0*/  PRMT R95, R95, 0x5410, R26 ;  /* 0x000054105f5f7816 */ /* 0x000fe2000000001a */
[----:B------:R-:W-:Y:S01]  /*11a00*/  IMAD.U32 R30, R76, 0x10000, RZ ;  /* 0x000100004c1e7824 */ /* 0x000fe200078e00ff */
[----:B------:R-:W-:Y:S02]  /*11a10*/  SHF.R.U32.HI R55, RZ, 0x10, R55 ;  /* 0x00000010ff377819 */ /* 0x000fe40000011637 */
[----:B------:R-:W-:Y:S02]  /*11a20*/  PRMT R94, R94, 0x5410, R53 ;  /* 0x000054105e5e7816 */ /* 0x000fe40000000035 */
[----:B------:R-:W-:Y:S02]  /*11a30*/  PRMT R77, R77, 0x5410, R14 ;  /* 0x000054104d4d7816 */ /* 0x000fe4000000000e */
[----:B------:R-:W-:Y:S02]  /*11a40*/  PRMT R78, R78, 0x5410, R43 ;  /* 0x000054104e4e7816 */ /* 0x000fe4000000002b */
[----:B------:R-:W-:-:S02]  /*11a50*/  PRMT R96, R96, 0x5410, R55 ;  /* 0x0000541060607816 */ /* 0x000fc40000000037 */
[----:B------:R-:W-:Y:S01]  /*11a60*/  LOP3.LUT R75, R75, 0xffff0000, RZ, 0xc0, !PT ;  /* 0xffff00004b4b7812 */ /* 0x000fe200078ec0ff */
[----:B------:R-:W-:Y:S01]  /*11a70*/  IMAD.U32 R32, R78, 0x10000, RZ ;  /* 0x000100004e207824 */ /* 0x000fe200078e00ff */
        /* <DEDUP_REMOVED lines=69> */
.L_x_1506:
[----:B------:R-:W-:Y:S05]  /*11ed0*/  BSYNC B1 ;  /* 0x0000000000017941 */ /* 0x000fea0003800000 */
.L_x_1505:
[----:B------:R-:W-:Y:S04]  /*11ee0*/  BSSY B1, `(.L_x_1507) ;  /* 0x0000068000017945 */ /* 0x000fe80003800000 */
[----:B------:R-:W-:Y:S05]  /*11ef0*/  @P1 BRA `(.L_x_1508) ;  /* 0x0000000400981947 */ /* 0x000fea0003800000 */
[----:B-123--:R-:W-:Y:S02]  /*11f00*/  LEA.HI R4, R12, R189, RZ, 0x1d ;  /* 0x000000bd0c047211 */ /* 0x00efe400078fe8ff */
        /* <DEDUP_REMOVED lines=101> */
.L_x_1508:
[----:B------:R-:W-:Y:S05]  /*12560*/  BSYNC B1 ;  /* 0x0000000000017941 */ /* 0x000fea0003800000 */
.L_x_1507:
[----:B------:R-:W-:Y:S05]  /*12570*/  @P2 BRA `(.L_x_1474) ;  /* 0x0000000400982947 */ /* 0x000fea0003800000 */
[----:B------:R-:W-:Y:S02]  /*12580*/  LEA.HI R12, R12, R197, RZ, 0x1d ;  /* 0x000000c50c0c7211 */ /* 0x000fe400078fe8ff */
[----:B------:R-:W-:Y:S02]  /*12590*/  SHF.R.U64 R15, R48, 0x10, R49 ;  /* 0x00000010300f7819 */ /* 0x000fe40000001231 */
[----:B-1234-:R-:W-:Y:S01]  /*125a0*/  SHF.R.S32.HI R7, RZ, 0x1f, R12 ;  /* 0x0000001fff077819 */ /* 0x01efe2000001140c */
        /* <DEDUP_REMOVED lines=18> */
[----:B------:R-:W-:Y:S02]  /*126d0*/  SHF.R.U64 R14, R66, 0x10, R67 ;  /* 0x00000010420e7819 */ /* 0x000fe40000001243 */
[----:B------:R-:W1:Y:S01]  /*126e0*/  LDS.128 R8, [R12+0xc400] ;  /* 0x00c400000c087984 */ /* 0x000e620000000c00 */
[----:B------:R-:W-:Y:S01]  /*126f0*/  SHF.R.U32.HI R50, RZ, 0x10, R51 ;  /* 0x00000010ff327819 */ /* 0x000fe20000011633 */
[----:B------:R-:W-:Y:S01]  /*12700*/  IMAD.U32 R29, R28, 0x10000, RZ ;  /* 0x000100001c1d7824 */ /* 0x000fe200078e00ff */
[----:B------:R-:W-:-:S02]  /*12710*/  SHF.R.U32.HI R67, RZ, 0x10, R67 ;  /* 0x00000010ff437819 */ /* 0x000fc40000011643 */
[----:B------:R-:W-:Y:S02]  /*12720*/  PRMT R70, R70, 0x5410, R65 ;  /* 0x0000541046467816 */ /* 0x000fe40000000041 */
[----:B------:R-:W-:Y:S02]  /*12730*/  PRMT R30, R20, 0x5410, R13 ;  /* 0x00005410141e7816 */ /* 0x000fe4000000000d */
[----:B------:R-:W-:Y:S02]  /*12740*/  PRMT R31, R21, 0x5410, R50 ;  /* 0x00005410151f7816 */ /* 0x000fe40000000032 */
[----:B------:R-:W-:Y:S02]  /*12750*/  PRMT R72, R72, 0x5410, R67 ;  /* 0x0000541048487816 */ /* 0x000fe40000000043 */
[----:B------:R-:W-:Y:S02]  /*12760*/  PRMT R71, R71, 0x5410, R14 ;  /* 0x0000541047477816 */ /* 0x000fe4000000000e */
[----:B------:R-:W-:-:S02]  /*12770*/  LOP3.LUT R26, R26, 0xffff0000, RZ, 0xc0, !PT ;  /* 0xffff00001a1a7812 */ /* 0x000fc400078ec0ff */
        /* <DEDUP_REMOVED lines=18> */
[----:B------:R-:W-:Y:S01]  /*128a0*/  FFMA.FTZ R32, R0, R25, -R33 ;  /* 0x0000001900207223 */ /* 0x000fe20000010821 */
[----:B------:R-:W-:Y:S02]  /*128b0*/  IMAD.U32 R24, R11, 0x10000, RZ ;  /* 0x000100000b187824 */ /* 0x000fe400078e00ff */
[-C--:B------:R-:W-:Y:S01]  /*128c0*/  FMUL.FTZ R20, R20, R15.reuse ;  /* 0x0000000f14147220 */ /* 0x080fe20000410000 */
[----:B------:R-:W-:Y:S02]  /*128d0*/  IMAD.U32 R33, R31, 0x10000, RZ ;  /* 0x000100001f217824 */ /* 0x000fe400078e00ff */
[----:B------:R-:W-:Y:S01]  /*128e0*/  FFMA.FTZ R34, R13, R15, -R34 ;  /* 0x0000000f0d227223 */ /* 0x000fe20000010822 */
[----:B------:R-:W-:Y:S02]  /*128f0*/  IMAD.U32 R25, R72, 0x10000, RZ ;  /* 0x0001000048197824 */ /* 0x000fe400078e00ff */
[----:B------:R-:W-:Y:S01]  /*12900*/  FFMA.FTZ R35, R0, R27, R35 ;  /* 0x0000001b00237223 */ /* 0x000fe20000010023 */
[----:B------:R-:W-:Y:S01]  /*12910*/  FMUL.FTZ R15, R24, R33 ;  /* 0x00000021180f7220 */ /* 0x000fe20000410000 */
[----:B------:R-:W-:Y:S01]  /*12920*/  LOP3.LUT R70, R70, 0xffff0000, RZ, 0xc0, !PT ;  /* 0xffff000046467812 */ /* 0x000fe200078ec0ff */
[-C--:B------:R-:W-:Y:S01]  /*12930*/  FMUL.FTZ R24, R24, R25.reuse ;  /* 0x0000001918187220 */ /* 0x080fe20000410000 */
[----:B------:R-:W-:Y:S01]  /*12940*/  FMUL.FTZ R0, R8, R26 ;  /* 0x0000001a08007220 */ /* 0x000fe20000410000 */
[----:B------:R-:W-:Y:S01]  /*12950*/  FFMA.FTZ R25, R14, R25, -R15 ;  /* 0x000000190e197223 */ /* 0x000fe2000001080f */
[----:B------:R-:W-:-:S02]  /*12960*/  IMAD.U32 R21, R10, 0x10000, RZ ;  /* 0x000100000a157824 */ /* 0x000fc400078e00ff */
[----:B------:R-:W-:Y:S01]  /*12970*/  FFMA.FTZ R33, R14, R33, R24 ;  /* 0x000000210e217223 */ /* 0x000fe20000010018 */
[----:B------:R-:W-:Y:S01]  /*12980*/  FMUL.FTZ R14, R8, R69 ;  /* 0x00000045080e7220 */ /* 0x000fe20000410000 */
[----:B------:R-:W-:Y:S02]  /*12990*/  IMAD.U32 R8, R30, 0x10000, RZ ;  /* 0x000100001e087824 */ /* 0x000fe400078e00ff */
[----:B------:R-:W-:Y:S01]  /*129a0*/  FFMA.FTZ R20, R13, R29, R20 ;  /* 0x0000001d0d147223 */ /* 0x000fe20000010014 */
[----:B------:R-:W-:Y:S01]  /*129b0*/  FMUL.FTZ R13, R9, R28 ;  /* 0x0000001c090d7220 */ /* 0x000fe20000410000 */
[----:B------:R-:W-:Y:S01]  /*129c0*/  FFMA.FTZ R69, R3, R69, -R0 ;  /* 0x0000004503457223 */ /* 0x000fe20000010800 */
[----:B------:R-:W-:Y:S01]  /*129d0*/  FMUL.FTZ R9, R9, R70 ;  /* 0x0000004609097220 */ /* 0x000fe20000410000 */
[----:B------:R-:W-:Y:S02]  /*129e0*/  IMAD.U32 R0, R71, 0x10000, RZ ;  /* 0x0001000047007824 */ /* 0x000fe400078e00ff */
[----:B------:R-:W-:Y:S01]  /*129f0*/  FMUL.FTZ R24, R21, R8 ;  /* 0x0000000815187220 */ /* 0x000fe20000410000 */
[C---:B------:R-:W-:Y:S01]  /*12a00*/  FFMA.FTZ R13, R4.reuse, R70, -R13 ;  /* 0x00000046040d7223 */ /* 0x040fe2000001080d */
[----:B------:R-:W-:Y:S01]  /*12a10*/  FFMA.FTZ R9, R4, R28, R9 ;  /* 0x0000001c04097223 */ /* 0x000fe20000010009 */
[----:B------:R-:W-:Y:S01]  /*12a20*/  FFMA.FTZ R14, R3, R26, R14 ;  /* 0x0000001a030e7223 */ /* 0x000fe2000001000e */
[-C--:B------:R-:W-:Y:S01]  /*12a30*/  FMUL.FTZ R4, R21, R0.reuse ;  /* 0x0000000015047220 */ /* 0x080fe20000410000 */
[----:B------:R-:W-:Y:S01]  /*12a40*/  FFMA.FTZ R24, R5, R0, -R24 ;  /* 0x0000000005187223 */ /* 0x000fe20000010818 */
[----:B------:R-:W-:-:S02]  /*12a50*/  LOP3.LUT R10, R10, 0xffff0000, RZ, 0xc0, !PT ;  /* 0xffff00000a0a7812 */ /* 0x000fc400078ec0ff */
[----:B------:R-:W-:Y:S01]  /*12a60*/  LOP3.LUT R11, R11, 0xffff0000, RZ, 0xc0, !PT ;  /* 0xffff00000b0b7812 */ /* 0x000fe200078ec0ff */
[----:B------:R-:W-:Y:S01]  /*12a70*/  FFMA.FTZ R15, R5, R8, R4 ;  /* 0x00000008050f7223 */ /* 0x000fe20000010004 */
[----:B------:R-:W-:Y:S02]  /*12a80*/  LOP3.LUT R3, R30, 0xffff0000, RZ, 0xc0, !PT ;  /* 0xffff00001e037812 */ /* 0x000fe400078ec0ff */
[----:B------:R-:W-:Y:S02]  /*12a90*/  LOP3.LUT R0, R31, 0xffff0000, RZ, 0xc0, !PT ;  /* 0xffff00001f007812 */ /* 0x000fe400078ec0ff */
[----:B------:R-:W-:Y:S01]  /*12aa0*/  LOP3.LUT R71, R71, 0xffff0000, RZ, 0xc0, !PT ;  /* 0xffff000047477812 */ /* 0x000fe200078ec0ff */
[----:B------:R-:W-:Y:S01]  /*12ab0*/  FMUL.FTZ R5, R10, R3 ;  /* 0x000000030a057220 */ /* 0x000fe20000410000 */
[----:B------:R-:W-:Y:S01]  /*12ac0*/  LOP3.LUT R72, R72, 0xffff0000, RZ, 0xc0, !PT ;  /* 0xffff000048487812 */ /* 0x000fe200078ec0ff */
[C---:B------:R-:W-:Y:S01]  /*12ad0*/  FMUL.FTZ R4, R11.reuse, R0 ;  /* 0x000000000b047220 */ /* 0x040fe20000410000 */
[----:B------:R-:W-:Y:S01]  /*12ae0*/  F2FP.BF16.F32.PACK_AB R8, R14, R35 ;  /* 0x000000230e08723e */ /* 0x000fe200000010ff */
[-C--:B------:R-:W-:Y:S01]  /*12af0*/  FMUL.FTZ R10, R10, R71.reuse ;  /* 0x000000470a0a7220 */ /* 0x080fe20000410000 */
[C---:B------:R-:W-:Y:S01]  /*12b00*/  FFMA.FTZ R71, R6.reuse, R71, -R5 ;  /* 0x0000004706477223 */ /* 0x040fe20000010805 */
        /* <DEDUP_REMOVED lines=11> */
[----:B------:R-:W-:-:S05]  /*12bc0*/  F2FP.BF16.F32.PACK_AB R11, R0, R33 ;  /* 0x00000021000b723e */ /* 0x000fca00000010ff */
[----:B------:R0:W-:Y:S02]  /*12bd0*/  STS.128 [R12+0xc400], R8 ;  /* 0x00c400080c007388 */ /* 0x0001e40000000c00 */
.L_x_1474:
[----:B------:R-:W-:Y:S05]  /*12be0*/  BSYNC B0 ;  /* 0x0000000000007941 */ /* 0x000fea0003800000 */
.L_x_1446:
        /* <DEDUP_REMOVED lines=8> */
.L_x_1444:
[----:B------:R-:W-:-:S06]  /*12c70*/  ULOP3.LUT UR4, UR60, 0x1, URZ, 0xfc, !UPT ;  /* 0x000000013c047892 */ /* 0x000fcc000f8efc3f */
[----:B------:R-:W-:-:S05]  /*12c80*/  IMAD.U32 R0, RZ, RZ, UR4 ;  /* 0x00000004ff007e24 */ /* 0x000fca000f8e00ff */
[----:B------:R-:W-:-:S13]  /*12c90*/  ISETP.NE.AND P0, PT, R0, 0x3, PT ;  /* 0x000000030000780c */ /* 0x000fda0003f05270 */
[----:B------:R-:W-:Y:S05]  /*12ca0*/  @!P0 BRA `(.L_x_1509) ;  /* 0x0000000000048947 */ /* 0x000fea0003800000 */
[----:B------:R-:W-:Y:S01]  /*12cb0*/  BPT.TRAP 0x1 ;  /* 0x000000040000795c */ /* 0x000fe20000300000 */
.L_x_1509:
[----:B01----:R-:W-:Y:S01]  /*12cc0*/  IMAD R3, R160, 0x8, R18 ;  /* 0x00000008a0037824 */ /* 0x003fe200078e0212 */
[----:B------:R-:W-:-:S04]  /*12cd0*/  SHF.L.U32 R0, R161, 0x1f, RZ ;  /* 0x0000001fa1007819 */ /* 0x000fc800000006ff */
[----:B------:R0:W1:Y:S01]  /*12ce0*/  SYNCS.PHASECHK.TRANS64.TRYWAIT P2, [R3+URZ+0x2a830], R0 ;  /* 0x02a83000030075a7 */ /* 0x000062000804017f */
[----:B------:R-:W-:Y:S05]  /*12cf0*/  @!P0 BRA `(.L_x_1510) ;  /* 0x0000000000048947 */ /* 0x000fea0003800000 */
[----:B------:R-:W-:Y:S01]  /*12d00*/  BPT.TRAP 0x1 ;  /* 0x000000040000795c */ /* 0x000fe20000300000 */
.L_x_1510:
[----:B--234-:R-:W2:Y:S02]  /*12d10*/  S2R R4, SR_TID.X ;  /* 0x0000000000047919 */ /* 0x01cea40000002100 */
[----:B--2---:R-:W-:-:S04]  /*12d20*/  LOP3.LUT R4, R4, 0x7f, RZ, 0xc0, !PT ;  /* 0x0000007f04047812 */ /* 0x004fc800078ec0ff */
[----:B------:R-:W-:Y:S01]  /*12d30*/  ISETP.NE.AND P1, PT, R4, RZ, PT ;  /* 0x000000ff0400720c */ /* 0x000fe20003f25270 */
[----:B-1----:R-:W-:-:S12]  /*12d40*/  @P2 BRA `(.L_x_1511) ;  /* 0x0000000000082947 */ /* 0x002fd80003800000 */
[----:B------:R-:W1:Y:S02]  /*12d50*/  SYNCS.PHASECHK.TRANS64.TRYWAIT P2, [R3+URZ+0x2a830], R0 ;  /* 0x02a83000030075a7 */ /* 0x000e64000804017f */
[----:B-1----:R-:W-:Y:S05]  /*12d60*/  @!P2 BRA `(.L_x_1512) ;  /* 0x000001500064a947 */ /* 0x002fea0003800000 */
.L_x_1511:
[----:B------:R-:W-:Y:S05]  /*12d70*/  WARPSYNC.ALL ;  /* 0x0000000000007948 */ /* 0x000fea0003800000 */
[----:B01----:R-:W-:Y:S01]  /*12d80*/  VIADD R0, R18, 0x18400 ;  /* 0x0001840012007836 */ /* 0x003fe20000000000 */
        /* <DEDUP_REMOVED lines=14> */
[----:B------:R-:W0:Y:S03]  /*12e70*/  LDC.64 R12, c[0x0][0x9e0] ;  /* 0x00027800ff0c7b82 */ /* 0x000e260000000a00 */
[----:B------:R-:W-:Y:S01]  /*12e80*/  IMAD R4, R160, 0x900, R8 ;  /* 0x00000900a0047824 */ /* 0x000fe200078e0208 */
[----:B------:R-:W-:-:S02]  /*12e90*/  UIADD3 UR5, UR4, 0x2, URZ ;  /* 0x0000000204057890 */ /* 0x000fc4000fffe03f */
[----:B------:R-:W-:Y:S01]  /*12ea0*/  UMOV UR8, UR4 ;  /* 0x0000000400087c82 */ /* 0x000fe20008000000 */
[C---:B------:R-:W-:Y:S01]  /*12eb0*/  VIADD R6, R4.reuse, 0x2 ;  /* 0x0000000204067836 */ /* 0x040fe20000000000 */
[----:B------:R-:W-:Y:S01]  /*12ec0*/  R2UR UR10, R4 ;  /* 0x00000000040a72ca */ /* 0x000fe200000e0000 */
[----:B------:R-:W-:-:S05]  /*12ed0*/  IMAD.U32 R10, RZ, RZ, UR8 ;  /* 0x00000008ff0a7e24 */ /* 0x000fca000f8e00ff */
[----:B------:R1:W-:Y:S07]  /*12ee0*/  STL.64 [R1+0x38], R10 ;  /* 0x0000380a01007387 */ /* 0x0003ee0000100a00 */
[----:B------:R-:W-:Y:S01]  /*12ef0*/  HGMMA.64x96x16.F32.BF16 R24, gdesc[UR8], RZ, !UPT, gsb0 ;  /* 0x01600000081879f0 */ /* 0x000fe2000c0018ff */
[----:B------:R-:W-:Y:S01]  /*12f00*/  R2UR UR10, R6 ;  /* 0x00000000060a72ca */ /* 0x000fe200000e0000 */
[----:B------:R-:W-:Y:S01]  /*12f10*/  UMOV UR8, UR5 ;  /* 0x0000000500087c82 */ /* 0x000fe20008000000 */
[----:B------:R-:W-:Y:S01]  /*12f20*/  R2UR UR11, R7 ;  /* 0x00000000070b72ca */ /* 0x000fe200000e0000 */
[----:B------:R-:W-:Y:S01]  /*12f30*/  UMOV UR9, 0x40000040 ;  /* 0x4000004000097882 */ /* 0x000fe20000000000 */
[----:B------:R-:W-:Y:S01]  /*12f40*/  VIADD R6, R4, 0x4 ;  /* 0x0000000404067836 */ /* 0x000fe20000000000 */
[----:B------:R-:W-:Y:S01]  /*12f50*/  UIADD3 UR5, UR4, 0x4, URZ ;  /* 0x0000000404057890 */ /* 0x000fe2000fffe03f */
[----:B------:R-:W-:-:S02]  /*12f60*/  IMAD.MOV.U32 R7, RZ, RZ, 0x40000040 ;  /* 0x40000040ff077424 */ /* 0x000fc400078e00ff */
[----:B-1----:R-:W-:Y:S02]  /*12f70*/  IMAD.U32 R10, RZ, RZ, UR8 ;  /* 0x00000008ff0a7e24 */ /* 0x002fe4000f8e00ff */
[----:B------:R-:W-:-:S05]  /*12f80*/  IMAD.U32 R11, RZ, RZ, UR9 ;  /* 0x00000009ff0b7e24 */ /* 0x000fca000f8e00ff */
[----:B------:R1:W-:Y:S01]  /*12f90*/  STL.64 [R1+0x30], R10 ;  /* 0x0000300a01007387 */ /* 0x0003e20000100a00 */
[----:B------:R-:W-:Y:S02]  /*12fa0*/  WARPGROUP.DEPBAR.LE gsb0, 0x0 ;  /* 0x00008000000079c5 */ /* 0x000fe40000010000 */
[----:B------:R-:W-:-:S06]  /*12fb0*/  WARPGROUP.ARRIVE ;  /* 0x00000000000079c5 */ /* 0x000fcc0000000000 */
[----:B------:R-:W-:Y:S01]  /*12fc0*/  HGMMA.64x96x16.F32.BF16 R24, gdesc[UR8], R24, gsb0 ;  /* 0x01600000081879f0 */ /* 0x000fe20008001818 */
[----:B------:R-:W-:Y:S01]  /*12fd0*/  R2UR UR10, R6 ;  /* 0x00000000060a72ca */ /* 0x000fe200000e0000 */
[----:B------:R-:W-:Y:S01]  /*12fe0*/  UMOV UR8, UR5 ;  /* 0x0000000500087c82 */ /* 0x000fe20008000000 */
[----:B------:R-:W-:Y:S01]  /*12ff0*/  R2UR UR11, R7 ;  /* 0x00000000070b72ca */ /* 0x000fe200000e0000 */
[----:B------:R-:W-:Y:S01]  /*13000*/  UMOV UR9, 0x40000040 ;  /* 0x4000004000097882 */ /* 0x000fe20000000000 */
[----:B------:R-:W-:Y:S01]  /*13010*/  VIADD R6, R4, 0x6 ;  /* 0x0000000604067836 */ /* 0x000fe20000000000 */
[----:B------:R-:W-:Y:S01]  /*13020*/  UIADD3 UR5, UR4, 0x6, URZ ;  /* 0x0000000604057890 */ /* 0x000fe2000fffe03f */
[----:B------:R-:W-:Y:S02]  /*13030*/  IMAD.MOV.U32 R7, RZ, RZ, 0x40000040 ;  /* 0x40000040ff077424 */ /* 0x000fe400078e00ff */
        /* <DEDUP_REMOVED lines=40> */
[----:B------:R-:W-:Y:S01]  /*132c0*/  IMAD.U32 R11, RZ, RZ, UR9 ;  /* 0x00000009ff0b7e24 */ /* 0x000fe2000f8e00ff */
[----:B------:R-:W-:-:S02]  /*132d0*/  UIADD3 UR52, UR4, 0x406, URZ ;  /* 0x0000040604347890 */ /* 0x000fc4000fffe03f */
[----:B------:R-:W-:Y:S02]  /*132e0*/  UIADD3 UR48, UR4, 0x800, URZ ;  /* 0x0000080004307890 */ /* 0x000fe4000fffe03f */
[----:B------:R1:W-:Y:S04]  /*132f0*/  STL.64 [R1+0x10], R10 ;  /* 0x0000100a01007387 */ /* 0x0003e80000100a00 */
[----:B------:R-:W2:Y:S01]  /*13300*/  LDL.LU R14, [R1] ;  /* 0x00000000010e7983 */ /* 0x000ea20000300800 */
[----:B------:R-:W-:Y:S02]  /*13310*/  WARPGROUP.DEPBAR.LE gsb0, 0x0 ;  /* 0x00008000000079c5 */ /* 0x000fe40000010000 */
[----:B------:R-:W-:-:S06]  /*13320*/  WARPGROUP.ARRIVE ;  /* 0x00000000000079c5 */ /* 0x000fcc0000000000 */
[----:B------:R-:W-:Y:S01]  /*13330*/  HGMMA.64x96x16.F32.BF16 R24, gdesc[UR8], R24, gsb0 ;  /* 0x01600000081879f0 */ /* 0x000fe20008001818 */
[----:B------:R-:W-:Y:S01]  /*13340*/  R2UR UR10, R6 ;  /* 0x00000000060a72ca */ /* 0x000fe200000e0000 */
[----:B------:R-:W-:Y:S01]  /*13350*/  UMOV UR8, UR5 ;  /* 0x0000000500087c82 */ /* 0x000fe20008000000 */
[----:B------:R-:W-:Y:S01]  /*13360*/  R2UR UR11, R7 ;  /* 0x00000000070b72ca */ /* 0x000fe200000e0000 */
[----:B------:R-:W-:Y:S01]  /*13370*/  UMOV UR9, 0x40000040 ;  /* 0x4000004000097882 */ /* 0x000fe20000000000 */
[----:B------:R-:W-:Y:S02]  /*13380*/  VIADD R6, R4, 0x306 ;  /* 0x0000030604067836 */ /* 0x000fe40000000000 */
[----:B------:R-:W-:Y:S01]  /*13390*/  IMAD.MOV.U32 R7, RZ, RZ, 0x40000040 ;  /* 0x40000040ff077424 */ /* 0x000fe200078e00ff */
[----:B------:R-:W-:Y:S02]  /*133a0*/  UIADD3 UR44, UR4, 0x802, URZ ;  /* 0x00000802042c7890 */ /* 0x000fe4000fffe03f */
[----:B------:R-:W-:Y:S01]  /*133b0*/  UIADD3 UR40, UR4, 0x804, URZ ;  /* 0x0000080404287890 */ /* 0x000fe2000fffe03f */
[----:B------:R-:W-:-:S02]  /*133c0*/  WARPGROUP.DEPBAR.LE gsb0, 0x0 ;  /* 0x00008000000079c5 */ /* 0x000fc40000010000 */
[----:B------:R-:W-:Y:S01]  /*133d0*/  WARPGROUP.ARRIVE ;  /* 0x00000000000079c5 */ /* 0x000fe20000000000 */
[----:B------:R-:W-:Y:S01]  /*133e0*/  UMOV UR41, 0x40000040 ;  /* 0x4000004000297882 */ /* 0x000fe20000000000 */
[----:B------:R-:W-:Y:S01]  /*133f0*/  IMAD.MOV.U32 R5, RZ, RZ, 0x40000040 ;  /* 0x40000040ff057424 */ /* 0x000fe200078e00ff */
[----:B------:R-:W-:Y:S01]  /*13400*/  UIADD3 UR36, UR4, 0x806, URZ ;  /* 0x0000080604247890 */ /* 0x000fe2000fffe03f */
[----:B------:R-:W-:Y:S02]  /*13410*/  UMOV UR37, 0x40000040 ;  /* 0x4000004000257882 */ /* 0x000fe40000000000 */
[----:B------:R-:W-:Y:S01]  /*13420*/  HGMMA.64x96x16.F32.BF16 R24, gdesc[UR8], R24, gsb0 ;  /* 0x01600000081879f0 */ /* 0x000fe20008001818 */
[----:B------:R-:W-:Y:S01]  /*13430*/  R2UR UR54, R6 ;  /* 0x00000000063672ca */ /* 0x000fe200000e0000 */
[----:B-1----:R-:W-:Y:S01]  /*13440*/  IMAD.U32 R10, RZ, RZ, UR8 ;  /* 0x00000008ff0a7e24 */ /* 0x002fe2000f8e00ff */
[----:B------:R-:W-:Y:S01]  /*13450*/  R2UR UR55, R7 ;  /* 0x00000000073772ca */ /* 0x000fe200000e0000 */
[----:B------:R-:W-:Y:S01]  /*13460*/  VIADD R6, R4, 0x600 ;  /* 0x0000060004067836 */ /* 0x000fe20000000000 */
[----:B------:R-:W-:Y:S01]  /*13470*/  R2UR UR39, R5 ;  /* 0x00000000052772ca */ /* 0x000fe200000e0000 */
[----:B------:R-:W-:Y:S01]  /*13480*/  IMAD.MOV.U32 R7, RZ, RZ, 0x40000040 ;  /* 0x40000040ff077424 */ /* 0x000fe200078e00ff */
[----:B0-----:R-:W-:Y:S01]  /*13490*/  ISETP.GE.AND P2, PT, R13, 0x1, PT ;  /* 0x000000010d00780c */ /* 0x001fe20003f46270 */
[----:B------:R-:W-:Y:S01]  /*134a0*/  IMAD.U32 R11, RZ, RZ, UR9 ;  /* 0x00000009ff0b7e24 */ /* 0x000fe2000f8e00ff */
[----:B------:R-:W-:Y:S01]  /*134b0*/  R2UR UR50, R6 ;  /* 0x00000000063272ca */ /* 0x000fe200000e0000 */
[----:B------:R-:W-:Y:S01]  /*134c0*/  @!P1 VIADD R0, R3, 0x2a840 ;  /* 0x0002a84003009836 */ /* 0x000fe20000000000 */
[----:B------:R-:W-:Y:S01]  /*134d0*/  ULDC UR4, c[0x0][0x9dc] ;  /* 0x0002770000047ab9 */ /* 0x000fe20000000800 */
[----:B------:R-:W-:-:S02]  /*134e0*/  WARPGROUP.DEPBAR.LE gsb0, 0x0 ;  /* 0x00008000000079c5 */ /* 0x000fc40000010000 */
[----:B------:R-:W-:-:S06]  /*134f0*/  WARPGROUP.ARRIVE ;  /* 0x00000000000079c5 */ /* 0x000fcc0000000000 */
[----:B------:R-:W-:Y:S01]  /*13500*/  HGMMA.64x96x16.F32.BF16 R24, gdesc[UR52], R24, gsb0 ;  /* 0x01600000341879f0 */ /* 0x000fe20008001818 */
[----:B------:R-:W-:Y:S01]  /*13510*/  R2UR UR51, R7 ;  /* 0x00000000073372ca */ /* 0x000fe200000e0000 */
[----:B------:R-:W-:Y:S02]  /*13520*/  VIADD R6, R4, 0x602 ;  /* 0x0000060204067836 */ /* 0x000fe40000000000 */
[----:B------:R-:W-:-:S03]  /*13530*/  IMAD.MOV.U32 R7, RZ, RZ, 0x40000040 ;  /* 0x40000040ff077424 */ /* 0x000fc600078e00ff */
[----:B------:R-:W-:Y:S02]  /*13540*/  R2UR UR46, R6 ;  /* 0x00000000062e72ca */ /* 0x000fe400000e0000 */
[----:B------:R-:W-:Y:S01]  /*13550*/  R2UR UR47, R7 ;  /* 0x00000000072f72ca */ /* 0x000fe200000e0000 */
[----:B------:R-:W-:Y:S02]  /*13560*/  WARPGROUP.DEPBAR.LE gsb0, 0x0 ;  /* 0x00008000000079c5 */ /* 0x000fe40000010000 */
[----:B------:R-:W-:-:S06]  /*13570*/  WARPGROUP.ARRIVE ;  /* 0x00000000000079c5 */ /* 0x000fcc0000000000 */
[----:B------:R-:W-:Y:S01]  /*13580*/  HGMMA.64x96x16.F32.BF16 R24, gdesc[UR48], R24, gsb0 ;  /* 0x01600000301879f0 */ /* 0x000fe20008001818 */
[----:B------:R-:W-:Y:S02]  /*13590*/  VIADD R6, R4, 0x604 ;  /* 0x0000060404067836 */ /* 0x000fe40000000000 */
[----:B------:R-:W-:-:S03]  /*135a0*/  IMAD.MOV.U32 R7, RZ, RZ, 0x40000040 ;  /* 0x40000040ff077424 */ /* 0x000fc600078e00ff */
[----:B------:R-:W-:Y:S02]  /*135b0*/  R2UR UR42, R6 ;  /* 0x00000000062a72ca */ /* 0x000fe400000e0000 */
[----:B------:R-:W-:Y:S01]  /*135c0*/  R2UR UR43, R7 ;  /* 0x00000000072b72ca */ /* 0x000fe200000e0000 */
[----:B------:R-:W-:Y:S02]  /*135d0*/  WARPGROUP.DEPBAR.LE gsb0, 0x0 ;  /* 0x00008000000079c5 */ /* 0x000fe40000010000 */
[----:B------:R-:W-:-:S06]  /*135e0*/  WARPGROUP.ARRIVE ;  /* 0x00000000000079c5 */ /* 0x000fcc0000000000 */
[----:B------:R-:W-:Y:S01]  /*135f0*/  HGMMA.64x96x16.F32.BF16 R24, gdesc[UR44], R24, gsb0 ;  /* 0x016000002c1879f0 */ /* 0x000fe20008001818 */
[----:B------:R-:W-:-:S05]  /*13600*/  VIADD R4, R4, 0x606 ;  /* 0x0000060604047836 */ /* 0x000fca0000000000 */
[----:B------:R-:W-:Y:S01]  /*13610*/  R2UR UR38, R4 ;  /* 0x00000000042672ca */ /* 0x000fe200000e0000 */
[----:B------:R-:W-:Y:S02]  /*13620*/  WARPGROUP.DEPBAR.LE gsb0, 0x0 ;  /* 0x00008000000079c5 */ /* 0x000fe40000010000 */
[----:B------:R-:W-:-:S06]  /*13630*/  WARPGROUP.ARRIVE ;  /* 0x00000000000079c5 */ /* 0x000fcc0000000000 */
[----:B------:R-:W-:Y:S01]  /*13640*/  HGMMA.64x96x16.F32.BF16 R24, gdesc[UR40], R24, gsb0 ;  /* 0x01600000281879f0 */ /* 0x000fe20008001818 */
[----:B--2---:R-:W-:Y:S01]  /*13650*/  LOP3.LUT R14, R14, 0xffefffff, RZ, 0xc0, !PT ;  /* 0xffefffff0e0e7812 */ /* 0x004fe200078ec0ff */
[----:B------:R-:W-:-:S03]  /*13660*/  IMAD.MOV.U32 R5, RZ, RZ, -0x60 ;  /* 0xffffffa0ff057424 */ /* 0x000fc600078e00ff */
[----:B------:R-:W-:Y:S01]  /*13670*/  @P2 LOP3.LUT R14, R14, 0x100000, RZ, 0xfc, !PT ;  /* 0x001000000e0e2812 */ /* 0x000fe200078efcff */
[----:B------:R-:W-:Y:S01]  /*13680*/  IMAD R74, R2, R5, 0x60 ;  /* 0x00000060024a7424 */ /* 0x000fe200078e0205 */
[----:B------:R0:W-:Y:S01]  /*13690*/  STL.64 [R1+0x8], R10 ;  /* 0x0000080a01007387 */ /* 0x0001e20000100a00 */
[----:B------:R-:W-:Y:S02]  /*136a0*/  WARPGROUP.DEPBAR.LE gsb0, 0x0 ;  /* 0x00008000000079c5 */ /* 0x000fe40000010000 */
[----:B------:R-:W-:-:S06]  /*136b0*/  WARPGROUP.ARRIVE ;  /* 0x00000000000079c5 */ /* 0x000fcc0000000000 */
[----:B------:R-:W-:Y:S01]  /*136c0*/  HGMMA.64x96x16.F32.BF16 R24, gdesc[UR36], R24, gsb0 ;  /* 0x01600000241879f0 */ /* 0x000fe20008001818 */
[----:B------:R-:W-:Y:S01]  /*136d0*/  @!P1 PRMT R0, RZ, 0x654, R0 ;  /* 0x00000654ff009816 */ /* 0x000fe20000000000 */
[--C-:B------:R-:W-:Y:S01]  /*136e0*/  IMAD.IADD R3, R163, 0x1, R74.reuse ;  /* 0x00000001a3037824 */ /* 0x100fe200078e024a */
[----:B------:R1:W-:Y:S01]  /*136f0*/  STL [R1], R14 ;  /* 0x0000000e01007387 */ /* 0x0003e20000100800 */
[----:B------:R-:W-:Y:S02]  /*13700*/  IMAD.U32 R9, RZ, RZ, UR4 ;  /* 0x00000004ff097e24 */ /* 0x000fe4000f8e00ff */
[----:B0-----:R-:W-:Y:S02]  /*13710*/  IMAD R10, R169, 0x80, R179 ;  /* 0x00000080a90a7824 */ /* 0x001fe400078e02b3 */
[C---:B------:R-:W-:Y:S02]  /*13720*/  IMAD R7, R173.reuse, -0x2, R3 ;  /* 0xfffffffead077824 */ /* 0x040fe400078e0203 */
[----:B------:R-:W-:Y:S01]  /*13730*/  IMAD R76, R173, -0x2, R74 ;  /* 0xfffffffead4c7824 */ /* 0x000fe200078e024a */
[----:B------:R-:W-:-:S02]  /*13740*/  WARPGROUP.DEPBAR.LE gsb0, 0x0 ;  /* 0x00008000000079c5 */ /* 0x000fc40000010000 */
[----:B------:R0:W-:Y:S02]  /*13750*/  @!P1 SYNCS.ARRIVE.TRANS64.RED.A1T0 RZ, [R0+URZ], RZ ;  /* 0x000000ff00ff99a7 */ /* 0x0001e4000810043f */
[----:B0-----:R-:W-:-:S05]  /*13760*/  IADD3 R0, -R164, 0x1, R3 ;  /* 0x00000001a4007810 */ /* 0x001fca0007ffe103 */
[----:B------:R-:W-:Y:S01]  /*13770*/  IMAD R5, R173, -0x2, R0 ;  /* 0xfffffffead057824 */ /* 0x000fe200078e0200 */
[----:B------:R-:W-:-:S03]  /*13780*/  LOP3.LUT R0, RZ, R9, RZ, 0x33, !PT ;  /* 0x00000009ff007212 */ /* 0x000fc600078e33ff */
[C---:B------:R-:W-:Y:S02]  /*13790*/  IMAD.IADD R11, R5.reuse, 0x1, R12 ;  /* 0x00000001050b7824 */ /* 0x040fe400078e020c */
[----:B------:R-:W-:-:S03]  /*137a0*/  IMAD.IADD R15, R5, 0x1, R0 ;  /* 0x00000001050f7824 */ /* 0x000fc600078e0200 */
[----:B------:R-:W-:Y:S01]  /*137b0*/  VIADDMNMX R72, R10, R11, R7, PT ;  /* 0x0000000b0a487246 */ /* 0x000fe20003800107 */
[----:B------:R-:W-:Y:S01]  /*137c0*/  IMAD.IADD R3, R15, 0x1, R10 ;  /* 0x000000010f037824 */ /* 0x000fe200078e020a */
[----:B-1----:R-:W-:Y:S06]  /*137d0*/  @!P2 BRA `(.L_x_1513) ;  /* 0x00000000004ca947 */ /* 0x002fec0003800000 */
        /* <DEDUP_REMOVED lines=11> */
.L_x_1515:
[----:B------:R-:W-:-:S13]  /*13890*/  ISETP.NE.AND P2, PT, R13, 0x1, PT ;  /* 0x000000010d00780c */ /* 0x000fda0003f45270 */
[----:B------:R-:W0:Y:S02]  /*138a0*/  @P2 LDC.64 R4, c[0x0][0x9e8] ;  /* 0x00027a00ff042b82 */ /* 0x000e240000000a00 */
[----:B0-----:R-:W-:-:S05]  /*138b0*/  @P2 IMAD.HI.U32 R4, R0, R4, RZ ;  /* 0x0000000400042227 */ /* 0x001fca00078e00ff */
[----:B------:R-:W-:-:S07]  /*138c0*/  @P2 SHF.R.U32.HI R0, RZ, R5, R4 ;  /* 0x00000005ff002219 */ /* 0x000fce0000011604 */
.L_x_1516:
[----:B------:R-:W-:Y:S05]  /*138d0*/  BSYNC B0 ;  /* 0x0000000000007941 */ /* 0x000fea0003800000 */
.L_x_1514:
[----:B------:R-:W-:-:S05]  /*138e0*/  IMAD R0, R0, R13, R76 ;  /* 0x0000000d00007224 */ /* 0x000fca00078e024c */
[----:B------:R-:W-:Y:S02]  /*138f0*/  VIMNMX R3, R3, R0, !PT ;  /* 0x0000000003037248 */ /* 0x000fe40007fe0100 */
[----:B------:R-:W-:-:S07]  /*13900*/  VIADDMNMX R72, R0, R13, R72, PT ;  /* 0x0000000d00487246 */ /* 0x000fce0003800148 */
.L_x_1513:
[----:B------:R-:W-:Y:S01]  /*13910*/  ISETP.GE.AND P3, PT, R74, 0x9, PT ;  /* 0x000000094a00780c */ /* 0x000fe20003f66270 */
[----:B------:R-:W-:Y:S01]  /*13920*/  VIADD R96, R10, 0x8 ;  /* 0x000000080a607836 */ /* 0x000fe20000000000 */
[----:B------:R-:W-:Y:S02]  /*13930*/  ISETP.GE.AND P2, PT, R74, 0x2, PT ;  /* 0x000000024a00780c */ /* 0x000fe40003f46270 */
[----:B------:R-:W-:Y:S02]  /*13940*/  P2R R5, PR, RZ, 0x8 ;  /* 0x00000008ff057803 */ /* 0x000fe40000000000 */
[C---:B------:R-:W-:Y:S02]  /*13950*/  ISETP.GT.AND P3, PT, R3.reuse, 0x8, !P3 ;  /* 0x000000080300780c */ /* 0x040fe40005f64270 */
[----:B------:R-:W-:Y:S02]  /*13960*/  ISETP.GT.AND P4, PT, R3, 0x1, !P2 ;  /* 0x000000010300780c */ /* 0x000fe40005784270 */
[----:B------:R-:W-:-:S02]  /*13970*/  ISETP.LT.OR P3, PT, R72, 0x9, P3 ;  /* 0x000000094800780c */ /* 0x000fc40001f61670 */
[----:B------:R-:W-:Y:S02]  /*13980*/  ISETP.GE.AND P5, PT, R74, 0xa, PT ;  /* 0x0000000a4a00780c */ /* 0x000fe40003fa6270 */
[----:B------:R-:W-:Y:S02]  /*13990*/  FSEL R100, R28, -INF , !P3 ;  /* 0xff8000001c647808 */ /* 0x000fe40005800000 */
[C---:B------:R-:W-:Y:S02]  /*139a0*/  ISETP.LT.OR P4, PT, R72.reuse, 0x2, P4 ;  /* 0x000000024800780c */ /* 0x040fe40002781670 */
[----:B------:R-:W-:Y:S02]  /*139b0*/  ISETP.GT.AND P3, PT, R3, 0x9, !P5 ;  /* 0x000000090300780c */ /* 0x000fe40006f64270 */
[----:B------:R-:W-:Y:S02]  /*139c0*/  FSEL R102, R25, -INF , !P4 ;  /* 0xff80000019667808 */ /* 0x000fe40006000000 */
        /* <DEDUP_REMOVED lines=13> */
[C---:B------:R-:W-:Y:S02]  /*13aa0*/  ISETP.GT.AND P3, PT, R3.reuse, 0x18, !P4 ;  /* 0x000000180300780c */ /* 0x040fe40006764270 */
        /* <DEDUP_REMOVED lines=74> */
[C---:B------:R-:W-:Y:S02]  /*13f50*/  ISETP.GE.AND P3, PT, R74.reuse, 0x52, PT ;  /* 0x000000524a00780c */ /* 0x040fe40003f66270 */
[----:B------:R-:W-:Y:S02]  /*13f60*/  ISETP.GE.AND P6, PT, R74, 0x1, PT ;  /* 0x000000014a00780c */ /* 0x000fe40003fc6270 */
[----:B------:R-:W-:-:S02]  /*13f70*/  ISETP.GT.AND P4, PT, R3, 0x51, !P3 ;  /* 0x000000510300780c */ /* 0x000fc40005f84270 */
[----:B------:R-:W-:Y:S02]  /*13f80*/  VIADDMNMX R96, R96, R11, R7, PT ;  /* 0x0000000b60607246 */ /* 0x000fe40003800107 */
[----:B------:R-:W-:Y:S02]  /*13f90*/  ISETP.LT.OR P4, PT, R72, 0x52, P4 ;  /* 0x000000524800780c */ /* 0x000fe40002781670 */
[----:B------:R-:W-:Y:S02]  /*13fa0*/  IADD3 R25, R15, 0x8, R10 ;  /* 0x000000080f197810 */ /* 0x000fe40007ffe00a */
[----:B------:R-:W-:Y:S02]  /*13fb0*/  FSEL R28, R65, -INF , !P4 ;  /* 0xff800000411c7808 */ /* 0x000fe40006000000 */
[----:B------:R-:W-:-:S04]  /*13fc0*/  ISETP.GE.AND P4, PT, R74, 0x59, PT ;  /* 0x000000594a00780c */ /* 0x000fc80003f86270 */
[----:B------:R-:W-:-:S04]  /*13fd0*/  ISETP.GT.AND P5, PT, R3, 0x58, !P4 ;  /* 0x000000580300780c */ /* 0x000fc800067a4270 */
[----:B------:R-:W-:-:S04]  /*13fe0*/  ISETP.LT.OR P5, PT, R72, 0x59, P5 ;  /* 0x000000594800780c */ /* 0x000fc80002fa1670 */
[----:B------:R-:W-:Y:S02]  /*13ff0*/  FSEL R68, R68, -INF , !P5 ;  /* 0xff80000044447808 */ /* 0x000fe40006800000 */
[----:B------:R-:W-:-:S04]  /*14000*/  ISETP.GT.AND P5, PT, R3, RZ, !P6 ;  /* 0x000000ff0300720c */ /* 0x000fc800077a4270 */
[----:B------:R-:W-:-:S04]  /*14010*/  ISETP.LT.OR P5, PT, R72, 0x1, P5 ;  /* 0x000000014800780c */ /* 0x000fc80002fa1670 */
[----:B------:R-:W-:Y:S02]  /*14020*/  FSEL R156, R24, -INF , !P5 ;  /* 0xff800000189c7808 */ /* 0x000fe40006800000 */
[----:B------:R-:W-:-:S04]  /*14030*/  ISETP.GE.AND P5, PT, R74, 0x5a, PT ;  /* 0x0000005a4a00780c */ /* 0x000fc80003fa6270 */
[----:B------:R-:W-:Y:S02]  /*14040*/  P2R R65, PR, RZ, 0x20 ;  /* 0x00000020ff417803 */ /* 0x000fe40000000000 */
[----:B------:R-:W-:-:S04]  /*14050*/  ISETP.GT.AND P5, PT, R3, 0x59, !P5 ;  /* 0x000000590300780c */ /* 0x000fc80006fa4270 */
[----:B------:R-:W-:-:S04]  /*14060*/  ISETP.LT.OR P5, PT, R72, 0x5a, P5 ;  /* 0x0000005a4800780c */ /* 0x000fc80002fa1670 */
[----:B------:R-:W-:Y:S02]  /*14070*/  FSEL R24, R69, -INF , !P5 ;  /* 0xff80000045187808 */ /* 0x000fe40006800000 */
[----:B------:R-:W-:-:S13]  /*14080*/  ISETP.GE.AND P5, PT, R13, 0x1, PT ;  /* 0x000000010d00780c */ /* 0x000fda0003fa6270 */
        /* <DEDUP_REMOVED lines=13> */
.L_x_1519:
[----:B------:R-:W-:-:S13]  /*14160*/  ISETP.NE.AND P5, PT, R13, 0x1, PT ;  /* 0x000000010d00780c */ /* 0x000fda0003fa5270 */
[----:B------:R-:W0:Y:S02]  /*14170*/  @P5 LDC.64 R32, c[0x0][0x9e8] ;  /* 0x00027a00ff205b82 */ /* 0x000e240000000a00 */
[----:B0-----:R-:W-:-:S05]  /*14180*/  @P5 IMAD.HI.U32 R32, R3, R32, RZ ;  /* 0x0000002003205227 */ /* 0x001fca00078e00ff */
[----:B------:R-:W-:-:S07]  /*14190*/  @P5 SHF.R.U32.HI R3, RZ, R33, R32 ;  /* 0x00000021ff035219 */ /* 0x000fce0000011620 */
.L_x_1520:
[----:B------:R-:W-:Y:S05]  /*141a0*/  BSYNC B0 ;  /* 0x0000000000007941 */ /* 0x000fea0003800000 */
.L_x_1518:
[----:B------:R-:W-:-:S05]  /*141b0*/  IMAD R32, R3, R13, R76 ;  /* 0x0000000d03207224 */ /* 0x000fca00078e024c */
[----:B------:R-:W-:Y:S02]  /*141c0*/  VIMNMX R25, R25, R32, !PT ;  /* 0x0000002019197248 */ /* 0x000fe40007fe0100 */
[----:B------:R-:W-:-:S07]  /*141d0*/  VIADDMNMX R96, R32, R13, R96, PT ;  /* 0x0000000d20607246 */ /* 0x000fce0003800160 */
.L_x_1517:
[----:B------:R-:W-:Y:S01]  /*141e0*/  ISETP.GT.AND P2, PT, R25, 0x1, !P2 ;  /* 0x000000011900780c */ /* 0x000fe20005744270 */
[----:B------:R-:W-:Y:S01]  /*141f0*/  ULDC UR4, c[0x0][0x988] ;  /* 0x0002620000047ab9 */ /* 0x000fe20000000800 */
[----:B------:R-:W-:Y:S01]  /*14200*/  ISETP.NE.AND P5, PT, R36, RZ, PT ;  /* 0x000000ff2400720c */ /* 0x000fe20003fa5270 */
[----:B------:R-:W-:Y:S01]  /*14210*/  IMAD.U32 R7, RZ, RZ, UR4 ;  /* 0x00000004ff077e24 */ /* 0x000fe2000f8e00ff */
        /* <DEDUP_REMOVED lines=51> */
[----:B------:R-:W-:-:S02]  /*14550*/  ISETP.GT.AND P6, PT, R25, RZ, !P6 ;  /* 0x000000ff1900720c */ /* 0x000fc400077c4270 */
[----:B------:R-:W-:Y:S02]  /*14560*/  ISETP.GT.AND P2, PT, R25, 0x21, !P2 ;  /* 0x000000211900780c */ /* 0x000fe40005744270 */
[----:B------:R-:W-:Y:S02]  /*14570*/  FMNMX.FTZ R3, R68, R3, !PT ;  /* 0x0000000344037209 */ /* 0x000fe40007810000 */
[C---:B------:R-:W-:Y:S02]  /*14580*/  ISETP.LT.OR P2, PT, R96.reuse, 0x22, P2 ;  /* 0x000000226000780c */ /* 0x040fe40001741670 */
[----:B------:R-:W-:Y:S02]  /*14590*/  ISETP.LT.OR P6, PT, R96, 0x1, P6 ;  /* 0x000000016000780c */ /* 0x000fe400037c1670 */
[----:B------:R-:W-:Y:S02]  /*145a0*/  FSEL R74, R43, -INF , !P2 ;  /* 0xff8000002b4a7808 */ /* 0x000fe40005000000 */
[----:B------:R-:W-:-:S02]  /*145b0*/  ISETP.NE.AND P2, PT, R41, RZ, PT ;  /* 0x000000ff2900720c */ /* 0x000fc40003f45270 */
[----:B------:R-:W-:Y:S02]  /*145c0*/  FMNMX.FTZ R5, R24, R3, !PT ;  /* 0x0000000318057209 */ /* 0x000fe40007810000 */
[----:B------:R-:W-:Y:S02]  /*145d0*/  ISETP.GT.AND P2, PT, R25, 0x28, !P2 ;  /* 0x000000281900780c */ /* 0x000fe40005744270 */
[----:B------:R-:W-:Y:S02]  /*145e0*/  FSEL R27, R26, -INF , !P6 ;  /* 0xff8000001a1b7808 */ /* 0x000fe40007000000 */
[----:B------:R-:W-:Y:S01]  /*145f0*/  ISETP.LT.OR P2, PT, R96, 0x29, P2 ;  /* 0x000000296000780c */ /* 0x000fe20001741670 */
[----:B------:R-:W0:Y:S01]  /*14600*/  SHFL.BFLY PT, R26, R5, 0x2, 0x1f ;  /* 0x0c401f00051a7f89 */ /* 0x000e2200000e0000 */
[----:B------:R-:W-:Y:S02]  /*14610*/  ISETP.NE.AND P5, PT, R57, RZ, PT ;  /* 0x000000ff3900720c */ /* 0x000fe40003fa5270 */
[----:B------:R-:W-:-:S02]  /*14620*/  FSEL R46, R46, -INF , !P2 ;  /* 0xff8000002e2e7808 */ /* 0x000fc40005000000 */
[----:B------:R-:W-:Y:S02]  /*14630*/  ISETP.NE.AND P2, PT, R78, RZ, PT ;  /* 0x000000ff4e00720c */ /* 0x000fe40003f45270 */
[----:B------:R-:W-:Y:S02]  /*14640*/  ISETP.NE.AND P6, PT, R61, RZ, PT ;  /* 0x000000ff3d00720c */ /* 0x000fe40003fc5270 */
[C---:B------:R-:W-:Y:S02]  /*14650*/  ISETP.GT.AND P2, PT, R25.reuse, 0x29, !P2 ;  /* 0x000000291900780c */ /* 0x040fe40005744270 */
[C---:B------:R-:W-:Y:S02]  /*14660*/  ISETP.GT.AND P3, PT, R25.reuse, 0x51, !P3 ;  /* 0x000000511900780c */ /* 0x040fe40005f64270 */
[----:B------:R-:W-:Y:S02]  /*14670*/  ISETP.LT.OR P2, PT, R96, 0x2a, P2 ;  /* 0x0000002a6000780c */ /* 0x000fe40001741670 */
[----:B------:R-:W-:-:S02]  /*14680*/  ISETP.GT.AND P4, PT, R25, 0x58, !P4 ;  /* 0x000000581900780c */ /* 0x000fc40006784270 */
[----:B------:R-:W-:Y:S02]  /*14690*/  FSEL R76, R47, -INF , !P2 ;  /* 0xff8000002f4c7808 */ /* 0x000fe40005000000 */
[----:B------:R-:W-:Y:S02]  /*146a0*/  ISETP.NE.AND P2, PT, R45, RZ, PT ;  /* 0x000000ff2d00720c */ /* 0x000fe40003f45270 */
[C---:B------:R-:W-:Y:S02]  /*146b0*/  ISETP.LT.OR P3, PT, R96.reuse, 0x52, P3 ;  /* 0x000000526000780c */ /* 0x040fe40001f61670 */
[----:B------:R-:W-:Y:S02]  /*146c0*/  ISETP.GT.AND P2, PT, R25, 0x30, !P2 ;  /* 0x000000301900780c */ /* 0x000fe40005744270 */
[----:B0-----:R-:W-:Y:S02]  /*146d0*/  FMNMX.FTZ R11, R5, R26, !PT ;  /* 0x0000001a050b7209 */ /* 0x001fe40007810000 */
[----:B------:R-:W-:-:S02]  /*146e0*/  ISETP.LT.OR P2, PT, R96, 0x31, P2 ;  /* 0x000000316000780c */ /* 0x000fc40001741670 */
[----:B------:R-:W-:Y:S01]  /*146f0*/  FMNMX.FTZ R5, R27, R32, !PT ;  /* 0x000000201b057209 */ /* 0x000fe20007810000 */
[----:B------:R-:W0:Y:S01]  /*14700*/  SHFL.BFLY PT, R26, R11, 0x1, 0x1f ;  /* 0x0c201f000b1a7f89 */ /* 0x000e2200000e0000 */
[----:B------:R-:W-:Y:S02]  /*14710*/  FSEL R50, R50, -INF , !P2 ;  /* 0xff80000032327808 */ /* 0x000fe40005000000 */
[----:B------:R-:W-:Y:S02]  /*14720*/  ISETP.NE.AND P2, PT, R79, RZ, PT ;  /* 0x000000ff4f00720c */ /* 0x000fe40003f45270 */
[----:B------:R-:W-:Y:S02]  /*14730*/  FMNMX.FTZ R5, R30, R5, !PT ;  /* 0x000000051e057209 */ /* 0x000fe40007810000 */
[----:B------:R-:W-:Y:S02]  /*14740*/  ISETP.GT.AND P2, PT, R25, 0x31, !P2 ;  /* 0x000000311900780c */ /* 0x000fe40005744270 */
[----:B------:R-:W-:-:S02]  /*14750*/  FMNMX.FTZ R5, R36, R5, !PT ;  /* 0x0000000524057209 */ /* 0x000fc40007810000 */
[C---:B------:R-:W-:Y:S02]  /*14760*/  ISETP.LT.OR P2, PT, R96.reuse, 0x32, P2 ;  /* 0x000000326000780c */ /* 0x040fe40001741670 */
[----:B------:R-:W-:Y:S02]  /*14770*/  ISETP.LT.OR P4, PT, R96, 0x59, P4 ;  /* 0x000000596000780c */ /* 0x000fe40002781670 */
[----:B------:R-:W-:Y:S02]  /*14780*/  FSEL R78, R51, -INF , !P2 ;  /* 0xff800000334e7808 */ /* 0x000fe40005000000 */
[----:B------:R-:W-:Y:S02]  /*14790*/  ISETP.NE.AND P2, PT, R49, RZ, PT ;  /* 0x000000ff3100720c */ /* 0x000fe40003f45270 */
[----:B------:R-:W-:Y:S02]  /*147a0*/  FSEL R70, R70, -INF , !P4 ;  /* 0xff80000046467808 */ /* 0x000fe40006000000 */
[----:B------:R-:W-:-:S02]  /*147b0*/  ISETP.GT.AND P2, PT, R25, 0x38, !P2 ;  /* 0x000000381900780c */ /* 0x000fc40005744270 */
[----:B0-----:R-:W-:Y:S02]  /*147c0*/  FMNMX.FTZ R3, R11, R26, !PT ;  /* 0x0000001a0b037209 */ /* 0x001fe40007810000 */
[----:B------:R-:W-:Y:S02]  /*147d0*/  ISETP.LT.OR P2, PT, R96, 0x39, P2 ;  /* 0x000000396000780c */ /* 0x000fe40001741670 */
[----:B------:R-:W-:Y:S01]  /*147e0*/  FMNMX.FTZ R11, R34, R5, !PT ;  /* 0x00000005220b7209 */ /* 0x000fe20007810000 */
[----:B------:R-:W-:Y:S01]  /*147f0*/  FMUL.FTZ R15, R3, R7 ;  /* 0x00000007030f7220 */ /* 0x000fe20000410000 */
        /* <DEDUP_REMOVED lines=16> */
[----:B------:R-:W-:Y:S02]  /*14900*/  ISETP.GT.AND P2, PT, R25, 0x48, !P5 ;  /* 0x000000481900780c */ /* 0x000fe40006f44270 */
[----:B------:R-:W-:Y:S02]  /*14910*/  ISETP.NE.AND P5, PT, R83, RZ, PT ;  /* 0x000000ff5300720c */ /* 0x000fe40003fa5270 */
[----:B------:R-:W-:-:S04]  /*14920*/  ISETP.LT.OR P2, PT, R96, 0x49, P2 ;  /* 0x000000496000780c */ /* 0x000fc80001741670 */
[----:B------:R-:W-:Y:S02]  /*14930*/  FSEL R62, R62, -INF , !P2 ;  /* 0xff8000003e3e7808 */ /* 0x000fe40005000000 */
[----:B------:R-:W-:-:S04]  /*14940*/  FSETP.NEU.FTZ.AND P2, PT, R3, -INF , PT ;  /* 0xff8000000300780b */ /* 0x000fc80003f5d000 */
[----:B------:R-:W-:Y:S02]  /*14950*/  FSEL R31, R15, RZ, P2 ;  /* 0x000000ff0f1f7208 */ /* 0x000fe40001000000 */
[----:B------:R-:W-:Y:S02]  /*14960*/  FMNMX.FTZ R15, R42, R11, !PT ;  /* 0x0000000b2a0f7209 */ /* 0x000fe40007810000 */
[----:B------:R-:W-:Y:S01]  /*14970*/  ISETP.GT.AND P2, PT, R25, 0x49, !P5 ;  /* 0x000000491900780c */ /* 0x000fe20006f44270 */
[--C-:B------:R-:W-:Y:S01]  /*14980*/  FFMA.FTZ R21, R102, R7, -R31.reuse ;  /* 0x0000000766157223 */ /* 0x100fe2000001081f */
[----:B------:R-:W-:Y:S01]  /*14990*/  FMNMX.FTZ R15, R74, R15, !PT ;  /* 0x0000000f4a0f7209 */ /* 0x000fe20007810000 */
[--C-:B------:R-:W-:Y:S01]  /*149a0*/  FFMA.FTZ R148, R86, R7, -R31.reuse ;  /* 0x0000000756947223 */ /* 0x100fe2000001081f */
[----:B------:R-:W-:Y:S01]  /*149b0*/  ISETP.LT.OR P2, PT, R96, 0x4a, P2 ;  /* 0x0000004a6000780c */ /* 0x000fe20001741670 */
[----:B------:R0:W-:Y:S01]  /*149c0*/  MUFU.EX2 R5, R21 ;  /* 0x0000001500057308 */ /* 0x0001e20000000800 */
[----:B------:R-:W-:Y:S01]  /*149d0*/  FMNMX.FTZ R15, R46, R15, !PT ;  /* 0x0000000f2e0f7209 */ /* 0x000fe20007810000 */
[-CC-:B------:R-:W-:Y:S01]  /*149e0*/  FFMA.FTZ R33, R0, R7.reuse, -R31.reuse ;  /* 0x0000000700217223 */ /* 0x180fe2000001081f */
[----:B------:R-:W-:Y:S01]  /*149f0*/  FSEL R26, R63, -INF , !P2 ;  /* 0xff8000003f1a7808 */ /* 0x000fe20005000000 */
[--C-:B------:R-:W-:Y:S01]  /*14a00*/  FFMA.FTZ R4, R4, R7, -R31.reuse ;  /* 0x0000000704047223 */ /* 0x100fe2000001081f */
[----:B------:R-:W-:Y:S01]  /*14a10*/  FMNMX.FTZ R15, R76, R15, !PT ;  /* 0x0000000f4c0f7209 */ /* 0x000fe20007810000 */
[--C-:B------:R-:W-:Y:S01]  /*14a20*/  FFMA.FTZ R156, R156, R7, -R31.reuse ;  /* 0x000000079c9c7223 */ /* 0x100fe2000001081f */
[----:B------:R-:W-:Y:S01]  /*14a30*/  ISETP.GT.AND P2, PT, R25, 0x50, !P6 ;  /* 0x000000501900780c */ /* 0x000fe20007744270 */
[----:B------:R-:W-:Y:S01]  /*14a40*/  MUFU.EX2 R35, R4 ;  /* 0x0000000400237308 */ /* 0x000fe20000000800 */
[----:B0-----:R-:W-:Y:S01]  /*14a50*/  FMNMX.FTZ R21, R50, R15, !PT ;  /* 0x0000000f32157209 */ /* 0x001fe20007810000 */
[-CC-:B------:R-:W-:Y:S01]  /*14a60*/  FFMA.FTZ R158, R100, R7.reuse, -R31.reuse ;  /* 0x00000007649e7223 */ /* 0x180fe2000001081f */
[----:B------:R-:W-:Y:S01]  /*14a70*/  ISETP.LT.OR P2, PT, R96, 0x51, P2 ;  /* 0x000000516000780c */ /* 0x000fe20001741670 */
[--C-:B------:R-:W-:Y:S01]  /*14a80*/  FFMA.FTZ R98, R98, R7, -R31.reuse ;  /* 0x0000000762627223 */ /* 0x100fe2000001081f */
[----:B------:R-:W-:Y:S01]  /*14a90*/  FMNMX.FTZ R21, R78, R21, !PT ;  /* 0x000000154e157209 */ /* 0x000fe20007810000 */
[--C-:B------:R-:W-:Y:S01]  /*14aa0*/  FFMA.FTZ R152, R94, R7, -R31.reuse ;  /* 0x000000075e987223 */ /* 0x100fe2000001081f */
[----:B------:R-:W-:Y:S01]  /*14ab0*/  ISETP.NE.AND P5, PT, R65, RZ, PT ;  /* 0x000000ff4100720c */ /* 0x000fe20003fa5270 */
[----:B------:R-:W0:Y:S01]  /*14ac0*/  MUFU.EX2 R156, R156 ;  /* 0x0000009c009c7308 */ /* 0x000e220000000800 */
[----:B------:R-:W-:Y:S01]  /*14ad0*/  FMNMX.FTZ R21, R54, R21, !PT ;  /* 0x0000001536157209 */ /* 0x000fe20007810000 */
[-CC-:B------:R-:W-:Y:S01]  /*14ae0*/  FFMA.FTZ R92, R92, R7.reuse, -R31.reuse ;  /* 0x000000075c5c7223 */ /* 0x180fe2000001081f */
[----:B------:R-:W-:Y:S01]  /*14af0*/  FSEL R66, R66, -INF , !P2 ;  /* 0xff80000042427808 */ /* 0x000fe20005000000 */
[--C-:B------:R-:W-:Y:S01]  /*14b00*/  FFMA.FTZ R154, R90, R7, -R31.reuse ;  /* 0x000000075a9a7223 */ /* 0x100fe2000001081f */
[----:B------:R-:W-:Y:S01]  /*14b10*/  FMNMX.FTZ R21, R80, R21, !PT ;  /* 0x0000001550157209 */ /* 0x000fe20007810000 */
[-CC-:B------:R-:W-:Y:S01]  /*14b20*/  FFMA.FTZ R88, R88, R7.reuse, -R31.reuse ;  /* 0x0000000758587223 */ /* 0x180fe2000001081f */
[----:B------:R-:W-:Y:S01]  /*14b30*/  ISETP.GT.AND P5, PT, R25, 0x59, !P5 ;  /* 0x000000591900780c */ /* 0x000fe20006fa4270 */
[--C-:B------:R-:W-:Y:S01]  /*14b40*/  FFMA.FTZ R25, R84, R7, -R31.reuse ;  /* 0x0000000754197223 */ /* 0x100fe2000001081f */
[----:B------:R-:W-:Y:S01]  /*14b50*/  FMNMX.FTZ R29, R58, R21, !PT ;  /* 0x000000153a1d7209 */ /* 0x000fe20007810000 */
[-CC-:B------:R-:W-:Y:S01]  /*14b60*/  FFMA.FTZ R44, R44, R7.reuse, -R31.reuse ;  /* 0x000000072c2c7223 */ /* 0x180fe2000001081f */
[----:B------:R-:W-:Y:S01]  /*14b70*/  FSEL R86, R67, -INF , !P3 ;  /* 0xff80000043567808 */ /* 0x000fe20005800000 */
[--C-:B------:R-:W-:Y:S01]  /*14b80*/  FFMA.FTZ R48, R48, R7, -R31.reuse ;  /* 0x0000000730307223 */ /* 0x100fe2000001081f */
[----:B------:R-:W-:Y:S01]  /*14b90*/  FMNMX.FTZ R29, R82, R29, !PT ;  /* 0x0000001d521d7209 */ /* 0x000fe20007810000 */
[-CC-:B------:R-:W-:Y:S01]  /*14ba0*/  FFMA.FTZ R52, R52, R7.reuse, -R31.reuse ;  /* 0x0000000734347223 */ /* 0x180fe2000001081f */
        /* <DEDUP_REMOVED lines=14> */
[----:B------:R-:W-:Y:S01]  /*14c90*/  FMNMX.FTZ R29, R86, R29, !PT ;  /* 0x0000001d561d7209 */ /* 0x000fe20007810000 */
[----:B------:R-:W1:Y:S01]  /*14ca0*/  MUFU.EX2 R158, R158 ;  /* 0x0000009e009e7308 */ /* 0x000e620000000800 */
[----:B0-----:R-:W-:Y:S01]  /*14cb0*/  FADD.FTZ R45, R156, R5 ;  /* 0x000000059c2d7221 */ /* 0x001fe20000010000 */
[----:B------:R-:W-:-:S02]  /*14cc0*/  F2FP.BF16.F32.PACK_AB R156, R5, R156 ;  /* 0x0000009c059c723e */ /* 0x000fc400000010ff */
[----:B------:R-:W-:Y:S02]  /*14cd0*/  FMNMX.FTZ R29, R70, R29, !PT ;  /* 0x0000001d461d7209 */ /* 0x000fe40007810000 */
[----:B------:R-:W-:Y:S02]  /*14ce0*/  ISETP.GE.AND P6, PT, R13, 0x1, PT ;  /* 0x000000010d00780c */ /* 0x000fe40003fc6270 */
[----:B------:R-:W-:Y:S01]  /*14cf0*/  FMNMX.FTZ R29, R84, R29, !PT ;  /* 0x0000001d541d7209 */ /* 0x000fe20007810000 */
[----:B------:R-:W0:Y:S04]  /*14d00*/  MUFU.EX2 R11, R98 ;  /* 0x00000062000b7308 */ /* 0x000e280000000800 */
[----:B------:R-:W2:Y:S04]  /*14d10*/  SHFL.BFLY PT, R0, R29, 0x2, 0x1f ;  /* 0x0c401f001d007f89 */ /* 0x000ea800000e0000 */
[----:B------:R-:W3:Y:S08]  /*14d20*/  MUFU.EX2 R152, R152 ;  /* 0x0000009800987308 */ /* 0x000ef00000000800 */
[----:B------:R-:W4:Y:S08]  /*14d30*/  MUFU.EX2 R15, R92 ;  /* 0x0000005c000f7308 */ /* 0x000f300000000800 */
[----:B------:R-:W4:Y:S01]  /*14d40*/  MUFU.EX2 R154, R154 ;  /* 0x0000009a009a7308 */ /* 0x000f220000000800 */
[----:B--2---:R-:W-:-:S07]  /*14d50*/  FMNMX.FTZ R0, R29, R0, !PT ;  /* 0x000000001d007209 */ /* 0x004fce0007810000 */
[----:B------:R-:W2:Y:S01]  /*14d60*/  MUFU.EX2 R21, R88 ;  /* 0x0000005800157308 */ /* 0x000ea20000000800 */
[----:B------:R-:W1:Y:S07]  /*14d70*/  SHFL.BFLY PT, R29, R0, 0x1, 0x1f ;  /* 0x0c201f00001d7f89 */ /* 0x000e6e00000e0000 */
[----:B------:R-:W2:Y:S08]  /*14d80*/  MUFU.EX2 R148, R148 ;  /* 0x0000009400947308 */ /* 0x000eb00000000800 */
[----:B------:R-:W-:Y:S08]  /*14d90*/  MUFU.EX2 R25, R25 ;  /* 0x0000001900197308 */ /* 0x000ff00000000800 */
[----:B------:R-:W-:Y:S01]  /*14da0*/  MUFU.EX2 R44, R44 ;  /* 0x0000002c002c7308 */ /* 0x000fe20000000800 */
[----:B-1----:R-:W-:-:S04]  /*14db0*/  FMNMX.FTZ R4, R0, R29, !PT ;  /* 0x0000001d00047209 */ /* 0x002fc80007810000 */
[C---:B------:R-:W-:Y:S01]  /*14dc0*/  FSETP.NEU.FTZ.AND P2, PT, R4.reuse, -INF , PT ;  /* 0xff8000000400780b */ /* 0x040fe20003f5d000 */
[----:B------:R-:W-:Y:S02]  /*14dd0*/  FMUL.FTZ R0, R4, R7 ;  /* 0x0000000704007220 */ /* 0x000fe40000410000 */
[----:B------:R1:W-:Y:S03]  /*14de0*/  MUFU.EX2 R37, R6 ;  /* 0x0000000600257308 */ /* 0x0003e60000000800 */
[----:B------:R-:W-:Y:S01]  /*14df0*/  FSEL R31, R0, RZ, P2 ;  /* 0x000000ff001f7208 */ /* 0x000fe20001000000 */
[----:B------:R-:W-:Y:S01]  /*14e00*/  FADD.FTZ R0, R158, R45 ;  /* 0x0000002d9e007221 */ /* 0x000fe20000010000 */
[----:B0-----:R-:W-:-:S03]  /*14e10*/  F2FP.BF16.F32.PACK_AB R158, R11, R158 ;  /* 0x0000009e0b9e723e */ /* 0x001fc600000010ff */
[-CC-:B------:R-:W-:Y:S01]  /*14e20*/  FFMA.FTZ R27, R27, R7.reuse, -R31.reuse ;  /* 0x000000071b1b7223 */ /* 0x180fe2000001081f */
[-CC-:B------:R-:W-:Y:S01]  /*14e30*/  FFMA.FTZ R32, R32, R7.reuse, -R31.reuse ;  /* 0x0000000720207223 */ /* 0x180fe2000001081f */
[-CC-:B------:R-:W-:Y:S01]  /*14e40*/  FFMA.FTZ R30, R30, R7.reuse, -R31.reuse ;  /* 0x000000071e1e7223 */ /* 0x180fe2000001081f */
[-CC-:B------:R-:W-:Y:S01]  /*14e50*/  FFMA.FTZ R36, R36, R7.reuse, -R31.reuse ;  /* 0x0000000724247223 */ /* 0x180fe2000001081f */
[-CC-:B------:R-:W-:Y:S01]  /*14e60*/  FFMA.FTZ R34, R34, R7.reuse, -R31.reuse ;  /* 0x0000000722227223 */ /* 0x180fe2000001081f */
[-CC-:B------:R-:W-:Y:S01]  /*14e70*/  FFMA.FTZ R40, R40, R7.reuse, -R31.reuse ;  /* 0x0000000728287223 */ /* 0x180fe2000001081f */
[----:B------:R-:W-:Y:S01]  /*14e80*/  MUFU.EX2 R27, R27 ;  /* 0x0000001b001b7308 */ /* 0x000fe20000000800 */
[----:B------:R-:W-:Y:S01]  /*14e90*/  FADD.FTZ R45, R11, R0 ;  /* 0x000000000b2d7221 */ /* 0x000fe20000010000 */
[-CC-:B------:R-:W-:Y:S01]  /*14ea0*/  FFMA.FTZ R38, R38, R7.reuse, -R31.reuse ;  /* 0x0000000726267223 */ /* 0x180fe2000001081f */
[-CC-:B------:R-:W-:Y:S01]  /*14eb0*/  FFMA.FTZ R72, R72, R7.reuse, -R31.reuse ;  /* 0x0000000748487223 */ /* 0x180fe2000001081f */
[-C--:B------:R-:W-:Y:S01]  /*14ec0*/  FFMA.FTZ R42, R42, R7.reuse, -R31 ;  /* 0x000000072a2a7223 */ /* 0x080fe2000001081f */
[----:B---3--:R-:W-:Y:S01]  /*14ed0*/  FADD.FTZ R0, R152, R45 ;  /* 0x0000002d98007221 */ /* 0x008fe20000010000 */
        /* <DEDUP_REMOVED lines=11> */
[----:B--2---:R-:W-:Y:S01]  /*14f90*/  FADD.FTZ R47, R21, R6 ;  /* 0x00000006152f7221 */ /* 0x004fe20000010000 */
[-CC-:B------:R-:W-:Y:S01]  /*14fa0*/  FFMA.FTZ R58, R58, R7.reuse, -R31.reuse ;  /* 0x000000073a3a7223 */ /* 0x180fe2000001081f */
[-CC-:B------:R-:W-:Y:S01]  /*14fb0*/  FFMA.FTZ R82, R82, R7.reuse, -R31.reuse ;  /* 0x0000000752527223 */ /* 0x180fe2000001081f */
[-C--:B------:R-:W-:Y:S01]  /*14fc0*/  FFMA.FTZ R62, R62, R7.reuse, -R31 ;  /* 0x000000073e3e7223 */ /* 0x080fe2000001081f */
[----:B------:R-:W-:Y:S01]  /*14fd0*/  FADD.FTZ R6, R148, R47 ;  /* 0x0000002f94067221 */ /* 0x000fe20000010000 */
[-CC-:B------:R-:W-:Y:S01]  /*14fe0*/  FFMA.FTZ R26, R26, R7.reuse, -R31.reuse ;  /* 0x000000071a1a7223 */ /* 0x180fe2000001081f */
[-CC-:B------:R-:W-:Y:S01]  /*14ff0*/  FFMA.FTZ R66, R66, R7.reuse, -R31.reuse ;  /* 0x0000000742427223 */ /* 0x180fe2000001081f */
[----:B------:R-:W2:Y:S01]  /*15000*/  MUFU.EX2 R159, R36 ;  /* 0x00000024009f7308 */ /* 0x000ea20000000800 */
[----:B0-----:R-:W-:Y:S01]  /*15010*/  FADD.FTZ R45, R27, R32 ;  /* 0x000000201b2d7221 */ /* 0x001fe20000010000 */
[----:B------:R-:W-:Y:S01]  /*15020*/  FADD.FTZ R47, R25, R6 ;  /* 0x00000006192f7221 */ /* 0x000fe20000010000 */
[-CC-:B------:R-:W-:Y:S01]  /*15030*/  FFMA.FTZ R86, R86, R7.reuse, -R31.reuse ;  /* 0x0000000756567223 */ /* 0x180fe2000001081f */
[-CC-:B------:R-:W-:Y:S01]  /*15040*/  FFMA.FTZ R70, R70, R7.reuse, -R31.reuse ;  /* 0x0000000746467223 */ /* 0x180fe2000001081f */
[----:B------:R-:W-:Y:S01]  /*15050*/  FFMA.FTZ R31, R84, R7, -R31 ;  /* 0x00000007541f7223 */ /* 0x000fe2000001081f */
[----:B------:R-:W-:Y:S01]  /*15060*/  FADD.FTZ R6, R44, R47 ;  /* 0x0000002f2c067221 */ /* 0x000fe20000010000 */
[----:B------:R-:W-:Y:S01]  /*15070*/  F2FP.BF16.F32.PACK_AB R152, R15, R152 ;  /* 0x000000980f98723e */ /* 0x000fe200000010ff */
[----:B------:R-:W0:Y:S01]  /*15080*/  MUFU.EX2 R34, R34 ;  /* 0x0000002200227308 */ /* 0x000e220000000800 */
[----:B-1----:R-:W-:Y:S01]  /*15090*/  FADD.FTZ R0, R30, R45 ;  /* 0x0000002d1e007221 */ /* 0x002fe20000010000 */
[----:B------:R-:W-:-:S02]  /*150a0*/  F2FP.BF16.F32.PACK_AB R154, R21, R154 ;  /* 0x0000009a159a723e */ /* 0x000fc400000010ff */
[----:B------:R-:W-:Y:S02]  /*150b0*/  F2FP.BF16.F32.PACK_AB R148, R25, R148 ;  /* 0x000000941994723e */ /* 0x000fe400000010ff */
[----:B------:R-:W-:Y:S02]  /*150c0*/  F2FP.BF16.F32.PACK_AB R157, R32, R27 ;  /* 0x0000001b209d723e */ /* 0x000fe400000010ff */
        /* <DEDUP_REMOVED lines=27> */
[----:B0-----:R-:W-:Y:S01]  /*15280*/  FADD.FTZ R6, R48, R47 ;  /* 0x0000002f30067221 */ /* 0x001fe20000010000 */
[----:B------:R-:W-:-:S03]  /*15290*/  F2FP.BF16.F32.PACK_AB R144, R35, R48 ;  /* 0x000000302390723e */ /* 0x000fc600000010ff */
[----:B------:R-:W-:-:S03]  /*152a0*/  FADD.FTZ R47, R35, R6 ;  /* 0x00000006232f7221 */ /* 0x000fc60000010000 */
[----:B------:R-:W0:Y:S01]  /*152b0*/  MUFU.EX2 R52, R52 ;  /* 0x0000003400347308 */ /* 0x000e220000000800 */
[----:B-1----:R-:W-:-:S07]  /*152c0*/  FADD.FTZ R0, R50, R45 ;  /* 0x0000002d32007221 */ /* 0x002fce0000010000 */
[----:B------:R-:W1:Y:S01]  /*152d0*/  MUFU.EX2 R54, R54 ;  /* 0x0000003600367308 */ /* 0x000e620000000800 */
[C---:B--2---:R-:W-:Y:S01]  /*152e0*/  FADD.FTZ R5, R145.reuse, R0 ;  /* 0x0000000091057221 */ /* 0x044fe20000010000 */
[----:B------:R-:W-:-:S06]  /*152f0*/  F2FP.BF16.F32.PACK_AB R145, R145, R50 ;  /* 0x000000329191723e */ /* 0x000fcc00000010ff */
[----:B-----5:R-:W2:Y:S01]  /*15300*/  MUFU.EX2 R147, R80 ;  /* 0x0000005000937308 */ /* 0x020ea20000000800 */
        /* <DEDUP_REMOVED lines=18> */
[----:B------:R0:W3:Y:S01]  /*15430*/  MUFU.EX2 R41, R20 ;  /* 0x0000001400297308 */ /* 0x0000e20000000800 */
[----:B-1----:R-:W-:-:S07]  /*15440*/  FADD.FTZ R6, R60, R11 ;  /* 0x0000000b3c067221 */ /* 0x002fce0000010000 */
[----:B------:R-:W1:Y:S01]  /*15450*/  MUFU.EX2 R143, R26 ;  /* 0x0000001a008f7308 */ /* 0x000e620000000800 */
[----:B--2---:R-:W-:Y:S01]  /*15460*/  FADD.FTZ R0, R62, R5 ;  /* 0x000000053e007221 */ /* 0x004fe20000010000 */
[----:B0-----:R-:W-:-:S04]  /*15470*/  IMAD.IADD R20, R163, 0x1, -R164 ;  /* 0x00000001a3147824 */ /* 0x001fc800078e0aa4 */
[----:B------:R-:W-:Y:S02]  /*15480*/  IMAD R15, R169, 0x80, R20 ;  /* 0x00000080a90f7824 */ /* 0x000fe400078e0214 */
[----:B------:R-:W0:Y:S01]  /*15490*/  MUFU.EX2 R64, R64 ;  /* 0x0000004000407308 */ /* 0x000e220000000800 */
[C---:B---3--:R-:W-:Y:S01]  /*154a0*/  FADD.FTZ R11, R41.reuse, R6 ;  /* 0x00000006290b7221 */ /* 0x048fe20000010000 */
[----:B------:R-:W-:Y:S01]  /*154b0*/  F2FP.BF16.F32.PACK_AB R142, R41, R60 ;  /* 0x0000003c298e723e */ /* 0x000fe200000010ff */
[----:B------:R-:W-:-:S05]  /*154c0*/  IMAD.IADD R12, R15, 0x1, R12 ;  /* 0x000000010f0c7824 */ /* 0x000fca00078e020c */
        /* <DEDUP_REMOVED lines=14> */
[----:B--2---:R-:W-:Y:S01]  /*155b0*/  FADD.FTZ R6, R68, R11 ;  /* 0x0000000b44067221 */ /* 0x004fe20000010000 */
[----:B------:R-:W-:-:S06]  /*155c0*/  VIADD R11, R2, 0xfffffffe ;  /* 0xfffffffe020b7836 */ /* 0x000fcc0000000000 */
[----:B------:R-:W2:Y:S01]  /*155d0*/  MUFU.EX2 R31, R31 ;  /* 0x0000001f001f7308 */ /* 0x000ea20000000800 */
[----:B-1----:R-:W-:Y:S01]  /*155e0*/  FADD.FTZ R0, R70, R5 ;  /* 0x0000000546007221 */ /* 0x002fe20000010000 */
[C---:B0-----:R-:W-:Y:S01]  /*155f0*/  FADD.FTZ R6, R29.reuse, R6 ;  /* 0x000000061d067221 */ /* 0x041fe20000010000 */
[----:B------:R-:W-:Y:S02]  /*15600*/  F2FP.BF16.F32.PACK_AB R138, R29, R68 ;  /* 0x000000441d8a723e */ /* 0x000fe400000010ff */
[C---:B--2---:R-:W-:Y:S01]  /*15610*/  FADD.FTZ R5, R31.reuse, R0 ;  /* 0x000000001f057221 */ /* 0x044fe20000010000 */
[----:B------:R-:W-:Y:S01]  /*15620*/  F2FP.BF16.F32.PACK_AB R139, R31, R70 ;  /* 0x000000461f8b723e */ /* 0x000fe200000010ff */
        /* <DEDUP_REMOVED lines=12> */
.L_x_1523:
[----:B------:R-:W-:-:S13]  /*156f0*/  ISETP.NE.AND P2, PT, R13, 0x1, PT ;  /* 0x000000010d00780c */ /* 0x000fda0003f45270 */
[----:B------:R-:W0:Y:S02]  /*15700*/  @P2 LDC.64 R14, c[0x0][0x9e8] ;  /* 0x00027a00ff0e2b82 */ /* 0x000e240000000a00 */
[----:B0-----:R-:W-:-:S05]  /*15710*/  @P2 IMAD.HI.U32 R2, R0, R14, RZ ;  /* 0x0000000e00022227 */ /* 0x001fca00078e00ff */
[----:B------:R-:W-:-:S07]  /*15720*/  @P2 SHF.R.U32.HI R0, RZ, R15, R2 ;  /* 0x0000000fff002219 */ /* 0x000fce0000011602 */
.L_x_1524:
[----:B------:R-:W-:Y:S05]  /*15730*/  BSYNC B0 ;  /* 0x0000000000007941 */ /* 0x000fea0003800000 */
.L_x_1522:
[----:B------:R-:W-:-:S05]  /*15740*/  IMAD R13, R0, R13, R13 ;  /* 0x0000000d000d7224 */ /* 0x000fca00078e020d */
[----:B------:R-:W-:-:S07]  /*15750*/  VIMNMX R12, R12, R13, PT ;  /* 0x0000000d0c0c7248 */ /* 0x000fce0003fe0100 */
.L_x_1521:
[----:B------:R-:W-:Y:S01]  /*15760*/  IMAD.HI R12, R12, 0x2aaaaaab, RZ ;  /* 0x2aaaaaab0c0c7827 */ /* 0x000fe200078e02ff */
[----:B------:R-:W-:Y:S01]  /*15770*/  ULDC UR46, c[0x0][0x9e4] ;  /* 0x00027900002e7ab9 */ /* 0x000fe20000000800 */
[----:B------:R-:W-:Y:S01]  /*15780*/  ULDC UR39, c[0x0][0x9e4] ;  /* 0x0002790000277ab9 */ /* 0x000fe20000000800 */
[----:B------:R-:W-:Y:S01]  /*15790*/  ULDC UR47, c[0x0][0x9dc] ;  /* 0x00027700002f7ab9 */ /* 0x000fe20000000800 */
[----:B------:R-:W-:Y:S01]  /*157a0*/  ULDC UR51, c[0x0][0x9dc] ;  /* 0x0002770000337ab9 */ /* 0x000fe20000000800 */
[----:B------:R-:W-:Y:S01]  /*157b0*/  SHF.R.U32.HI R13, RZ, 0x1f, R12 ;  /* 0x0000001fff0d7819 */ /* 0x000fe2000001160c */
[----:B------:R-:W-:Y:S01]  /*157c0*/  ULDC UR38, c[0x0][0x988] ;  /* 0x0002620000267ab9 */ /* 0x000fe20000000800 */
[----:B------:R-:W-:Y:S01]  /*157d0*/  ULDC UR43, c[0x0][0x988] ;  /* 0x00026200002b7ab9 */ /* 0x000fe20000000800 */
[----:B------:R-:W-:Y:S01]  /*157e0*/  ULDC UR42, c[0x0][0x988] ;  /* 0x00026200002a7ab9 */ /* 0x000fe20000000800 */
[----:B------:R-:W-:Y:S01]  /*157f0*/  LEA.HI.SX32 R13, R12, R13, 0x1c ;  /* 0x0000000d0c0d7211 */ /* 0x000fe200078fe2ff */
[----:B------:R-:W-:Y:S01]  /*15800*/  ULDC UR54, c[0x0][0x9e0] ;  /* 0x0002780000367ab9 */ /* 0x000fe20000000800 */
[----:B------:R-:W-:Y:S01]  /*15810*/  ULDC UR50, c[0x0][0x9e0] ;  /* 0x0002780000327ab9 */ /* 0x000fe20000000800 */
[----:B------:R-:W-:Y:S01]  /*15820*/  BSSY B1, `(.L_x_1525) ;  /* 0x0000338000017945 */ /* 0x000fe20003800000 */
[----:B------:R-:W-:Y:S01]  /*15830*/  VIMNMX R21, R168, R13, !PT ;  /* 0x0000000da8157248 */ /* 0x000fe20007fe0100 */
[----:B------:R-:W-:Y:S01]  /*15840*/  IMAD.MOV.U32 R2, RZ, RZ, 0x3f800000 ;  /* 0x3f800000ff027424 */ /* 0x000fe200078e00ff */
[----:B------:R-:W-:Y:S01]  /*15850*/  CS2R R86, SRZ ;  /* 0x0000000000567805 */ /* 0x000fe2000001ff00 */
[----:B------:R-:W-:Y:S01]  /*15860*/  IMAD.MOV.U32 R0, RZ, RZ, 0x3f800000 ;  /* 0x3f800000ff007424 */ /* 0x000fe200078e00ff */
[----:B------:R-:W-:-:S02]  /*15870*/  ISETP.GE.AND P2, PT, R11, R21, PT ;  /* 0x000000150b00720c */ /* 0x000fc40003f46270 */
        /* <DEDUP_REMOVED lines=31> */
[----:B------:R-:W-:Y:S06]  /*15a70*/  @!P2 BRA `(.L_x_1526) ;  /* 0x000000300048a947 */ /* 0x000fec0003800000 */
[----:B------:R-:W-:Y:S01]  /*15a80*/  IMAD.IADD R170, R10, 0x1, R20 ;  /* 0x000000010aaa7824 */ /* 0x000fe200078e0214 */
[----:B------:R-:W-:Y:S01]  /*15a90*/  BSSY B0, `(.L_x_1527) ;  /* 0x000030c000007945 */ /* 0x000fe20003800000 */
[----:B------:R-:W-:Y:S02]  /*15aa0*/  IMAD.MOV.U32 R2, RZ, RZ, 0x3f800000 ;  /* 0x3f800000ff027424 */ /* 0x000fe400078e00ff */
[----:B------:R-:W-:Y:S02]  /*15ab0*/  IMAD.MOV.U32 R87, RZ, RZ, RZ ;  /* 0x000000ffff577224 */ /* 0x000fe400078e00ff */
[----:B------:R-:W-:-:S07]  /*15ac0*/  VIADD R171, R170, 0x8 ;  /* 0x00000008aaab7836 */ /* 0x000fce0000000000 */
.L_x_1546:
[----:B------:R-:W-:-:S05]  /*15ad0*/  VIADD R193, R160, 0x1 ;  /* 0x00000001a0c17836 */ /* 0x000fca0000000000 */
[----:B------:R-:W-:-:S04]  /*15ae0*/  ISETP.NE.AND P2, PT, R193, 0x2, PT ;  /* 0x00000002c100780c */ /* 0x000fc80003f45270 */
[----:B------:R-:W-:Y:S02]  /*15af0*/  SEL R194, RZ, 0x1, P2 ;  /* 0x00000001ffc27807 */ /* 0x000fe40001000000 */
[----:B------:R-:W-:Y:S02]  /*15b00*/  SEL R193, R193, RZ, P2 ;  /* 0x000000ffc1c17207 */ /* 0x000fe40001000000 */
[----:B------:R-:W-:Y:S01]  /*15b10*/  LOP3.LUT R194, R161, R194, RZ, 0x3c, !PT ;  /* 0x000000c2a1c27212 */ /* 0x000fe200078e3cff */
[----:B------:R-:W-:Y:S06]  /*15b20*/  @!P0 BRA `(.L_x_1528) ;  /* 0x0000000000048947 */ /* 0x000fec0003800000 */
[----:B------:R-:W-:Y:S01]  /*15b30*/  BPT.TRAP 0x1 ;  /* 0x000000040000795c */ /* 0x000fe20000300000 */
.L_x_1528:
[----:B------:R-:W-:Y:S01]  /*15b40*/  IMAD R7, R193, 0x8, R18 ;  /* 0x00000008c1077824 */ /* 0x000fe200078e0212 */
[----:B------:R-:W-:-:S04]  /*15b50*/  SHF.L.U32 R14, R194, 0x1f, RZ ;  /* 0x0000001fc20e7819 */ /* 0x000fc800000006ff */
[----:B------:R0:W1:Y:S01]  /*15b60*/  SYNCS.PHASECHK.TRANS64.TRYWAIT P2, [R7+URZ+0x2a830], R14 ;  /* 0x02a8300e070075a7 */ /* 0x000062000804017f */
[----:B------:R-:W-:Y:S05]  /*15b70*/  @!P0 BRA `(.L_x_1529) ;  /* 0x0000000000048947 */ /* 0x000fea0003800000 */
[----:B------:R-:W-:Y:S01]  /*15b80*/  BPT.TRAP 0x1 ;  /* 0x000000040000795c */ /* 0x000fe20000300000 */
.L_x_1529:
[----:B------:R-:W-:Y:S01]  /*15b90*/  BSSY B2, `(.L_x_1530) ;  /* 0x0000006000027945 */ /* 0x000fe20003800000 */
[----:B------:R-:W-:Y:S02]  /*15ba0*/  IMAD R12, R193, 0x900, R8 ;  /* 0x00000900c10c7824 */ /* 0x000fe400078e0208 */
[----:B------:R-:W-:Y:S01]  /*15bb0*/  IMAD.MOV.U32 R13, RZ, RZ, 0x40000040 ;  /* 0x40000040ff0d7424 */ /* 0x000fe200078e00ff */
[----:B-1----:R-:W-:Y:S06]  /*15bc0*/  @P2 BRA `(.L_x_1531) ;  /* 0x0000000000082947 */ /* 0x002fec0003800000 */
[----:B------:R-:W1:Y:S02]  /*15bd0*/  SYNCS.PHASECHK.TRANS64.TRYWAIT P2, [R7+URZ+0x2a830], R14 ;  /* 0x02a8300e070075a7 */ /* 0x000e64000804017f */
[----:B-1----:R-:W-:Y:S05]  /*15be0*/  @!P2 BRA `(.L_x_1532) ;  /* 0x0000012000d8a947 */ /* 0x002fea0003800000 */
.L_x_1531:
[----:B------:R-:W-:Y:S05]  /*15bf0*/  BSYNC B2 ;  /* 0x0000000000027941 */ /* 0x000fea0003800000 */
.L_x_1530:
[----:B------:R-:W2:Y:S04]  /*15c00*/  LDL.64 R88, [R1+0x38] ;  /* 0x0000380001587983 */ /* 0x000ea80000100a00 */
[----:B------:R-:W3:Y:S04]  /*15c10*/  LDL.64 R214, [R1+0x30] ;  /* 0x0000300001d67983 */ /* 0x000ee80000100a00 */
[----:B------:R-:W4:Y:S01]  /*15c20*/  LDL.64 R212, [R1+0x28] ;  /* 0x0000280001d47983 */ /* 0x000f220000100a00 */
[----:B------:R-:W-:-:S03]  /*15c30*/  R2UR UR6, R12 ;  /* 0x000000000c0672ca */ /* 0x000fc600000e0000 */
[----:B------:R-:W5:Y:S01]  /*15c40*/  LDL.64 R210, [R1+0x20] ;  /* 0x0000200001d27983 */ /* 0x000f620000100a00 */
[----:B------:R-:W-:Y:S01]  /*15c50*/  R2UR UR7, R13 ;  /* 0x000000000d0772ca */ /* 0x000fe200000e0000 */
[----:B01----:R-:W-:Y:S02]  /*15c60*/  VIADD R14, R12, 0x2 ;  /* 0x000000020c0e7836 */ /* 0x003fe40000000000 */
[----:B------:R-:W-:Y:S01]  /*15c70*/  IMAD.MOV.U32 R15, RZ, RZ, 0x40000040 ;  /* 0x40000040ff0f7424 */ /* 0x000fe200078e00ff */
[----:B------:R-:W5:Y:S04]  /*15c80*/  LDL.64 R208, [R1+0x18] ;  /* 0x0000180001d07983 */ /* 0x000f680000100a00 */
[----:B------:R-:W5:Y:S04]  /*15c90*/  LDL.64 R206, [R1+0x10] ;  /* 0x0000100001ce7983 */ /* 0x000f680000100a00 */
[----:B------:R-:W5:Y:S01]  /*15ca0*/  LDL.64 R204, [R1+0x8] ;  /* 0x0000080001cc7983 */ /* 0x000f620000100a00 */
[----:B--2---:R-:W-:-:S02]  /*15cb0*/  R2UR UR4, R88 ;  /* 0x00000000580472ca */ /* 0x004fc400000e0000 */
[----:B------:R-:W-:Y:S02]  /*15cc0*/  R2UR UR5, R89 ;  /* 0x00000000590572ca */ /* 0x000fe400000e0000 */
[----:B------:R-:W-:-:S11]  /*15cd0*/  WARPGROUP.ARRIVE ;  /* 0x00000000000079c5 */ /* 0x000fd60000000000 */
[----:B------:R-:W-:Y:S01]  /*15ce0*/  HGMMA.64x96x16.F32.BF16 R88, gdesc[UR4], RZ, !UPT, gsb0 ;  /* 0x01600000045879f0 */ /* 0x000fe2000c0018ff */
[----:B------:R-:W-:Y:S02]  /*15cf0*/  R2UR UR6, R14 ;  /* 0x000000000e0672ca */ /* 0x000fe400000e0000 */
[----:B------:R-:W-:Y:S02]  /*15d00*/  R2UR UR7, R15 ;  /* 0x000000000f0772ca */ /* 0x000fe400000e0000 */
[----:B---3--:R-:W-:Y:S02]  /*15d10*/  R2UR UR4, R214 ;  /* 0x00000000d60472ca */ /* 0x008fe400000e0000 */
[----:B------:R-:W-:Y:S01]  /*15d20*/  R2UR UR5, R215 ;  /* 0x00000000d70572ca */ /* 0x000fe200000e0000 */
[----:B------:R-:W-:Y:S02]  /*15d30*/  VIADD R14, R12, 0x4 ;  /* 0x000000040c0e7836 */ /* 0x000fe40000000000 */
[----:B------:R-:W-:Y:S01]  /*15d40*/  IMAD.MOV.U32 R15, RZ, RZ, 0x40000040 ;  /* 0x40000040ff0f7424 */ /* 0x000fe200078e00ff */
[----:B------:R-:W-:-:S02]  /*15d50*/  WARPGROUP.DEPBAR.LE gsb0, 0x0 ;  /* 0x00008000000079c5 */ /* 0x000fc40000010000 */
[----:B------:R-:W-:-:S07]  /*15d60*/  WARPGROUP.ARRIVE ;  /* 0x00000000000079c5 */ /* 0x000fce0000000000 */
[----:B------:R-:W-:Y:S01]  /*15d70*/  HGMMA.64x96x16.F32.BF16 R88, gdesc[UR4], R88, gsb0 ;  /* 0x01600000045879f0 */ /* 0x000fe20008001858 */
        /* <DEDUP_REMOVED lines=85> */
[----:B------:R-:W-:Y:S02]  /*162d0*/  WARPGROUP.DEPBAR.LE gsb0, 0x0 ;  /* 0x00008000000079c5 */ /* 0x000fe40000010000 */
[----:B------:R-:W-:-:S08]  /*162e0*/  WARPGROUP.ARRIVE ;  /* 0x00000000000079c5 */ /* 0x000fd00000000000 */
[----:B------:R-:W-:Y:S01]  /*162f0*/  HGMMA.64x96x16.F32.BF16 R88, gdesc[UR4], R88, gsb0 ;  /* 0x01600000045879f0 */ /* 0x000fe20008001858 */
        /* <DEDUP_REMOVED lines=67> */
.L_x_1533:
[----:B------:R-:W-:Y:S01]  /*16730*/  SHF.L.U32 R9, R161, 0x1f, RZ ;  /* 0x0000001fa1097819 */ /* 0x000fe200000006ff */
[----:B------:R-:W-:-:S04]  /*16740*/  IMAD R14, R160, 0x8, R18 ;  /* 0x00000008a00e7824 */ /* 0x000fc800078e0212 */
[----:B------:R0:W1:Y:S01]  /*16750*/  SYNCS.PHASECHK.TRANS64.TRYWAIT P2, [R14+URZ+0x2a850], R9 ;  /* 0x02a850090e0075a7 */ /* 0x000062000804017f */
[----:B------:R-:W-:Y:S05]  /*16760*/  @!P0 BRA `(.L_x_1534) ;  /* 0x0000000000048947 */ /* 0x000fea0003800000 */
[----:B------:R-:W-:Y:S01]  /*16770*/  BPT.TRAP 0x1 ;  /* 0x000000040000795c */ /* 0x000fe20000300000 */
.L_x_1534:
        /* <DEDUP_REMOVED lines=9> */
.L_x_1536:
[----:B------:R-:W-:Y:S05]  /*16810*/  BSYNC B2 ;  /* 0x0000000000027941 */ /* 0x000fea0003800000 */
.L_x_1535:
[----:B------:R-:W-:Y:S01]  /*16820*/  IMAD.MOV.U32 R12, RZ, RZ, R0 ;  /* 0x000000ffff0c7224 */ /* 0x000fe200078e0000 */
[----:B------:R-:W2:Y:S01]  /*16830*/  LDL R160, [R1] ;  /* 0x0000000001a07983 */ /* 0x000ea20000100800 */
[----:B------:R-:W-:Y:S01]  /*16840*/  IMAD.MOV.U32 R13, RZ, RZ, 0x40000040 ;  /* 0x40000040ff0d7424 */ /* 0x000fe200078e00ff */
[----:B------:R-:W-:Y:S01]  /*16850*/  WARPGROUP.ARRIVE ;  /* 0x00000000000079c5 */ /* 0x000fe20000000000 */
[----:B------:R-:W-:Y:S01]  /*16860*/  @!P1 VIADD R7, R7, 0x2a840 ;  /* 0x0002a84007079836 */ /* 0x000fe20000000000 */
[----:B------:R-:W-:Y:S01]  /*16870*/  R2UR UR6, R12 ;  /* 0x000000000c0672ca */ /* 0x000fe200000e0000 */
[----:B------:R-:W-:Y:S01]  /*16880*/  VIADD R12, R0, 0x80 ;  /* 0x00000080000c7836 */ /* 0x000fe20000000000 */
[----:B------:R-:W-:Y:S01]  /*16890*/  R2UR UR7, R13 ;  /* 0x000000000d0772ca */ /* 0x000fe200000e0000 */
[----:B------:R-:W-:Y:S01]  /*168a0*/  IMAD.MOV.U32 R13, RZ, RZ, 0x40000040 ;  /* 0x40000040ff0d7424 */ /* 0x000fe200078e00ff */
[----:B------:R-:W-:-:S11]  /*168b0*/  @!P1 PRMT R7, RZ, 0x654, R7 ;  /* 0x00000654ff079816 */ /* 0x000fd60000000007 */
        /* <DEDUP_REMOVED lines=12> */
[----:B--2---:R-:W-:Y:S01]  /*16980*/  LOP3.LUT P2, RZ, R160, 0x100000, RZ, 0xc0, !PT ;  /* 0x00100000a0ff7812 */ /* 0x004fe2000784c0ff */
[----:B------:R-:W-:Y:S02]  /*16990*/  WARPGROUP.DEPBAR.LE gsb0, 0x0 ;  /* 0x00008000000079c5 */ /* 0x000fe40000010000 */
[----:B------:R-:W-:Y:S01]  /*169a0*/  WARPGROUP.ARRIVE ;  /* 0x00000000000079c5 */ /* 0x000fe20000000000 */
[----:B------:R-:W-:-:S07]  /*169b0*/  IMAD R154, R11, -0x60, RZ ;  /* 0xffffffa00b9a7824 */ /* 0x000fce00078e02ff */
[----:B------:R-:W-:Y:S01]  /*169c0*/  HGMMA.64x128x16.F32.BF16 R24, R148, gdesc[UR4].tnspB, R24, gsb0 ;  /* 0x41e0000494187df0 */ /* 0x000fe20008001818 */
[----:B------:R-:W-:Y:S01]  /*169d0*/  R2UR UR6, R12 ;  /* 0x000000000c0672ca */ /* 0x000fe200000e0000 */
[----:B------:R-:W-:Y:S01]  /*169e0*/  VIADD R12, R0, 0x200 ;  /* 0x00000200000c7836 */ /* 0x000fe20000000000 */
[----:B------:R-:W-:Y:S01]  /*169f0*/  R2UR UR7, R13 ;  /* 0x000000000d0772ca */ /* 0x000fe200000e0000 */
[----:B------:R-:W-:Y:S01]  /*16a00*/  IMAD.MOV.U32 R13, RZ, RZ, 0x40000040 ;  /* 0x40000040ff0d7424 */ /* 0x000fe200078e00ff */
[----:B01----:R-:W-:Y:S01]  /*16a10*/  IADD3 R9, R154, 0x1, R163 ;  /* 0x000000019a097810 */ /* 0x003fe20007ffe0a3 */
[----:B------:R-:W-:Y:S02]  /*16a20*/  WARPGROUP.DEPBAR.LE gsb0, 0x0 ;  /* 0x00008000000079c5 */ /* 0x000fe40000010000 */
[----:B------:R-:W-:-:S08]  /*16a30*/  WARPGROUP.ARRIVE ;  /* 0x00000000000079c5 */ /* 0x000fd00000000000 */
[----:B------:R-:W-:Y:S01]  /*16a40*/  HGMMA.64x128x16.F32.BF16 R24, R144, gdesc[UR4].tnspB, R24, gsb0 ;  /* 0x41e0000490187df0 */ /* 0x000fe20008001818 */
[----:B------:R-:W-:Y:S01]  /*16a50*/  R2UR UR6, R12 ;  /* 0x000000000c0672ca */ /* 0x000fe200000e0000 */
[----:B------:R-:W-:Y:S01]  /*16a60*/  VIADD R12, R0, 0x280 ;  /* 0x00000280000c7836 */ /* 0x000fe20000000000 */
[----:B------:R-:W-:Y:S01]  /*16a70*/  R2UR UR7, R13 ;  /* 0x000000000d0772ca */ /* 0x000fe200000e0000 */
[----:B------:R-:W-:Y:S02]  /*16a80*/  IMAD.MOV.U32 R13, RZ, RZ, 0x40000040 ;  /* 0x40000040ff0d7424 */ /* 0x000fe400078e00ff */
[----:B------:R-:W-:Y:S02]  /*16a90*/  IMAD.IADD R0, R9, 0x1, -R164 ;  /* 0x0000000109007824 */ /* 0x000fe400078e0aa4 */
[----:B------:R-:W-:Y:S02]  /*16aa0*/  IMAD.U32 R9, RZ, RZ, UR47 ;  /* 0x0000002fff097e24 */ /* 0x000fe4000f8e00ff */
[----:B------:R-:W-:-:S03]  /*16ab0*/  IMAD R0, R173, -0x2, R0 ;  /* 0xfffffffead007824 */ /* 0x000fc600078e0200 */
[----:B------:R-:W-:-:S05]  /*16ac0*/  LOP3.LUT R15, RZ, R9, RZ, 0x33, !PT ;  /* 0x00000009ff0f7212 */ /* 0x000fca00078e33ff */
[----:B------:R-:W-:Y:S01]  /*16ad0*/  IMAD.IADD R15, R15, 0x1, R0 ;  /* 0x000000010f0f7824 */ /* 0x000fe200078e0200 */
[----:B------:R-:W-:Y:S02]  /*16ae0*/  WARPGROUP.DEPBAR.LE gsb0, 0x0 ;  /* 0x00008000000079c5 */ /* 0x000fe40000010000 */
[----:B------:R-:W-:-:S06]  /*16af0*/  WARPGROUP.ARRIVE ;  /* 0x00000000000079c5 */ /* 0x000fcc0000000000 */
[----:B------:R-:W-:Y:S01]  /*16b00*/  HGMMA.64x128x16.F32.BF16 R24, R140, gdesc[UR4].tnspB, R24, gsb0 ;  /* 0x41e000048c187df0 */ /* 0x000fe20008001818 */
[----:B------:R-:W-:Y:S02]  /*16b10*/  R2UR UR6, R12 ;  /* 0x000000000c0672ca */ /* 0x000fe400000e0000 */
[----:B------:R-:W-:Y:S01]  /*16b20*/  R2UR UR7, R13 ;  /* 0x000000000d0772ca */ /* 0x000fe200000e0000 */
[----:B------:R-:W-:Y:S02]  /*16b30*/  WARPGROUP.DEPBAR.LE gsb0, 0x0 ;  /* 0x00008000000079c5 */ /* 0x000fe40000010000 */
[----:B------:R-:W-:-:S10]  /*16b40*/  WARPGROUP.ARRIVE ;  /* 0x00000000000079c5 */ /* 0x000fd40000000000 */
[----:B------:R-:W-:Y:S03]  /*16b50*/  HGMMA.64x128x16.F32.BF16 R24, R136, gdesc[UR4].tnspB, R24, gsb0 ;  /* 0x41e0000488187df0 */ /* 0x000fe60008001818 */
[----:B------:R-:W-:Y:S02]  /*16b60*/  WARPGROUP.DEPBAR.LE gsb0, 0x0 ;  /* 0x00008000000079c5 */ /* 0x000fe40000010000 */
[----:B------:R-:W-:Y:S01]  /*16b70*/  VIADD R137, R0, UR54 ;  /* 0x0000003600897c36 */ /* 0x000fe20008000000 */
[----:B------:R0:W-:Y:S01]  /*16b80*/  @!P1 SYNCS.ARRIVE.TRANS64.RED.A1T0 RZ, [R7+URZ], RZ ;  /* 0x000000ff07ff99a7 */ /* 0x0001e2000810043f */
[C---:B------:R-:W-:Y:S02]  /*16b90*/  IMAD.IADD R139, R10.reuse, 0x1, R15 ;  /* 0x000000010a8b7824 */ /* 0x040fe400078e020f */
[----:B------:R-:W-:Y:S02]  /*16ba0*/  IMAD.IADD R141, R10, 0x1, R137 ;  /* 0x000000010a8d7824 */ /* 0x000fe400078e0289 */
[----:B0-----:R-:W-:Y:S01]  /*16bb0*/  IMAD R7, R173, -0x2, R154 ;  /* 0xfffffffead077824 */ /* 0x001fe200078e029a */
[----:B------:R-:W-:Y:S06]  /*16bc0*/  @!P2 BRA `(.L_x_1538) ;  /* 0x000000000054a947 */ /* 0x000fec0003800000 */
[----:B------:R-:W-:Y:S01]  /*16bd0*/  IMAD.IADD R0, R10, 0x1, R20 ;  /* 0x000000010a007824 */ /* 0x000fe200078e0214 */
[----:B------:R-:W-:Y:S04]  /*16be0*/  BSSY B2, `(.L_x_1539) ;  /* 0x0000010000027945 */ /* 0x000fe80003800000 */
[----:B------:R-:W-:-:S13]  /*16bf0*/  ISETP.GT.AND P2, PT, R0, -0x1, PT ;  /* 0xffffffff0000780c */ /* 0x000fda0003f44270 */
[----:B------:R-:W-:Y:S05]  /*16c00*/  @P2 BRA `(.L_x_1540) ;  /* 0x0000000000202947 */ /* 0x000fea0003800000 */
[----:B------:R-:W-:Y:S01]  /*16c10*/  IMAD.U32 R2, RZ, RZ, UR46 ;  /* 0x0000002eff027e24 */ /* 0x000fe2000f8e00ff */
[----:B------:R-:W-:-:S04]  /*16c20*/  LOP3.LUT R143, RZ, R0, RZ, 0x33, !PT ;  /* 0x00000000ff8f7212 */ /* 0x000fc800078e33ff */
[----:B------:R-:W-:-:S13]  /*16c30*/  ISETP.NE.AND P2, PT, R2, 0x1, PT ;  /* 0x000000010200780c */ /* 0x000fda0003f45270 */
[----:B------:R-:W0:Y:S02]  /*16c40*/  @P2 LDC.64 R12, c[0x0][0x9e8] ;  /* 0x00027a00ff0c2b82 */ /* 0x000e240000000a00 */
[----:B0-----:R-:W-:-:S05]  /*16c50*/  @P2 IMAD.HI.U32 R12, R143, R12, RZ ;  /* 0x0000000c8f0c2227 */ /* 0x001fca00078e00ff */
[----:B------:R-:W-:-:S04]  /*16c60*/  @P2 SHF.R.U32.HI R143, RZ, R13, R12 ;  /* 0x0000000dff8f2219 */ /* 0x000fc8000001160c */
[----:B------:R-:W-:Y:S01]  /*16c70*/  LOP3.LUT R0, RZ, R143, RZ, 0x33, !PT ;  /* 0x0000008fff007212 */ /* 0x000fe200078e33ff */
[----:B------:R-:W-:Y:S06]  /*16c80*/  BRA `(.L_x_1541) ;  /* 0x0000000000147947 */ /* 0x000fec0003800000 */
.L_x_1540:
[----:B------:R-:W-:-:S05]  /*16c90*/  IMAD.U32 R2, RZ, RZ, UR46 ;  /* 0x0000002eff027e24 */ /* 0x000fca000f8e00ff */
[----:B------:R-:W-:-:S13]  /*16ca0*/  ISETP.NE.AND P2, PT, R2, 0x1, PT ;  /* 0x000000010200780c */ /* 0x000fda0003f45270 */
[----:B------:R-:W0:Y:S02]  /*16cb0*/  @P2 LDC.64 R12, c[0x0][0x9e8] ;  /* 0x00027a00ff0c2b82 */ /* 0x000e240000000a00 */
[----:B0-----:R-:W-:-:S05]  /*16cc0*/  @P2 IMAD.HI.U32 R12, R0, R12, RZ ;  /* 0x0000000c000c2227 */ /* 0x001fca00078e00ff */
[----:B------:R-:W-:-:S07]  /*16cd0*/  @P2 SHF.R.U32.HI R0, RZ, R13, R12 ;  /* 0x0000000dff002219 */ /* 0x000fce000001160c */
.L_x_1541:
[----:B------:R-:W-:Y:S05]  /*16ce0*/  BSYNC B2 ;  /* 0x0000000000027941 */ /* 0x000fea0003800000 */
.L_x_1539:
[----:B------:R-:W-:-:S05]  /*16cf0*/  IMAD R0, R0, R2, R7 ;  /* 0x0000000200007224 */ /* 0x000fca00078e0207 */
[----:B------:R-:W-:Y:S02]  /*16d00*/  VIADDMNMX R141, R0, R2, R141, PT ;  /* 0x00000002008d7246 */ /* 0x000fe4000380018d */
[----:B------:R-:W-:-:S07]  /*16d10*/  VIMNMX R139, R139, R0, !PT ;  /* 0x000000008b8b7248 */ /* 0x000fce0007fe0100 */
.L_x_1538:
        /* <DEDUP_REMOVED lines=98> */
[----:B------:R-:W-:Y:S02]  /*17340*/  ISETP.GE.AND P4, PT, R154, 0x52, PT ;  /* 0x000000529a00780c */ /* 0x000fe40003f86270 */
[--C-:B------:R-:W-:Y:S02]  /*17350*/  IADD3 R97, R137, 0x8, R10.reuse ;  /* 0x0000000889617810 */ /* 0x100fe40007ffe00a */
[----:B------:R-:W-:Y:S02]  /*17360*/  ISETP.GT.AND P5, PT, R139, 0x51, !P4 ;  /* 0x000000518b00780c */ /* 0x000fe400067a4270 */
[----:B------:R-:W-:-:S02]  /*17370*/  IADD3 R101, R15, 0x8, R10 ;  /* 0x000000080f657810 */ /* 0x000fc40007ffe00a */
        /* <DEDUP_REMOVED lines=16> */
[----:B------:R-:W-:-:S13]  /*17480*/  LOP3.LUT P6, RZ, R160, 0x100000, RZ, 0xc0, !PT ;  /* 0x00100000a0ff7812 */ /* 0x000fda00078cc0ff */
[----:B------:R-:W-:Y:S05]  /*17490*/  @!P6 BRA `(.L_x_1542) ;  /* 0x000000000058e947 */ /* 0x000fea0003800000 */
[----:B------:R-:W-:Y:S01]  /*174a0*/  ISETP.GT.AND P6, PT, R171, -0x1, PT ;  /* 0xffffffffab00780c */ /* 0x000fe20003fc4270 */
[----:B------:R-:W-:-:S12]  /*174b0*/  BSSY B2, `(.L_x_1543) ;  /* 0x0000011000027945 */ /* 0x000fd80003800000 */
[----:B------:R-:W-:Y:S05]  /*174c0*/  @P6 BRA `(.L_x_1544) ;  /* 0x0000000000246947 */ /* 0x000fea0003800000 */
[----:B------:R-:W-:Y:S02]  /*174d0*/  IMAD.U32 R133, RZ, RZ, UR46 ;  /* 0x0000002eff857e24 */ /* 0x000fe4000f8e00ff */
[----:B------:R-:W-:-:S03]  /*174e0*/  VIADD R15, R170, 0x8 ;  /* 0x00000008aa0f7836 */ /* 0x000fc60000000000 */
[----:B------:R-:W-:Y:S02]  /*174f0*/  ISETP.NE.AND P6, PT, R133, 0x1, PT ;  /* 0x000000018500780c */ /* 0x000fe40003fc5270 */
[----:B------:R-:W-:-:S11]  /*17500*/  LOP3.LUT R15, RZ, R15, RZ, 0x33, !PT ;  /* 0x0000000fff0f7212 */ /* 0x000fd600078e33ff */
[----:B------:R-:W0:Y:S02]  /*17510*/  @P6 LDC.64 R12, c[0x0][0x9e8] ;  /* 0x00027a00ff0c6b82 */ /* 0x000e240000000a00 */
[----:B0-----:R-:W-:-:S05]  /*17520*/  @P6 IMAD.HI.U32 R12, R15, R12, RZ ;  /* 0x0000000c0f0c6227 */ /* 0x001fca00078e00ff */
[----:B------:R-:W-:-:S04]  /*17530*/  @P6 SHF.R.U32.HI R15, RZ, R13, R12 ;  /* 0x0000000dff0f6219 */ /* 0x000fc8000001160c */
[----:B------:R-:W-:Y:S01]  /*17540*/  LOP3.LUT R12, RZ, R15, RZ, 0x33, !PT ;  /* 0x0000000fff0c7212 */ /* 0x000fe200078e33ff */
[----:B------:R-:W-:Y:S06]  /*17550*/  BRA `(.L_x_1545) ;  /* 0x0000000000187947 */ /* 0x000fec0003800000 */
.L_x_1544:
[----:B------:R-:W-:-:S05]  /*17560*/  IMAD.U32 R133, RZ, RZ, UR46 ;  /* 0x0000002eff857e24 */ /* 0x000fca000f8e00ff */
[----:B------:R-:W-:-:S13]  /*17570*/  ISETP.NE.AND P6, PT, R133, 0x1, PT ;  /* 0x000000018500780c */ /* 0x000fda0003fc5270 */
[----:B------:R-:W0:Y:S02]  /*17580*/  @P6 LDC.64 R12, c[0x0][0x9e8] ;  /* 0x00027a00ff0c6b82 */ /* 0x000e240000000a00 */
[----:B0-----:R-:W-:-:S04]  /*17590*/  @P6 IMAD.HI.U32 R154, R171, R12, RZ ;  /* 0x0000000cab9a6227 */ /* 0x001fc800078e00ff */
[----:B------:R-:W-:Y:S01]  /*175a0*/  IMAD.MOV.U32 R12, RZ, RZ, R171 ;  /* 0x000000ffff0c7224 */ /* 0x000fe200078e00ab */
[----:B------:R-:W-:-:S07]  /*175b0*/  @P6 SHF.R.U32.HI R12, RZ, R13, R154 ;  /* 0x0000000dff0c6219 */ /* 0x000fce000001169a */
.L_x_1545:
[----:B------:R-:W-:Y:S05]  /*175c0*/  BSYNC B2 ;  /* 0x0000000000027941 */ /* 0x000fea0003800000 */
.L_x_1543:
[----:B------:R-:W-:-:S05]  /*175d0*/  IMAD R12, R12, R133, R7 ;  /* 0x000000850c0c7224 */ /* 0x000fca00078e0207 */
[----:B------:R-:W-:Y:S02]  /*175e0*/  VIADDMNMX R97, R12, R133, R97, PT ;  /* 0x000000850c617246 */ /* 0x000fe40003800161 */
[----:B------:R-:W-:-:S07]  /*175f0*/  VIMNMX R101, R101, R12, !PT ;  /* 0x0000000c65657248 */ /* 0x000fce0007fe0100 */
.L_x_1542:
[C---:B------:R-:W-:Y:S01]  /*17600*/  ISETP.GT.AND P2, PT, R101.reuse, 0x1, !P2 ;  /* 0x000000016500780c */ /* 0x040fe20005744270 */
[----:B------:R-:W-:Y:S01]  /*17610*/  @!P1 VIADD R14, R14, 0x2a860 ;  /* 0x0002a8600e0e9836 */ /* 0x000fe20000000000 */
[----:B------:R-:W-:Y:S02]  /*17620*/  ISETP.GT.AND P3, PT, R101, 0x8, !P3 ;  /* 0x000000086500780c */ /* 0x000fe40005f64270 */
        /* <DEDUP_REMOVED lines=65> */
[----:B------:R-:W-:Y:S01]  /*17a40*/  FMNMX.FTZ R13, R88, R7, !PT ;  /* 0x00000007580d7209 */ /* 0x000fe20007810000 */
[----:B------:R-:W-:Y:S01]  /*17a50*/  IMAD.U32 R7, RZ, RZ, UR43 ;  /* 0x0000002bff077e24 */ /* 0x000fe2000f8e00ff */
[----:B------:R-:W-:Y:S02]  /*17a60*/  ISETP.LT.OR P2, PT, R97, 0x31, P2 ;  /* 0x000000316100780c */ /* 0x000fe40001741670 */
[----:B------:R-:W-:Y:S01]  /*17a70*/  ISETP.NE.AND P6, PT, R159, RZ, PT ;  /* 0x000000ff9f00720c */ /* 0x000fe20003fc5270 */
[----:B------:R-:W0:Y:S01]  /*17a80*/  SHFL.BFLY PT, R12, R13, 0x2, 0x1f ;  /* 0x0c401f000d0c7f89 */ /* 0x000e2200000e0000 */
[----:B------:R-:W-:Y:S02]  /*17a90*/  FSEL R114, R114, -INF , !P2 ;  /* 0xff80000072727808 */ /* 0x000fe40005000000 */
[----:B------:R-:W-:-:S02]  /*17aa0*/  ISETP.NE.AND P2, PT, R149, RZ, PT ;  /* 0x000000ff9500720c */ /* 0x000fc40003f45270 */
[----:B------:R-:W-:Y:S01]  /*17ab0*/  ISETP.NE.AND P3, PT, R161, RZ, PT ;  /* 0x000000ffa100720c */ /* 0x000fe20003f65270 */
[----:B------:R-:W-:Y:S01]  /*17ac0*/  IMAD.MOV.U32 R161, RZ, RZ, R194 ;  /* 0x000000ffffa17224 */ /* 0x000fe200078e00c2 */
[C---:B------:R-:W-:Y:S02]  /*17ad0*/  ISETP.GT.AND P2, PT, R101.reuse, 0x31, !P2 ;  /* 0x000000316500780c */ /* 0x040fe40005744270 */
[----:B------:R-:W-:Y:S02]  /*17ae0*/  ISETP.GT.AND P4, PT, R101, 0x51, !P4 ;  /* 0x000000516500780c */ /* 0x000fe40006784270 */
[----:B------:R-:W-:Y:S02]  /*17af0*/  ISETP.LT.OR P2, PT, R97, 0x32, P2 ;  /* 0x000000326100780c */ /* 0x000fe40001741670 */
[----:B------:R-:W-:Y:S02]  /*17b00*/  ISETP.GT.AND P5, PT, R101, 0x58, !P5 ;  /* 0x000000586500780c */ /* 0x000fe40006fa4270 */
[----:B------:R-:W-:-:S02]  /*17b10*/  FSEL R208, R115, -INF , !P2 ;  /* 0xff80000073d07808 */ /* 0x000fc40005000000 */
[----:B------:R-:W-:Y:S02]  /*17b20*/  ISETP.NE.AND P2, PT, R113, RZ, PT ;  /* 0x000000ff7100720c */ /* 0x000fe40003f45270 */
[----:B------:R-:W-:Y:S02]  /*17b30*/  ISETP.LT.OR P4, PT, R97, 0x52, P4 ;  /* 0x000000526100780c */ /* 0x000fe40002781670 */
[----:B------:R-:W-:Y:S02]  /*17b40*/  ISETP.GT.AND P2, PT, R101, 0x38, !P2 ;  /* 0x000000386500780c */ /* 0x000fe40005744270 */
[C---:B------:R-:W-:Y:S02]  /*17b50*/  ISETP.LT.OR P5, PT, R97.reuse, 0x59, P5 ;  /* 0x000000596100780c */ /* 0x040fe40002fa1670 */
[----:B------:R-:W-:Y:S02]  /*17b60*/  ISETP.LT.OR P2, PT, R97, 0x39, P2 ;  /* 0x000000396100780c */ /* 0x000fe40001741670 */
[----:B0-----:R-:W-:-:S02]  /*17b70*/  FMNMX.FTZ R15, R13, R12, !PT ;  /* 0x0000000c0d0f7209 */ /* 0x001fc40007810000 */
[----:B------:R-:W-:Y:S02]  /*17b80*/  FSEL R118, R118, -INF , !P2 ;  /* 0xff80000076767808 */ /* 0x000fe40005000000 */
[----:B------:R-:W-:Y:S01]  /*17b90*/  ISETP.NE.AND P2, PT, R151, RZ, PT ;  /* 0x000000ff9700720c */ /* 0x000fe20003f45270 */
[----:B------:R-:W0:Y:S03]  /*17ba0*/  SHFL.BFLY PT, R12, R15, 0x1, 0x1f ;  /* 0x0c201f000f0c7f89 */ /* 0x000e2600000e0000 */
[----:B------:R-:W-:-:S04]  /*17bb0*/  ISETP.GT.AND P2, PT, R101, 0x39, !P2 ;  /* 0x000000396500780c */ /* 0x000fc80005744270 */
[----:B------:R-:W-:-:S04]  /*17bc0*/  ISETP.LT.OR P2, PT, R97, 0x3a, P2 ;  /* 0x0000003a6100780c */ /* 0x000fc80001741670 */
[----:B------:R-:W-:Y:S02]  /*17bd0*/  FSEL R210, R119, -INF , !P2 ;  /* 0xff80000077d27808 */ /* 0x000fe40005000000 */
[----:B------:R-:W-:-:S04]  /*17be0*/  ISETP.NE.AND P2, PT, R117, RZ, PT ;  /* 0x000000ff7500720c */ /* 0x000fc80003f45270 */
[----:B------:R-:W-:-:S04]  /*17bf0*/  ISETP.GT.AND P2, PT, R101, 0x40, !P2 ;  /* 0x000000406500780c */ /* 0x000fc80005744270 */
[----:B------:R-:W-:Y:S02]  /*17c00*/  ISETP.LT.OR P2, PT, R97, 0x41, P2 ;  /* 0x000000416100780c */ /* 0x000fe40001741670 */
[----:B0-----:R-:W-:Y:S02]  /*17c10*/  FMNMX.FTZ R12, R15, R12, !PT ;  /* 0x0000000c0f0c7209 */ /* 0x001fe40007810000 */
[----:B------:R-:W-:Y:S02]  /*17c20*/  FSEL R122, R122, -INF , !P2 ;  /* 0xff8000007a7a7808 */ /* 0x000fe40005000000 */
[----:B------:R-:W-:Y:S01]  /*17c30*/  ISETP.NE.AND P2, PT, R153, RZ, PT ;  /* 0x000000ff9900720c */ /* 0x000fe20003f45270 */
[----:B------:R-:W-:-:S03]  /*17c40*/  FMUL.FTZ R99, R12, R7 ;  /* 0x000000070c637220 */ /* 0x000fc60000410000 */
        /* <DEDUP_REMOVED lines=11> */
[----:B------:R-:W-:-:S04]  /*17d00*/  ISETP.GT.AND P2, PT, R101, 0x50, !P3 ;  /* 0x000000506500780c */ /* 0x000fc80005f44270 */
        /* <DEDUP_REMOVED lines=15> */
[-CC-:B------:R-:W-:Y:S01]  /*17e00*/  FFMA.FTZ R0, R92, R7.reuse, -R99.reuse ;  /* 0x000000075c007223 */ /* 0x180fe20000010863 */
[----:B------:R-:W-:Y:S01]  /*17e10*/  FSEL R108, R131, -INF , !P4 ;  /* 0xff800000836c7808 */ /* 0x000fe20006000000 */
[--C-:B------:R-:W-:Y:S01]  /*17e20*/  FFMA.FTZ R92, R2, R7, -R99.reuse ;  /* 0x00000007025c7223 */ /* 0x100fe20000010863 */
[----:B------:R-:W-:Y:S01]  /*17e30*/  FMNMX.FTZ R89, R156, R15, !PT ;  /* 0x0000000f9c597209 */ /* 0x000fe20007810000 */
[-CC-:B------:R-:W-:Y:S01]  /*17e40*/  FFMA.FTZ R2, R96, R7.reuse, -R99.reuse ;  /* 0x0000000760027223 */ /* 0x180fe20000010863 */
[--C-:B------:R-:W-:Y:S01]  /*17e50*/  FFMA.FTZ R96, R136, R7, -R99.reuse ;  /* 0x0000000788607223 */ /* 0x100fe20000010863 */
[----:B------:R-:W-:Y:S01]  /*17e60*/  FSEL R136, R134, -INF , !P5 ;  /* 0xff80000086887808 */ /* 0x000fe20006800000 */
[----:B------:R0:W-:Y:S01]  /*17e70*/  MUFU.EX2 R15, R0 ;  /* 0x00000000000f7308 */ /* 0x0001e20000000800 */
        /* <DEDUP_REMOVED lines=9> */
[-CC-:B0-----:R-:W-:Y:S01]  /*17f10*/  FFMA.FTZ R0, R100, R7.reuse, -R99.reuse ;  /* 0x0000000764007223 */ /* 0x181fe20000010863 */
[-CC-:B------:R-:W-:Y:S01]  /*17f20*/  FFMA.FTZ R100, R138, R7.reuse, -R99.reuse ;  /* 0x000000078a647223 */ /* 0x180fe20000010863 */
[----:B------:R-:W-:Y:S01]  /*17f30*/  FSEL R138, R135, -INF , !P3 ;  /* 0xff800000878a7808 */ /* 0x000fe20005800000 */
[--C-:B------:R-:W-:Y:S01]  /*17f40*/  FFMA.FTZ R105, R148, R7, -R99.reuse ;  /* 0x0000000794697223 */ /* 0x100fe20000010863 */
[----:B------:R-:W-:Y:S01]  /*17f50*/  FMNMX.FTZ R91, R160, R89, !PT ;  /* 0x00000059a05b7209 */ /* 0x000fe20007810000 */
[-CC-:B------:R-:W-:Y:S01]  /*17f60*/  FFMA.FTZ R142, R124, R7.reuse, -R99.reuse ;  /* 0x000000077c8e7223 */ /* 0x180fe20000010863 */
[----:B------:R0:W-:Y:S01]  /*17f70*/  MUFU.EX2 R89, R2 ;  /* 0x0000000200597308 */ /* 0x0001e20000000800 */
[--C-:B------:R-:W-:Y:S01]  /*17f80*/  FFMA.FTZ R109, R128, R7, -R99.reuse ;  /* 0x00000007806d7223 */ /* 0x100fe20000010863 */
[----:B------:R-:W-:Y:S01]  /*17f90*/  FMNMX.FTZ R91, R106, R91, !PT ;  /* 0x0000005b6a5b7209 */ /* 0x000fe20007810000 */
[-CC-:B------:R-:W-:Y:S01]  /*17fa0*/  FFMA.FTZ R112, R152, R7.reuse, -R99.reuse ;  /* 0x0000000798707223 */ /* 0x180fe20000010863 */
[----:B------:R-:W-:-:S02]  /*17fb0*/  FFMA.FTZ R111, R132, R7, -R99 ;  /* 0x00000007846f7223 */ /* 0x000fc40000010863 */
[----:B------:R-:W-:Y:S02]  /*17fc0*/  FMNMX.FTZ R91, R204, R91, !PT ;  /* 0x0000005bcc5b7209 */ /* 0x000fe40007810000 */
[----:B------:R-:W-:Y:S01]  /*17fd0*/  MUFU.EX2 R90, R90 ;  /* 0x0000005a005a7308 */ /* 0x000fe20000000800 */
[--C-:B0-----:R-:W-:Y:S01]  /*17fe0*/  FFMA.FTZ R2, R104, R7, -R99.reuse ;  /* 0x0000000768027223 */ /* 0x101fe20000010863 */
[----:B------:R-:W-:Y:S01]  /*17ff0*/  FMNMX.FTZ R91, R110, R91, !PT ;  /* 0x0000005b6e5b7209 */ /* 0x000fe20007810000 */
[-CC-:B------:R-:W-:Y:S01]  /*18000*/  FFMA.FTZ R104, R140, R7.reuse, -R99.reuse ;  /* 0x000000078c687223 */ /* 0x180fe20000010863 */
[----:B------:R-:W-:Y:S02]  /*18010*/  FFMA.FTZ R140, R120, R7, -R99 ;  /* 0x00000007788c7223 */ /* 0x000fe40000010863 */
        /* <DEDUP_REMOVED lines=10> */
[----:B------:R-:W0:Y:S02]  /*180c0*/  MUFU.EX2 R96, R96 ;  /* 0x0000006000607308 */ /* 0x000e240000000800 */
[----:B------:R-:W-:-:S04]  /*180d0*/  FMNMX.FTZ R103, R126, R103, !PT ;  /* 0x000000677e677209 */ /* 0x000fc80007810000 */
[----:B------:R-:W-:Y:S02]  /*180e0*/  FMNMX.FTZ R103, R214, R103, !PT ;  /* 0x00000067d6677209 */ /* 0x000fe40007810000 */
[----:B------:R-:W-:Y:S02]  /*180f0*/  MUFU.EX2 R100, R100 ;  /* 0x0000006400647308 */ /* 0x000fe40000000800 */
[----:B------:R-:W-:-:S04]  /*18100*/  FMNMX.FTZ R103, R130, R103, !PT ;  /* 0x0000006782677209 */ /* 0x000fc80007810000 */
[----:B------:R-:W-:Y:S02]  /*18110*/  FMNMX.FTZ R103, R108, R103, !PT ;  /* 0x000000676c677209 */ /* 0x000fe40007810000 */
[----:B------:R-:W1:Y:S01]  /*18120*/  MUFU.EX2 R104, R104 ;  /* 0x0000006800687308 */ /* 0x000e620000000800 */
[----:B0-----:R-:W-:Y:S02]  /*18130*/  F2FP.BF16.F32.PACK_AB R152, R96, R89 ;  /* 0x000000596098723e */ /* 0x001fe400000010ff */
[----:B------:R-:W-:-:S04]  /*18140*/  FMNMX.FTZ R103, R136, R103, !PT ;  /* 0x0000006788677209 */ /* 0x000fc80007810000 */
[----:B------:R-:W-:Y:S01]  /*18150*/  FMNMX.FTZ R0, R138, R103, !PT ;  /* 0x000000678a007209 */ /* 0x000fe20007810000 */
[-CC-:B------:R-:W-:Y:S01]  /*18160*/  FFMA.FTZ R103, R116, R7.reuse, -R99.reuse ;  /* 0x0000000774677223 */ /* 0x180fe20000010863 */
[----:B------:R-:W-:Y:S01]  /*18170*/  FFMA.FTZ R116, R88, R7, -R99 ;  /* 0x0000000758747223 */ /* 0x000fe20000010863 */
[----:B------:R-:W-:Y:S02]  /*18180*/  MUFU.EX2 R101, R101 ;  /* 0x0000006500657308 */ /* 0x000fe40000000800 */
[----:B------:R-:W0:Y:S01]  /*18190*/  SHFL.BFLY PT, R107, R0, 0x2, 0x1f ;  /* 0x0c401f00006b7f89 */ /* 0x000e2200000e0000 */
[----:B-1----:R-:W-:-:S05]  /*181a0*/  F2FP.BF16.F32.PACK_AB R148, R104, R93 ;  /* 0x0000005d6894723e */ /* 0x002fca00000010ff */
[----:B------:R-:W1:Y:S08]  /*181b0*/  MUFU.EX2 R134, R134 ;  /* 0x0000008600867308 */ /* 0x000e700000000800 */
[----:B------:R-:W-:Y:S08]  /*181c0*/  MUFU.EX2 R97, R97 ;  /* 0x0000006100617308 */ /* 0x000ff00000000800 */
[----:B------:R-:W-:Y:S01]  /*181d0*/  MUFU.EX2 R144, R144 ;  /* 0x0000009000907308 */ /* 0x000fe20000000800 */
[----:B0-----:R-:W-:Y:S01]  /*181e0*/  FMNMX.FTZ R2, R0, R107, !PT ;  /* 0x0000006b00027209 */ /* 0x001fe20007810000 */
[----:B------:R-:W-:Y:S01]  /*181f0*/  FFMA.FTZ R107, R150, R7, -R99 ;  /* 0x00000007966b7223 */ /* 0x000fe20000010863 */
[----:B------:R-:W-:-:S02]  /*18200*/  FSEL R0, R12, RZ, P2 ;  /* 0x000000ff0c007208 */ /* 0x000fc40001000000 */
[----:B------:R-:W-:Y:S01]  /*18210*/  @!P1 PRMT R99, RZ, 0x654, R14 ;  /* 0x00000654ff639816 */ /* 0x000fe2000000000e */
[----:B------:R-:W0:Y:S02]  /*18220*/  SHFL.BFLY PT, R113, R2, 0x1, 0x1f ;  /* 0x0c201f0002717f89 */ /* 0x000e2400000e0000 */
[----:B------:R-:W-:Y:S01]  /*18230*/  MUFU.EX2 R103, R103 ;  /* 0x0000006700677308 */ /* 0x000fe20000000800 */
[----:B------:R-:W-:Y:S01]  /*18240*/  FADD.FTZ R0, -R0, R3 ;  /* 0x0000000300007221 */ /* 0x000fe20000010100 */
[----:B------:R2:W-:Y:S01]  /*18250*/  @!P1 SYNCS.ARRIVE.TRANS64.RED.A1T0 RZ, [R99+URZ], RZ ;  /* 0x000000ff63ff99a7 */ /* 0x0005e2000810043f */
[----:B-1----:R-:W-:Y:S02]  /*18260*/  F2FP.BF16.F32.PACK_AB R150, R134, R101 ;  /* 0x000000658696723e */ /* 0x002fe400000010ff */
[----:B------:R-:W-:-:S03]  /*18270*/  FMUL.FTZ R0, R0, R7 ;  /* 0x0000000700007220 */ /* 0x000fc60000410000 */
[----:B------:R-:W-:Y:S08]  /*18280*/  MUFU.EX2 R146, R146 ;  /* 0x0000009200927308 */ /* 0x000ff00000000800 */
[----:B------:R-:W1:Y:S01]  /*18290*/  MUFU.EX2 R0, R0 ;  /* 0x0000000000007308 */ /* 0x000e620000000800 */
[----:B0-----:R-:W-:-:S07]  /*182a0*/  FMNMX.FTZ R88, R2, R113, !PT ;  /* 0x0000007102587209 */ /* 0x001fce0007810000 */
[----:B------:R-:W-:Y:S01]  /*182b0*/  MUFU.EX2 R140, R140 ;  /* 0x0000008c008c7308 */ /* 0x000fe20000000800 */
[C---:B------:R-:W-:Y:S01]  /*182c0*/  FSETP.NEU.FTZ.AND P2, PT, R88.reuse, -INF , PT ;  /* 0xff8000005800780b */ /* 0x040fe20003f5d000 */
[----:B------:R-:W-:-:S06]  /*182d0*/  FMUL.FTZ R3, R88, R7 ;  /* 0x0000000758037220 */ /* 0x000fcc0000410000 */
[----:B------:R-:W-:Y:S01]  /*182e0*/  MUFU.EX2 R105, R105 ;  /* 0x0000006900697308 */ /* 0x000fe20000000800 */
[----:B------:R-:W-:-:S05]  /*182f0*/  FSEL R3, R3, RZ, P2 ;  /* 0x000000ff03037208 */ /* 0x000fca0001000000 */
[-CC-:B------:R-:W-:Y:S01]  /*18300*/  FFMA.FTZ R157, R95, R7.reuse, -R3.reuse ;  /* 0x000000075f9d7223 */ /* 0x180fe20000010803 */
[----:B------:R-:W-:Y:S01]  /*18310*/  FSEL R95, R88, RZ, P2 ;  /* 0x000000ff585f7208 */ /* 0x000fe20001000000 */
[-CC-:B------:R-:W-:Y:S01]  /*18320*/  FFMA.FTZ R120, R154, R7.reuse, -R3.reuse ;  /* 0x000000079a787223 */ /* 0x180fe20000010803 */
[-CC-:B------:R-:W-:Y:S01]  /*18330*/  FFMA.FTZ R159, R94, R7.reuse, -R3.reuse ;  /* 0x000000075e9f7223 */ /* 0x180fe20000010803 */
[-CC-:B------:R-:W-:Y:S01]  /*18340*/  FFMA.FTZ R94, R156, R7.reuse, -R3.reuse ;  /* 0x000000079c5e7223 */ /* 0x180fe20000010803 */
[-C--:B------:R-:W-:Y:S01]  /*18350*/  FFMA.FTZ R153, R98, R7.reuse, -R3 ;  /* 0x0000000762997223 */ /* 0x080fe20000010803 */
[----:B------:R-:W-:Y:S01]  /*18360*/  FADD.FTZ R2, -R95, R4 ;  /* 0x000000045f027221 */ /* 0x000fe20000010100 */
[----:B------:R-:W-:Y:S01]  /*18370*/  MUFU.EX2 R157, R157 ;  /* 0x0000009d009d7308 */ /* 0x000fe20000000800 */
[----:B-1----:R-:W-:Y:S01]  /*18380*/  FFMA.FTZ R95, R0, R6, R13 ;  /* 0x00000006005f7223 */ /* 0x002fe2000001000d */
[-CC-:B------:R-:W-:Y:S01]  /*18390*/  FFMA.FTZ R98, R158, R7.reuse, -R3.reuse ;  /* 0x000000079e627223 */ /* 0x180fe20000010803 */
[-C--:B------:R-:W-:Y:S01]  /*183a0*/  FMUL.FTZ R2, R2, R7.reuse ;  /* 0x0000000702027220 */ /* 0x080fe20000410000 */
[-C--:B------:R-:W-:Y:S01]  /*183b0*/  FFMA.FTZ R155, R102, R7.reuse, -R3 ;  /* 0x00000007669b7223 */ /* 0x080fe20000010803 */
[----:B------:R-:W-:Y:S01]  /*183c0*/  FADD.FTZ R6, R90, R95 ;  /* 0x0000005f5a067221 */ /* 0x000fe20000010000 */
[-CC-:B------:R-:W-:Y:S01]  /*183d0*/  FFMA.FTZ R102, R160, R7.reuse, -R3.reuse ;  /* 0x00000007a0667223 */ /* 0x180fe20000010803 */
[-CC-:B------:R-:W-:Y:S01]  /*183e0*/  FFMA.FTZ R145, R114, R7.reuse, -R3.reuse ;  /* 0x0000000772917223 */ /* 0x180fe20000010803 */
[----:B------:R-:W-:Y:S01]  /*183f0*/  MUFU.EX2 R120, R120 ;  /* 0x0000007800787308 */ /* 0x000fe20000000800 */
[----:B------:R-:W-:Y:S01]  /*18400*/  FADD.FTZ R95, R15, R6 ;  /* 0x000000060f5f7221 */ /* 0x000fe20000010000 */
[-CC-:B------:R-:W-:Y:S01]  /*18410*/  FFMA.FTZ R149, R106, R7.reuse, -R3.reuse ;  /* 0x000000076a957223 */ /* 0x180fe20000010803 */
[-CC-:B------:R-:W-:Y:S01]  /*18420*/  FFMA.FTZ R106, R204, R7.reuse, -R3.reuse ;  /* 0x00000007cc6a7223 */ /* 0x180fe20000010803 */
[-C--:B------:R-:W-:Y:S01]  /*18430*/  FFMA.FTZ R147, R118, R7.reuse, -R3 ;  /* 0x0000000776937223 */ /* 0x080fe20000010803 */
[----:B------:R-:W-:Y:S01]  /*18440*/  FADD.FTZ R6, R92, R95 ;  /* 0x0000005f5c067221 */ /* 0x000fe20000010000 */
[-CC-:B------:R-:W-:Y:S01]  /*18450*/  FFMA.FTZ R151, R110, R7.reuse, -R3.reuse ;  /* 0x000000076e977223 */ /* 0x180fe20000010803 */
[-CC-:B------:R-:W-:Y:S01]  /*18460*/  FFMA.FTZ R206, R206, R7.reuse, -R3.reuse ;  /* 0x00000007cece7223 */ /* 0x180fe20000010803 */
[----:B------:R-:W0:Y:S01]  /*18470*/  MUFU.EX2 R2, R2 ;  /* 0x0000000200027308 */ /* 0x000e220000000800 */
[----:B------:R-:W-:Y:S01]  /*18480*/  FADD.FTZ R95, R89, R6 ;  /* 0x00000006595f7221 */ /* 0x000fe20000010000 */
[-CC-:B------:R-:W-:Y:S01]  /*18490*/  FFMA.FTZ R110, R208, R7.reuse, -R3.reuse ;  /* 0x00000007d06e7223 */ /* 0x180fe20000010803 */
[-CC-:B------:R-:W-:Y:S01]  /*184a0*/  FFMA.FTZ R141, R122, R7.reuse, -R3.reuse ;  /* 0x000000077a8d7223 */ /* 0x180fe20000010803 */
[----:B------:R-:W-:Y:S01]  /*184b0*/  FFMA.FTZ R14, R212, R7, -R3 ;  /* 0x00000007d40e7223 */ /* 0x000fe20000010803 */
[----:B------:R-:W-:Y:S01]  /*184c0*/  FADD.FTZ R114, R96, R95 ;  /* 0x0000005f60727221 */ /* 0x000fe20000010000 */
[----:B------:R-:W-:Y:S01]  /*184d0*/  F2FP.BF16.F32.PACK_AB R156, R90, R13 ;  /* 0x0000000d5a9c723e */ /* 0x000fe200000010ff */
[-CC-:B------:R-:W-:Y:S01]  /*184e0*/  FFMA.FTZ R143, R126, R7.reuse, -R3.reuse ;  /* 0x000000077e8f7223 */ /* 0x180fe20000010803 */
[----:B------:R-:W1:Y:S01]  /*184f0*/  MUFU.EX2 R159, R159 ;  /* 0x0000009f009f7308 */ /* 0x000e620000000800 */
[----:B------:R-:W-:Y:S01]  /*18500*/  FADD.FTZ R95, R91, R114 ;  /* 0x000000725b5f7221 */ /* 0x000fe20000010000 */
[-CC-:B------:R-:W-:Y:S01]  /*18510*/  FFMA.FTZ R114, R210, R7.reuse, -R3.reuse ;  /* 0x00000007d2727223 */ /* 0x180fe20000010803 */
[-CC-:B------:R-:W-:Y:S01]  /*18520*/  FFMA.FTZ R214, R214, R7.reuse, -R3.reuse ;  /* 0x00000007d6d67223 */ /* 0x180fe20000010803 */
[-C--:B------:R-:W-:Y:S01]  /*18530*/  FFMA.FTZ R130, R130, R7.reuse, -R3 ;  /* 0x0000000782827223 */ /* 0x080fe20000010803 */
[----:B------:R-:W-:Y:S01]  /*18540*/  FADD.FTZ R118, R100, R95 ;  /* 0x0000005f64767221 */ /* 0x000fe20000010000 */
[----:B------:R-:W-:Y:S01]  /*18550*/  FFMA.FTZ R108, R108, R7, -R3 ;  /* 0x000000076c6c7223 */ /* 0x000fe20000010803 */
[----:B------:R-:W-:Y:S01]  /*18560*/  F2FP.BF16.F32.PACK_AB R158, R92, R15 ;  /* 0x0000000f5c9e723e */ /* 0x000fe200000010ff */
[----:B------:R-:W3:Y:S01]  /*18570*/  MUFU.EX2 R94, R94 ;  /* 0x0000005e005e7308 */ /* 0x000ee20000000800 */
[----:B0-----:R-:W-:Y:S01]  /*18580*/  FFMA.FTZ R5, R2, R5, R157 ;  /* 0x0000000502057223 */ /* 0x001fe2000001009d */
[----:B------:R-:W-:Y:S01]  /*18590*/  FADD.FTZ R95, R93, R118 ;  /* 0x000000765d5f7221 */ /* 0x000fe20000010000 */
[C---:B------:R-:W-:Y:S01]  /*185a0*/  ISETP.GT.AND P2, PT, R11.reuse, R21, PT ;  /* 0x000000150b00720c */ /* 0x040fe20003f44270 */
[----:B------:R-:W-:-:S02]  /*185b0*/  VIADD R11, R11, 0xffffffff ;  /* 0xffffffff0b0b7836 */ /* 0x000fc40000000000 */
[----:B------:R-:W-:Y:S01]  /*185c0*/  FADD.FTZ R6, R120, R5 ;  /* 0x0000000578067221 */ /* 0x000fe20000010000 */
[----:B------:R-:W-:Y:S01]  /*185d0*/  FADD.FTZ R118, R104, R95 ;  /* 0x0000005f68767221 */ /* 0x000fe20000010000 */
[----:B------:R-:W-:Y:S01]  /*185e0*/  F2FP.BF16.F32.PACK_AB R154, R100, R91 ;  /* 0x0000005b649a723e */ /* 0x000fe200000010ff */
[----:B------:R-:W0:Y:S01]  /*185f0*/  MUFU.EX2 R153, R153 ;  /* 0x0000009900997308 */ /* 0x000e220000000800 */
[----:B-1----:R-:W-:Y:S01]  /*18600*/  FADD.FTZ R5, R159, R6 ;  /* 0x000000069f057221 */ /* 0x002fe20000010000 */
[----:B------:R-:W-:Y:S01]  /*18610*/  FADD.FTZ R95, R101, R118 ;  /* 0x00000076655f7221 */ /* 0x000fe20000010000 */
[----:B------:R-:W-:Y:S01]  /*18620*/  F2FP.BF16.F32.PACK_AB R157, R120, R157 ;  /* 0x0000009d789d723e */ /* 0x000fe200000010ff */
[----:B------:R-:W-:Y:S02]  /*18630*/  IMAD.MOV.U32 R160, RZ, RZ, R193 ;  /* 0x000000ffffa07224 */ /* 0x000fe400078e00c1 */
[----:B------:R-:W-:Y:S02]  /*18640*/  FADD.FTZ R118, R134, R95 ;  /* 0x0000005f86767221 */ /* 0x000fe40000010000 */
[----:B------:R-:W1:Y:S01]  /*18650*/  MUFU.EX2 R98, R98 ;  /* 0x0000006200627308 */ /* 0x000e620000000800 */
[C---:B---3--:R-:W-:Y:S01]  /*18660*/  FADD.FTZ R6, R94.reuse, R5 ;  /* 0x000000055e067221 */ /* 0x048fe20000010000 */
[----:B------:R-:W-:Y:S01]  /*18670*/  FADD.FTZ R95, R97, R118 ;  /* 0x00000076615f7221 */ /* 0x000fe20000010000 */
[----:B------:R-:W-:-:S03]  /*18680*/  F2FP.BF16.F32.PACK_AB R159, R94, R159 ;  /* 0x0000009f5e9f723e */ /* 0x000fc600000010ff */
[C---:B------:R-:W-:Y:S01]  /*18690*/  FADD.FTZ R118, R144.reuse, R95 ;  /* 0x0000005f90767221 */ /* 0x040fe20000010000 */
[----:B------:R-:W-:Y:S01]  /*186a0*/  F2FP.BF16.F32.PACK_AB R144, R144, R97 ;  /* 0x000000619090723e */ /* 0x000fe200000010ff */
[----:B------:R-:W3:Y:S01]  /*186b0*/  MUFU.EX2 R155, R155 ;  /* 0x0000009b009b7308 */ /* 0x000ee20000000800 */
[----:B0-----:R-:W-:Y:S01]  /*186c0*/  FADD.FTZ R5, R153, R6 ;  /* 0x0000000699057221 */ /* 0x001fe20000010000 */
[----:B--2---:R-:W-:-:S04]  /*186d0*/  FADD.FTZ R99, R103, R118 ;  /* 0x0000007667637221 */ /* 0x004fc80000010000 */
[C---:B------:R-:W-:Y:S01]  /*186e0*/  FADD.FTZ R99, R146.reuse, R99 ;  /* 0x0000006392637221 */ /* 0x040fe20000010000 */
[----:B------:R-:W-:Y:S01]  /*186f0*/  F2FP.BF16.F32.PACK_AB R146, R146, R103 ;  /* 0x000000679292723e */ /* 0x000fe200000010ff */
[----:B------:R-:W0:Y:S01]  /*18700*/  MUFU.EX2 R102, R102 ;  /* 0x0000006600667308 */ /* 0x000e220000000800 */
[----:B-1----:R-:W-:Y:S01]  /*18710*/  FADD.FTZ R6, R98, R5 ;  /* 0x0000000562067221 */ /* 0x002fe20000010000 */
[----:B------:R-:W-:Y:S01]  /*18720*/  FADD.FTZ R118, R140, R99 ;  /* 0x000000638c767221 */ /* 0x000fe20000010000 */
[C---:B------:R-:W-:Y:S02]  /*18730*/  F2FP.BF16.F32.PACK_AB R140, R105.reuse, R140 ;  /* 0x0000008c698c723e */ /* 0x040fe400000010ff */
[----:B------:R-:W-:Y:S01]  /*18740*/  F2FP.BF16.F32.PACK_AB R153, R98, R153 ;  /* 0x000000996299723e */ /* 0x000fe200000010ff */
[----:B------:R-:W-:Y:S02]  /*18750*/  FADD.FTZ R15, R105, R118 ;  /* 0x00000076690f7221 */ /* 0x000fe40000010000 */
[----:B------:R-:W1:Y:S01]  /*18760*/  MUFU.EX2 R149, R149 ;  /* 0x0000009500957308 */ /* 0x000e620000000800 */
[----:B---3--:R-:W-:-:S07]  /*18770*/  FADD.FTZ R5, R155, R6 ;  /* 0x000000069b057221 */ /* 0x008fce0000010000 */
[----:B------:R-:W2:Y:S01]  /*18780*/  MUFU.EX2 R106, R106 ;  /* 0x0000006a006a7308 */ /* 0x000ea20000000800 */
[C---:B0-----:R-:W-:Y:S01]  /*18790*/  FADD.FTZ R6, R102.reuse, R5 ;  /* 0x0000000566067221 */ /* 0x041fe20000010000 */
[----:B------:R-:W-:-:S06]  /*187a0*/  F2FP.BF16.F32.PACK_AB R155, R102, R155 ;  /* 0x0000009b669b723e */ /* 0x000fcc00000010ff */
[----:B------:R-:W0:Y:S01]  /*187b0*/  MUFU.EX2 R151, R151 ;  /* 0x0000009700977308 */ /* 0x000e220000000800 */
[----:B-1----:R-:W-:-:S07]  /*187c0*/  FADD.FTZ R5, R149, R6 ;  /* 0x0000000695057221 */ /* 0x002fce0000010000 */
[----:B------:R-:W1:Y:S01]  /*187d0*/  MUFU.EX2 R4, R206 ;  /* 0x000000ce00047308 */ /* 0x000e620000000800 */
[----:B--2---:R-:W-:Y:S01]  /*187e0*/  FADD.FTZ R6, R106, R5 ;  /* 0x000000056a067221 */ /* 0x004fe20000010000 */
[-CC-:B------:R-:W-:Y:S01]  /*187f0*/  FFMA.FTZ R5, R136, R7.reuse, -R3.reuse ;  /* 0x0000000788057223 */ /* 0x180fe20000010803 */
[----:B------:R-:W-:Y:S01]  /*18800*/  FFMA.FTZ R3, R138, R7, -R3 ;  /* 0x000000078a037223 */ /* 0x000fe20000010803 */
[----:B------:R-:W-:-:S04]  /*18810*/  F2FP.BF16.F32.PACK_AB R149, R106, R149 ;  /* 0x000000956a95723e */ /* 0x000fc800000010ff */
[----:B------:R-:W2:Y:S01]  /*18820*/  MUFU.EX2 R145, R145 ;  /* 0x0000009100917308 */ /* 0x000ea20000000800 */
[----:B0-----:R-:W-:-:S07]  /*18830*/  FADD.FTZ R95, R151, R6 ;  /* 0x00000006975f7221 */ /* 0x001fce0000010000 */
[----:B------:R-:W0:Y:S01]  /*18840*/  MUFU.EX2 R110, R110 ;  /* 0x0000006e006e7308 */ /* 0x000e220000000800 */
[C---:B-1----:R-:W-:Y:S01]  /*18850*/  FADD.FTZ R6, R4.reuse, R95 ;  /* 0x0000005f04067221 */ /* 0x042fe20000010000 */
[----:B------:R-:W-:Y:S01]  /*18860*/  F2FP.BF16.F32.PACK_AB R151, R4, R151 ;  /* 0x000000970497723e */ /* 0x000fe200000010ff */
[----:B------:R-:W-:-:S05]  /*18870*/  IMAD.MOV.U32 R4, RZ, RZ, R88 ;  /* 0x000000ffff047224 */ /* 0x000fca00078e0058 */
        /* <DEDUP_REMOVED lines=39> */
[C---:B0-----:R-:W-:Y:S01]  /*18af0*/  FADD.FTZ R5, R3.reuse, R13 ;  /* 0x0000000d03057221 */ /* 0x041fe20000010000 */
[----:B------:R-:W-:Y:S01]  /*18b00*/  F2FP.BF16.F32.PACK_AB R139, R3, R92 ;  /* 0x0000005c038b723e */ /* 0x000fe200000010ff */
[----:B------:R-:W-:Y:S02]  /*18b10*/  IMAD.MOV.U32 R3, RZ, RZ, R12 ;  /* 0x000000ffff037224 */ /* 0x000fe400078e000c */
[C---:B-1----:R-:W-:Y:S01]  /*18b20*/  FADD.FTZ R6, R116.reuse, R15 ;  /* 0x0000000f74067221 */ /* 0x042fe20000010000 */
[----:B------:R-:W-:Y:S01]  /*18b30*/  F2FP.BF16.F32.PACK_AB R138, R116, R111 ;  /* 0x0000006f748a723e */ /* 0x000fe200000010ff */
[----:B------:R-:W-:Y:S06]  /*18b40*/  @P2 BRA `(.L_x_1546) ;  /* 0xffffffcc00e02947 */ /* 0x000fec000383ffff */
[----:B------:R-:W-:Y:S05]  /*18b50*/  BSYNC B0 ;  /* 0x0000000000007941 */ /* 0x000fea0003800000 */
.L_x_1527:
[----:B------:R-:W-:Y:S02]  /*18b60*/  IMAD.MOV.U32 R4, RZ, RZ, R88 ;  /* 0x000000ffff047224 */ /* 0x000fe400078e0058 */
[----:B------:R-:W-:Y:S02]  /*18b70*/  IMAD.MOV.U32 R3, RZ, RZ, R12 ;  /* 0x000000ffff037224 */ /* 0x000fe400078e000c */
[----:B------:R-:W-:Y:S02]  /*18b80*/  IMAD.MOV.U32 R160, RZ, RZ, R193 ;  /* 0x000000ffffa07224 */ /* 0x000fe400078e00c1 */
[----:B------:R-:W-:-:S07]  /*18b90*/  IMAD.MOV.U32 R161, RZ, RZ, R194 ;  /* 0x000000ffffa17224 */ /* 0x000fce00078e00c2 */
.L_x_1526:
[----:B------:R-:W-:Y:S05]  /*18ba0*/  BSYNC B1 ;  /* 0x0000000000017941 */ /* 0x000fea0003800000 */
.L_x_1525:
[----:B------:R-:W0:Y:S01]  /*18bb0*/  LDC R10, c[0x0][0x9e4] ;  /* 0x00027900ff0a7b82 */ /* 0x000e220000000800 */
[----:B------:R-:W-:-:S05]  /*18bc0*/  IADD3 R12, R163, 0x80, -R164 ;  /* 0x00000080a30c7810 */ /* 0x000fca0007ffe8a4 */
[----:B------:R-:W-:-:S04]  /*18bd0*/  IMAD R12, R169, 0x80, R12 ;  /* 0x00000080a90c7824 */ /* 0x000fc800078e020c */
[----:B------:R-:W-:Y:S01]  /*18be0*/  IMAD.IADD R9, R12, 0x1, -R9 ;  /* 0x000000010c097824 */ /* 0x000fe200078e0a09 */
[----:B0-----:R-:W-:-:S13]  /*18bf0*/  ISETP.GE.AND P2, PT, R10, 0x1, PT ;  /* 0x000000010a00780c */ /* 0x001fda0003f46270 */
[----:B------:R-:W-:Y:S05]  /*18c00*/  @!P2 BRA `(.L_x_1547) ;  /* 0x000000000044a947 */ /* 0x000fea0003800000 */
        /* <DEDUP_REMOVED lines=10> */
.L_x_1549:
[----:B------:R-:W-:-:S13]  /*18cb0*/  ISETP.NE.AND P2, PT, R10, 0x1, PT ;  /* 0x000000010a00780c */ /* 0x000fda0003f45270 */
[----:B------:R-:W0:Y:S02]  /*18cc0*/  @P2 LDC.64 R14, c[0x0][0x9e8] ;  /* 0x00027a00ff0e2b82 */ /* 0x000e240000000a00 */
[----:B0-----:R-:W-:-:S05]  /*18cd0*/  @P2 IMAD.HI.U32 R14, R12, R14, RZ ;  /* 0x0000000e0c0e2227 */ /* 0x001fca00078e00ff */
[----:B------:R-:W-:-:S07]  /*18ce0*/  @P2 SHF.R.U32.HI R12, RZ, R15, R14 ;  /* 0x0000000fff0c2219 */ /* 0x000fce000001160e */
.L_x_1550:
[----:B------:R-:W-:Y:S05]  /*18cf0*/  BSYNC B0 ;  /* 0x0000000000007941 */ /* 0x000fea0003800000 */
.L_x_1548:
[----:B------:R-:W-:-:S05]  /*18d00*/  IMAD R12, R12, R10, RZ ;  /* 0x0000000a0c0c7224 */ /* 0x000fca00078e02ff */
[----:B------:R-:W-:-:S07]  /*18d10*/  VIMNMX R9, R9, R12, !PT ;  /* 0x0000000c09097248 */ /* 0x000fce0007fe0100 */
.L_x_1547:
[----:B------:R-:W-:Y:S01]  /*18d20*/  VIADD R9, R9, 0x5f ;  /* 0x0000005f09097836 */ /* 0x000fe20000000000 */
[----:B------:R-:W-:Y:S03]  /*18d30*/  BSSY B0, `(.L_x_1551) ;  /* 0x0000202000007945 */ /* 0x000fe60003800000 */
[----:B------:R-:W-:-:S05]  /*18d40*/  IMAD.HI R9, R9, 0x2aaaaaab, RZ ;  /* 0x2aaaaaab09097827 */ /* 0x000fca00078e02ff */
[----:B------:R-:W-:-:S04]  /*18d50*/  SHF.R.U32.HI R12, RZ, 0x1f, R9 ;  /* 0x0000001fff0c7819 */ /* 0x000fc80000011609 */
[----:B------:R-:W-:-:S04]  /*18d60*/  LEA.HI.SX32 R9, R9, R12, 0x1c ;  /* 0x0000000c09097211 */ /* 0x000fc800078fe2ff */
[----:B------:R-:W-:-:S04]  /*18d70*/  VIMNMX R20, R168, R9, !PT ;  /* 0x00000009a8147248 */ /* 0x000fc80007fe0100 */
[----:B------:R-:W-:-:S13]  /*18d80*/  ISETP.GE.AND P2, PT, R11, R20, PT ;  /* 0x000000140b00720c */ /* 0x000fda0003f46270 */
[----:B------:R-:W-:Y:S05]  /*18d90*/  @!P2 BRA `(.L_x_1552) ;  /* 0x0000001c00eca947 */ /* 0x000fea0003800000 */
[----:B------:R-:W-:Y:S01]  /*18da0*/  BSSY B1, `(.L_x_1552) ;  /* 0x00001fa000017945 */ /* 0x000fe20003800000 */
[----:B------:R-:W-:Y:S02]  /*18db0*/  IMAD.MOV.U32 R9, RZ, RZ, R4 ;  /* 0x000000ffff097224 */ /* 0x000fe400078e0004 */
[----:B------:R-:W-:Y:S02]  /*18dc0*/  IMAD.MOV.U32 R21, RZ, RZ, R3 ;  /* 0x000000ffff157224 */ /* 0x000fe400078e0003 */
[----:B------:R-:W-:Y:S02]  /*18dd0*/  IMAD.MOV.U32 R170, RZ, RZ, R161 ;  /* 0x000000ffffaa7224 */ /* 0x000fe400078e00a1 */
[----:B------:R-:W-:-:S07]  /*18de0*/  IMAD.MOV.U32 R171, RZ, RZ, R160 ;  /* 0x000000ffffab7224 */ /* 0x000fce00078e00a0 */
.L_x_1563:
[----:B------:R-:W-:-:S05]  /*18df0*/  VIADD R160, R171, 0x1 ;  /* 0x00000001aba07836 */ /* 0x000fca0000000000 */
[----:B------:R-:W-:-:S04]  /*18e00*/  ISETP.NE.AND P2, PT, R160, 0x2, PT ;  /* 0x00000002a000780c */ /* 0x000fc80003f45270 */
[----:B------:R-:W-:Y:S02]  /*18e10*/  SEL R161, RZ, 0x1, P2 ;  /* 0x00000001ffa17807 */ /* 0x000fe40001000000 */
[----:B------:R-:W-:Y:S02]  /*18e20*/  SEL R160, R160, RZ, P2 ;  /* 0x000000ffa0a07207 */ /* 0x000fe40001000000 */
[----:B------:R-:W-:Y:S01]  /*18e30*/  LOP3.LUT R161, R170, R161, RZ, 0x3c, !PT ;  /* 0x000000a1aaa17212 */ /* 0x000fe200078e3cff */
[----:B------:R-:W-:Y:S06]  /*18e40*/  @!P0 BRA `(.L_x_1553) ;  /* 0x0000000000048947 */ /* 0x000fec0003800000 */
[----:B------:R-:W-:Y:S01]  /*18e50*/  BPT.TRAP 0x1 ;  /* 0x000000040000795c */ /* 0x000fe20000300000 */
.L_x_1553:
[----:B------:R-:W-:Y:S01]  /*18e60*/  IMAD R3, R160, 0x8, R18 ;  /* 0x00000008a0037824 */ /* 0x000fe200078e0212 */
[----:B------:R-:W-:-:S04]  /*18e70*/  SHF.L.U32 R4, R161, 0x1f, RZ ;  /* 0x0000001fa1047819 */ /* 0x000fc800000006ff */
[----:B------:R0:W1:Y:S01]  /*18e80*/  SYNCS.PHASECHK.TRANS64.TRYWAIT P2, [R3+URZ+0x2a830], R4 ;  /* 0x02a83004030075a7 */ /* 0x000062000804017f */
[----:B------:R-:W-:Y:S05]  /*18e90*/  @!P0 BRA `(.L_x_1554) ;  /* 0x0000000000048947 */ /* 0x000fea0003800000 */
[----:B------:R-:W-:Y:S01]  /*18ea0*/  BPT.TRAP 0x1 ;  /* 0x000000040000795c */ /* 0x000fe20000300000 */
.L_x_1554:
[----:B------:R-:W-:Y:S01]  /*18eb0*/  BSSY B2, `(.L_x_1555) ;  /* 0x0000006000027945 */ /* 0x000fe20003800000 */
[----:B------:R-:W-:Y:S02]  /*18ec0*/  IMAD R12, R160, 0x900, R8 ;  /* 0x00000900a00c7824 */ /* 0x000fe400078e0208 */
[----:B------:R-:W-:Y:S01]  /*18ed0*/  IMAD.MOV.U32 R13, RZ, RZ, 0x40000040 ;  /* 0x40000040ff0d7424 */ /* 0x000fe200078e00ff */
[----:B-1----:R-:W-:Y:S06]  /*18ee0*/  @P2 BRA `(.L_x_1556) ;  /* 0x0000000000082947 */ /* 0x002fec0003800000 */
[----:B------:R-:W1:Y:S02]  /*18ef0*/  SYNCS.PHASECHK.TRANS64.TRYWAIT P2, [R3+URZ+0x2a830], R4 ;  /* 0x02a83004030075a7 */ /* 0x000e64000804017f */
[----:B-1----:R-:W-:Y:S05]  /*18f00*/  @!P2 BRA `(.L_x_1557) ;  /* 0x000000f00038a947 */ /* 0x002fea0003800000 */
.L_x_1556:
[----:B------:R-:W-:Y:S05]  /*18f10*/  BSYNC B2 ;  /* 0x0000000000027941 */ /* 0x000fea0003800000 */
.L_x_1555:
[----:B------:R-:W2:Y:S04]  /*18f20*/  LDL.64 R88, [R1+0x38] ;  /* 0x0000380001587983 */ /* 0x000ea80000100a00 */
[----:B------:R-:W3:Y:S04]  /*18f30*/  LDL.64 R214, [R1+0x30] ;  /* 0x0000300001d67983 */ /* 0x000ee80000100a00 */
[----:B------:R-:W4:Y:S01]  /*18f40*/  LDL.64 R212, [R1+0x28] ;  /* 0x0000280001d47983 */ /* 0x000f220000100a00 */
[----:B------:R-:W-:-:S03]  /*18f50*/  R2UR UR6, R12 ;  /* 0x000000000c0672ca */ /* 0x000fc600000e0000 */
[----:B------:R-:W5:Y:S01]  /*18f60*/  LDL.64 R210, [R1+0x20] ;  /* 0x0000200001d27983 */ /* 0x000f620000100a00 */
[----:B------:R-:W-:Y:S01]  /*18f70*/  R2UR UR7, R13 ;  /* 0x000000000d0772ca */ /* 0x000fe200000e0000 */
[----:B------:R-:W-:Y:S02]  /*18f80*/  VIADD R14, R12, 0x2 ;  /* 0x000000020c0e7836 */ /* 0x000fe40000000000 */
        /* <DEDUP_REMOVED lines=172> */
.L_x_1558:
[----:B01----:R-:W-:Y:S01]  /*19a50*/  SHF.L.U32 R3, R170, 0x1f, RZ ;  /* 0x0000001faa037819 */ /* 0x003fe200000006ff */
[----:B------:R-:W-:-:S04]  /*19a60*/  IMAD R170, R171, 0x8, R18 ;  /* 0x00000008abaa7824 */ /* 0x000fc800078e0212 */
[----:B------:R0:W1:Y:S01]  /*19a70*/  SYNCS.PHASECHK.TRANS64.TRYWAIT P2, [R170+URZ+0x2a850], R3 ;  /* 0x02a85003aa0075a7 */ /* 0x000062000804017f */
[----:B------:R-:W-:Y:S05]  /*19a80*/  @!P0 BRA `(.L_x_1559) ;  /* 0x0000000000048947 */ /* 0x000fea0003800000 */
[----:B------:R-:W-:Y:S01]  /*19a90*/  BPT.TRAP 0x1 ;  /* 0x000000040000795c */ /* 0x000fe20000300000 */
.L_x_1559:
[----:B------:R-:W-:Y:S04]  /*19aa0*/  BSSY B2, `(.L_x_1560) ;  /* 0x0000004000027945 */ /* 0x000fe80003800000 */
[----:B-1----:R-:W-:Y:S05]  /*19ab0*/  @P2 BRA `(.L_x_1561) ;  /* 0x0000000000082947 */ /* 0x002fea0003800000 */
[----:B------:R-:W1:Y:S02]  /*19ac0*/  SYNCS.PHASECHK.TRANS64.TRYWAIT P2, [R170+URZ+0x2a850], R3 ;  /* 0x02a85003aa0075a7 */ /* 0x000e64000804017f */
[----:B-1----:R-:W-:Y:S05]  /*19ad0*/  @!P2 BRA `(.L_x_1562) ;  /* 0x000000e40058a947 */ /* 0x002fea0003800000 */
.L_x_1561:
[----:B------:R-:W-:Y:S05]  /*19ae0*/  BSYNC B2 ;  /* 0x0000000000027941 */ /* 0x000fea0003800000 */
.L_x_1560:
[----:B------:R-:W-:Y:S01]  /*19af0*/  VIADD R0, R18, 0x400 ;  /* 0x0000040012007836 */ /* 0x000fe20000000000 */
[----:B------:R-:W-:Y:S01]  /*19b00*/  WARPGROUP.ARRIVE ;  /* 0x00000000000079c5 */ /* 0x000fe20000000000 */
[----:B------:R-:W-:Y:S01]  /*19b10*/  IMAD.MOV.U32 R13, RZ, RZ, 0x40000040 ;  /* 0x40000040ff0d7424 */ /* 0x000fe200078e00ff */
[----:B------:R-:W-:Y:S01]  /*19b20*/  FMNMX.FTZ R4, R90, R9, !PT ;  /* 0x000000095a047209 */ /* 0x000fe20007810000 */
[----:B01----:R-:W-:Y:S01]  /*19b30*/  IMAD.MOV.U32 R3, RZ, RZ, 0x40000040 ;  /* 0x40000040ff037424 */ /* 0x003fe200078e00ff */
[----:B------:R-:W-:Y:S01]  /*19b40*/  SHF.R.U32.HI R0, RZ, 0x4, R0 ;  /* 0x00000004ff007819 */ /* 0x000fe20000011600 */
[----:B------:R-:W-:Y:S01]  /*19b50*/  IMAD.MOV.U32 R15, RZ, RZ, 0x40000040 ;  /* 0x40000040ff0f7424 */ /* 0x000fe200078e00ff */
[----:B------:R-:W-:Y:S01]  /*19b60*/  R2UR UR7, R13 ;  /* 0x000000000d0772ca */ /* 0x000fe200000e0000 */
[----:B------:R-:W-:Y:S01]  /*19b70*/  @!P1 VIADD R170, R170, 0x2a860 ;  /* 0x0002a860aaaa9836 */ /* 0x000fe20000000000 */
[----:B------:R-:W-:Y:S02]  /*19b80*/  LOP3.LUT R0, R0, 0x3fff, RZ, 0xc0, !PT ;  /* 0x00003fff00007812 */ /* 0x000fe400078ec0ff */
[C---:B------:R-:W-:Y:S01]  /*19b90*/  ISETP.GT.AND P2, PT, R11.reuse, R20, PT ;  /* 0x000000140b00720c */ /* 0x040fe20003f44270 */
[----:B------:R-:W-:Y:S01]  /*19ba0*/  VIADD R11, R11, 0xffffffff ;  /* 0xffffffff0b0b7836 */ /* 0x000fe20000000000 */
[----:B------:R-:W-:-:S02]  /*19bb0*/  LOP3.LUT R0, R0, 0x3000000, RZ, 0xfc, !PT ;  /* 0x0300000000007812 */ /* 0x000fc400078efcff */
[----:B------:R-:W-:-:S03]  /*19bc0*/  @!P1 PRMT R170, RZ, 0x654, R170 ;  /* 0x00000654ffaa9816 */ /* 0x000fc600000000aa */
[----:B------:R-:W-:Y:S01]  /*19bd0*/  IMAD R12, R171, 0x600, R0 ;  /* 0x00000600ab0c7824 */ /* 0x000fe200078e0200 */
[----:B------:R-:W-:Y:S01]  /*19be0*/  FMNMX.FTZ R0, R88, R21, !PT ;  /* 0x0000001558007209 */ /* 0x000fe20007810000 */
[----:B------:R-:W-:Y:S02]  /*19bf0*/  IMAD.MOV.U32 R171, RZ, RZ, R160 ;  /* 0x000000ffffab7224 */ /* 0x000fe400078e00a0 */
[C---:B------:R-:W-:Y:S01]  /*19c00*/  VIADD R2, R12.reuse, 0x80 ;  /* 0x000000800c027836 */ /* 0x040fe20000000000 */
[----:B------:R-:W-:Y:S02]  /*19c10*/  R2UR UR6, R12 ;  /* 0x000000000c0672ca */ /* 0x000fe400000e0000 */
[----:B------:R-:W-:-:S04]  /*19c20*/  FMNMX.FTZ R7, R89, R0, !PT ;  /* 0x0000000059077209 */ /* 0x000fc80007810000 */
[----:B------:R-:W-:-:S07]  /*19c30*/  FMNMX.FTZ R0, R92, R7, !PT ;  /* 0x000000075c007209 */ /* 0x000fce0007810000 */
[----:B------:R-:W-:Y:S01]  /*19c40*/  HGMMA.64x128x16.F32.BF16 R24, R156, gdesc[UR4].tnspB, R24, gsb0 ;  /* 0x41e000049c187df0 */ /* 0x000fe20008001818 */
[----:B------:R-:W-:Y:S01]  /*19c50*/  R2UR UR6, R2 ;  /* 0x00000000020672ca */ /* 0x000fe200000e0000 */
[----:B------:R-:W-:Y:S01]  /*19c60*/  VIADD R2, R12, 0x100 ;  /* 0x000001000c027836 */ /* 0x000fe20000000000 */
[----:B------:R-:W-:Y:S02]  /*19c70*/  R2UR UR7, R3 ;  /* 0x00000000030772ca */ /* 0x000fe400000e0000 */
        /* <DEDUP_REMOVED lines=20> */
[----:B------:R-:W-:-:S03]  /*19dc0*/  IMAD.MOV.U32 R3, RZ, RZ, 0x40000040 ;  /* 0x40000040ff037424 */ /* 0x000fc600078e00ff */
[----:B------:R-:W-:-:S05]  /*19dd0*/  FMNMX.FTZ R0, R133, R0, !PT ;  /* 0x0000000085007209 */ /* 0x000fca0007810000 */
[----:B------:R-:W0:Y:S02]  /*19de0*/  SHFL.BFLY PT, R7, R0, 0x2, 0x1f ;  /* 0x0c401f0000077f89 */ /* 0x000e2400000e0000 */
[----:B0-----:R-:W-:Y:S01]  /*19df0*/  FMNMX.FTZ R13, R0, R7, !PT ;  /* 0x00000007000d7209 */ /* 0x001fe20007810000 */
[----:B------:R-:W-:Y:S01]  /*19e00*/  IMAD.U32 R7, RZ, RZ, UR42 ;  /* 0x0000002aff077e24 */ /* 0x000fe2000f8e00ff */
[----:B------:R-:W-:Y:S02]  /*19e10*/  WARPGROUP.DEPBAR.LE gsb0, 0x0 ;  /* 0x00008000000079c5 */ /* 0x000fe40000010000 */
[----:B------:R-:W-:-:S06]  /*19e20*/  WARPGROUP.ARRIVE ;  /* 0x00000000000079c5 */ /* 0x000fcc0000000000 */
[----:B------:R-:W-:Y:S01]  /*19e30*/  HGMMA.64x128x16.F32.BF16 R24, R152, gdesc[UR4].tnspB, R24, gsb0 ;  /* 0x41e0000498187df0 */ /* 0x000fe20008001818 */
[----:B------:R-:W-:Y:S02]  /*19e40*/  R2UR UR6, R2 ;  /* 0x00000000020672ca */ /* 0x000fe400000e0000 */
[----:B------:R-:W-:Y:S01]  /*19e50*/  R2UR UR7, R3 ;  /* 0x00000000030772ca */ /* 0x000fe200000e0000 */
[----:B------:R-:W0:Y:S02]  /*19e60*/  SHFL.BFLY PT, R2, R13, 0x1, 0x1f ;  /* 0x0c201f000d027f89 */ /* 0x000e2400000e0000 */
[----:B0-----:R-:W-:Y:S02]  /*19e70*/  FMNMX.FTZ R3, R13, R2, !PT ;  /* 0x000000020d037209 */ /* 0x001fe40007810000 */
[----:B------:R-:W-:-:S03]  /*19e80*/  FMNMX.FTZ R13, R91, R4, !PT ;  /* 0x000000045b0d7209 */ /* 0x000fc60007810000 */
[----:B------:R-:W-:Y:S01]  /*19e90*/  FADD.FTZ R2, -R3, R21 ;  /* 0x0000001503027221 */ /* 0x000fe20000010100 */
[----:B------:R-:W-:-:S03]  /*19ea0*/  FMNMX.FTZ R4, R94, R13, !PT ;  /* 0x0000000d5e047209 */ /* 0x000fc60007810000 */
[-C--:B------:R-:W-:Y:S01]  /*19eb0*/  FMUL.FTZ R14, R2, R7.reuse ;  /* 0x00000007020e7220 */ /* 0x080fe20000410000 */
[----:B------:R-:W-:Y:S01]  /*19ec0*/  FMNMX.FTZ R13, R95, R4, !PT ;  /* 0x000000045f0d7209 */ /* 0x000fe20007810000 */
[----:B------:R-:W-:Y:S02]  /*19ed0*/  FMUL.FTZ R2, R3, R7 ;  /* 0x0000000703027220 */ /* 0x000fe40000410000 */
[----:B------:R0:W-:Y:S01]  /*19ee0*/  MUFU.EX2 R0, R14 ;  /* 0x0000000e00007308 */ /* 0x0001e20000000800 */
        /* <DEDUP_REMOVED lines=8> */
[----:B0-----:R-:W-:Y:S01]  /*19f70*/  VIADD R14, R12, 0x180 ;  /* 0x000001800c0e7836 */ /* 0x001fe20000000000 */
[----:B------:R-:W-:Y:S01]  /*19f80*/  FMNMX.FTZ R4, R102, R13, !PT ;  /* 0x0000000d66047209 */ /* 0x000fe20007810000 */
[-CC-:B------:R-:W-:Y:S01]  /*19f90*/  FFMA.FTZ R101, R113, R7.reuse, -R2.reuse ;  /* 0x0000000771657223 */ /* 0x180fe20000010802 */
[-CC-:B------:R-:W-:Y:S01]  /*19fa0*/  FFMA.FTZ R105, R105, R7.reuse, -R2.reuse ;  /* 0x0000000769697223 */ /* 0x180fe20000010802 */
[-CC-:B------:R-:W-:Y:S01]  /*19fb0*/  FFMA.FTZ R88, R120, R7.reuse, -R2.reuse ;  /* 0x0000000778587223 */ /* 0x180fe20000010802 */
[----:B------:R-:W-:Y:S01]  /*19fc0*/  FMNMX.FTZ R13, R103, R4, !PT ;  /* 0x00000004670d7209 */ /* 0x000fe20007810000 */
[-CC-:B------:R-:W-:Y:S01]  /*19fd0*/  FFMA.FTZ R113, R121, R7.reuse, -R2.reuse ;  /* 0x0000000779717223 */ /* 0x180fe20000010802 */
[-CC-:B------:R-:W-:Y:S01]  /*19fe0*/  FFMA.FTZ R92, R124, R7.reuse, -R2.reuse ;  /* 0x000000077c5c7223 */ /* 0x180fe20000010802 */
[----:B------:R-:W-:Y:S01]  /*19ff0*/  FFMA.FTZ R133, R133, R7, -R2 ;  /* 0x0000000785857223 */ /* 0x000fe20000010802 */
[----:B------:R-:W-:Y:S01]  /*1a000*/  FMNMX.FTZ R4, R106, R13, !PT ;  /* 0x0000000d6a047209 */ /* 0x000fe20007810000 */
[----:B------:R-:W0:Y:S03]  /*1a010*/  MUFU.EX2 R21, R21 ;  /* 0x0000001500157308 */ /* 0x000e260000000800 */
[----:B------:R-:W-:-:S04]  /*1a020*/  FMNMX.FTZ R13, R107, R4, !PT ;  /* 0x000000046b0d7209 */ /* 0x000fc80007810000 */
[----:B------:R-:W-:Y:S01]  /*1a030*/  FMNMX.FTZ R4, R110, R13, !PT ;  /* 0x0000000d6e047209 */ /* 0x000fe20007810000 */
[----:B------:R-:W1:Y:S03]  /*1a040*/  MUFU.EX2 R156, R156 ;  /* 0x0000009c009c7308 */ /* 0x000e660000000800 */
[----:B------:R-:W-:-:S04]  /*1a050*/  FMNMX.FTZ R13, R111, R4, !PT ;  /* 0x000000046f0d7209 */ /* 0x000fc80007810000 */
[----:B------:R-:W-:Y:S01]  /*1a060*/  FMNMX.FTZ R4, R114, R13, !PT ;  /* 0x0000000d72047209 */ /* 0x000fe20007810000 */
[----:B------:R-:W2:Y:S03]  /*1a070*/  MUFU.EX2 R158, R158 ;  /* 0x0000009e009e7308 */ /* 0x000ea60000000800 */
[----:B------:R-:W-:-:S04]  /*1a080*/  FMNMX.FTZ R13, R115, R4, !PT ;  /* 0x00000004730d7209 */ /* 0x000fc80007810000 */
[----:B------:R-:W-:Y:S01]  /*1a090*/  FMNMX.FTZ R4, R118, R13, !PT ;  /* 0x0000000d76047209 */ /* 0x000fe20007810000 */
[----:B------:R-:W3:Y:S03]  /*1a0a0*/  MUFU.EX2 R89, R89 ;  /* 0x0000005900597308 */ /* 0x000ee60000000800 */
        /* <DEDUP_REMOVED lines=13> */
[----:B------:R-:W4:Y:S01]  /*1a180*/  SHFL.BFLY PT, R13, R4, 0x2, 0x1f ;  /* 0x0c401f00040d7f89 */ /* 0x000f2200000e0000 */
[----:B------:R-:W-:Y:S08]  /*1a190*/  MUFU.EX2 R88, R88 ;  /* 0x0000005800587308 */ /* 0x000ff00000000800 */
[----:B------:R-:W-:Y:S08]  /*1a1a0*/  MUFU.EX2 R113, R113 ;  /* 0x0000007100717308 */ /* 0x000ff00000000800 */
[----:B------:R-:W-:Y:S01]  /*1a1b0*/  MUFU.EX2 R92, R92 ;  /* 0x0000005c005c7308 */ /* 0x000fe20000000800 */
[----:B------:R-:W-:-:S02]  /*1a1c0*/  WARPGROUP.DEPBAR.LE gsb0, 0x0 ;  /* 0x00008000000079c5 */ /* 0x000fc40000010000 */
[----:B------:R-:W-:Y:S01]  /*1a1d0*/  WARPGROUP.ARRIVE ;  /* 0x00000000000079c5 */ /* 0x000fe20000000000 */
[-CC-:B------:R-:W-:Y:S01]  /*1a1e0*/  FFMA.FTZ R152, R96, R7.reuse, -R2.reuse ;  /* 0x0000000760987223 */ /* 0x180fe20000010802 */
[-CC-:B------:R-:W-:Y:S01]  /*1a1f0*/  FFMA.FTZ R154, R100, R7.reuse, -R2.reuse ;  /* 0x00000007649a7223 */ /* 0x180fe20000010802 */
[----:B------:R-:W-:Y:S01]  /*1a200*/  FFMA.FTZ R96, R132, R7, -R2 ;  /* 0x0000000784607223 */ /* 0x000fe20000010802 */
[----:B----4-:R-:W-:Y:S02]  /*1a210*/  FMNMX.FTZ R13, R4, R13, !PT ;  /* 0x0000000d040d7209 */ /* 0x010fe40007810000 */
[----:B------:R-:W-:Y:S01]  /*1a220*/  HGMMA.64x128x16.F32.BF16 R24, R148, gdesc[UR4].tnspB, R24, gsb0 ;  /* 0x41e0000494187df0 */ /* 0x000fe20008001818 */
[----:B------:R-:W-:Y:S01]  /*1a230*/  R2UR UR6, R14 ;  /* 0x000000000e0672ca */ /* 0x000fe200000e0000 */
[C---:B------:R-:W-:Y:S01]  /*1a240*/  VIADD R14, R12.reuse, 0x200 ;  /* 0x000002000c0e7836 */ /* 0x040fe20000000000 */
[----:B------:R-:W-:Y:S01]  /*1a250*/  R2UR UR7, R15 ;  /* 0x000000000f0772ca */ /* 0x000fe200000e0000 */
[----:B------:R-:W-:Y:S01]  /*1a260*/  IMAD.MOV.U32 R15, RZ, RZ, 0x40000040 ;  /* 0x40000040ff0f7424 */ /* 0x000fe200078e00ff */
[----:B------:R-:W4:Y:S01]  /*1a270*/  SHFL.BFLY PT, R4, R13, 0x1, 0x1f ;  /* 0x0c201f000d047f89 */ /* 0x000f2200000e0000 */
[----:B------:R-:W-:Y:S01]  /*1a280*/  VIADD R12, R12, 0x280 ;  /* 0x000002800c0c7836 */ /* 0x000fe20000000000 */
[----:B------:R-:W-:Y:S08]  /*1a290*/  MUFU.EX2 R152, R152 ;  /* 0x0000009800987308 */ /* 0x000ff00000000800 */
[----:B------:R-:W-:Y:S08]  /*1a2a0*/  MUFU.EX2 R154, R154 ;  /* 0x0000009a009a7308 */ /* 0x000ff00000000800 */
[----:B------:R-:W-:Y:S01]  /*1a2b0*/  MUFU.EX2 R96, R96 ;  /* 0x0000006000607308 */ /* 0x000fe20000000800 */
[----:B----4-:R-:W-:Y:S01]  /*1a2c0*/  FMNMX.FTZ R4, R13, R4, !PT ;  /* 0x000000040d047209 */ /* 0x010fe20007810000 */
[----:B------:R-:W-:-:S04]  /*1a2d0*/  IMAD.MOV.U32 R13, RZ, RZ, 0x40000040 ;  /* 0x40000040ff0d7424 */ /* 0x000fc800078e00ff */
[----:B------:R-:W-:-:S04]  /*1a2e0*/  FMUL.FTZ R100, R4, R7 ;  /* 0x0000000704647220 */ /* 0x000fc80000410000 */
[-CC-:B------:R-:W-:Y:S01]  /*1a2f0*/  FFMA.FTZ R157, R90, R7.reuse, -R100.reuse ;  /* 0x000000075a9d7223 */ /* 0x180fe20000010864 */
[-CC-:B------:R-:W-:Y:S01]  /*1a300*/  FFMA.FTZ R90, R91, R7.reuse, -R100.reuse ;  /* 0x000000075b5a7223 */ /* 0x180fe20000010864 */
[-CC-:B------:R-:W-:Y:S01]  /*1a310*/  FFMA.FTZ R159, R94, R7.reuse, -R100.reuse ;  /* 0x000000075e9f7223 */ /* 0x180fe20000010864 */
[-CC-:B------:R-:W-:Y:S01]  /*1a320*/  FFMA.FTZ R94, R95, R7.reuse, -R100.reuse ;  /* 0x000000075f5e7223 */ /* 0x180fe20000010864 */
[-CC-:B------:R-:W-:Y:S01]  /*1a330*/  FFMA.FTZ R153, R98, R7.reuse, -R100.reuse ;  /* 0x0000000762997223 */ /* 0x180fe20000010864 */
[-CC-:B------:R-:W-:Y:S01]  /*1a340*/  FFMA.FTZ R98, R99, R7.reuse, -R100.reuse ;  /* 0x0000000763627223 */ /* 0x180fe20000010864 */
[----:B------:R-:W-:Y:S01]  /*1a350*/  MUFU.EX2 R157, R157 ;  /* 0x0000009d009d7308 */ /* 0x000fe20000000800 */
[----:B0-----:R-:W-:Y:S01]  /*1a360*/  FFMA.FTZ R95, R0, R6, R21 ;  /* 0x00000006005f7223 */ /* 0x001fe20000010015 */
[-CC-:B------:R-:W-:Y:S01]  /*1a370*/  FFMA.FTZ R155, R102, R7.reuse, -R100.reuse ;  /* 0x00000007669b7223 */ /* 0x180fe20000010864 */
[-CC-:B------:R-:W-:Y:S01]  /*1a380*/  FFMA.FTZ R102, R103, R7.reuse, -R100.reuse ;  /* 0x0000000767667223 */ /* 0x180fe20000010864 */
[-CC-:B------:R-:W-:Y:S01]  /*1a390*/  FFMA.FTZ R115, R115, R7.reuse, -R100.reuse ;  /* 0x0000000773737223 */ /* 0x180fe20000010864 */
[C---:B-1----:R-:W-:Y:S01]  /*1a3a0*/  FADD.FTZ R95, R156.reuse, R95 ;  /* 0x0000005f9c5f7221 */ /* 0x042fe20000010000 */
[--C-:B------:R-:W-:Y:S01]  /*1a3b0*/  FFMA.FTZ R6, R119, R7, -R100.reuse ;  /* 0x0000000777067223 */ /* 0x100fe20000010864 */
[----:B------:R-:W-:Y:S01]  /*1a3c0*/  F2FP.BF16.F32.PACK_AB R156, R156, R21 ;  /* 0x000000159c9c723e */ /* 0x000fe200000010ff */
        /* <DEDUP_REMOVED lines=22> */
[----:B--2---:R-:W-:Y:S01]  /*1a530*/  FADD.FTZ R110, R158, R95 ;  /* 0x0000005f9e6e7221 */ /* 0x004fe20000010000 */
[-C--:B------:R-:W-:Y:S01]  /*1a540*/  FFMA.FTZ R149, R106, R7.reuse, -R100 ;  /* 0x000000076a957223 */ /* 0x080fe20000010864 */
[----:B------:R-:W-:Y:S01]  /*1a550*/  HGMMA.64x128x16.F32.BF16 R24, R144, gdesc[UR4].tnspB, R24, gsb0 ;  /* 0x41e0000490187df0 */ /* 0x000fe20008001818 */
[----:B------:R-:W-:Y:S01]  /*1a560*/  R2UR UR6, R14 ;  /* 0x000000000e0672ca */ /* 0x000fe200000e0000 */
[-CC-:B------:R-:W-:Y:S01]  /*1a570*/  FFMA.FTZ R14, R128, R7.reuse, -R2.reuse ;  /* 0x00000007800e7223 */ /* 0x180fe20000010802 */
[----:B------:R-:W-:Y:S01]  /*1a580*/  R2UR UR7, R15 ;  /* 0x000000000f0772ca */ /* 0x000fe200000e0000 */
[-C--:B------:R-:W-:Y:S01]  /*1a590*/  FFMA.FTZ R15, R125, R7.reuse, -R2 ;  /* 0x000000077d0f7223 */ /* 0x080fe20000010802 */
[-CC-:B------:R-:W-:Y:S01]  /*1a5a0*/  FFMA.FTZ R104, R107, R7.reuse, -R100.reuse ;  /* 0x000000076b687223 */ /* 0x180fe20000010864 */
[----:B------:R-:W-:Y:S01]  /*1a5b0*/  MUFU.EX2 R148, R148 ;  /* 0x0000009400947308 */ /* 0x000fe20000000800 */
[----:B------:R-:W-:Y:S01]  /*1a5c0*/  FFMA.FTZ R106, R111, R7, -R100 ;  /* 0x000000076f6a7223 */ /* 0x000fe20000010864 */
[----:B---3--:R-:W-:-:S06]  /*1a5d0*/  F2FP.BF16.F32.PACK_AB R158, R89, R158 ;  /* 0x0000009e599e723e */ /* 0x008fcc00000010ff */
        /* <DEDUP_REMOVED lines=13> */
[-CC-:B------:R-:W-:Y:S01]  /*1a6b0*/  FFMA.FTZ R146, R116, R7.reuse, -R2.reuse ;  /* 0x0000000774927223 */ /* 0x180fe20000010802 */
[----:B------:R-:W-:Y:S01]  /*1a6c0*/  FFMA.FTZ R117, R129, R7, -R2 ;  /* 0x0000000781757223 */ /* 0x000fe20000010802 */
[----:B------:R-:W-:Y:S01]  /*1a6d0*/  HGMMA.64x128x16.F32.BF16 R24, R140, gdesc[UR4].tnspB, R24, gsb0 ;  /* 0x41e000048c187df0 */ /* 0x000fe20008001818 */
[----:B------:R-:W-:Y:S01]  /*1a6e0*/  R2UR UR6, R12 ;  /* 0x000000000c0672ca */ /* 0x000fe200000e0000 */
[----:B------:R-:W-:Y:S01]  /*1a6f0*/  FADD.FTZ R2, -R4, R9 ;  /* 0x0000000904027221 */ /* 0x000fe20000010100 */
[----:B------:R-:W-:Y:S01]  /*1a700*/  R2UR UR7, R13 ;  /* 0x000000000d0772ca */ /* 0x000fe200000e0000 */
[----:B------:R-:W-:-:S02]  /*1a710*/  @!P1 IMAD R13, R160, 0x8, R18 ;  /* 0x00000008a00d9824 */ /* 0x000fc400078e0212 */
[-CC-:B------:R-:W-:Y:S01]  /*1a720*/  FFMA.FTZ R12, R114, R7.reuse, -R100.reuse ;  /* 0x00000007720c7223 */ /* 0x180fe20000010864 */
[-C--:B------:R-:W-:Y:S01]  /*1a730*/  FMUL.FTZ R2, R2, R7.reuse ;  /* 0x0000000702027220 */ /* 0x080fe20000410000 */
[----:B------:R-:W-:Y:S01]  /*1a740*/  MUFU.EX2 R145, R145 ;  /* 0x0000009100917308 */ /* 0x000fe20000000800 */
[----:B------:R-:W-:Y:S02]  /*1a750*/  @!P1 VIADD R13, R13, 0x2a840 ;  /* 0x0002a8400d0d9836 */ /* 0x000fe40000000000 */
[----:B------:R-:W-:-:S03]  /*1a760*/  FFMA.FTZ R147, R118, R7, -R100 ;  /* 0x0000000776937223 */ /* 0x000fc60000010864 */
[----:B------:R-:W-:Y:S02]  /*1a770*/  @!P1 PRMT R91, RZ, 0x654, R13 ;  /* 0x00000654ff5b9816 */ /* 0x000fe4000000000d */
[----:B------:R-:W0:Y:S08]  /*1a780*/  MUFU.EX2 R2, R2 ;  /* 0x0000000200027308 */ /* 0x000e300000000800 */
[----:B------:R-:W-:Y:S08]  /*1a790*/  MUFU.EX2 R144, R144 ;  /* 0x0000009000907308 */ /* 0x000ff00000000800 */
[----:B------:R-:W-:Y:S01]  /*1a7a0*/  MUFU.EX2 R12, R12 ;  /* 0x0000000c000c7308 */ /* 0x000fe20000000800 */
[----:B0-----:R-:W-:Y:S01]  /*1a7b0*/  FFMA.FTZ R5, R2, R5, R157 ;  /* 0x0000000502057223 */ /* 0x001fe2000001009d */
[----:B------:R-:W-:-:S03]  /*1a7c0*/  F2FP.BF16.F32.PACK_AB R157, R90, R157 ;  /* 0x0000009d5a9d723e */ /* 0x000fc600000010ff */
[----:B------:R-:W-:-:S03]  /*1a7d0*/  FADD.FTZ R108, R90, R5 ;  /* 0x000000055a6c7221 */ /* 0x000fc60000010000 */
[----:B------:R-:W-:Y:S01]  /*1a7e0*/  MUFU.EX2 R13, R115 ;  /* 0x00000073000d7308 */ /* 0x000fe20000000800 */
[----:B------:R-:W-:Y:S01]  /*1a7f0*/  FADD.FTZ R5, R159, R108 ;  /* 0x0000006c9f057221 */ /* 0x000fe20000010000 */
[----:B------:R-:W-:Y:S01]  /*1a800*/  FFMA.FTZ R108, R123, R7, -R100 ;  /* 0x000000077b6c7223 */ /* 0x000fe20000010864 */
[----:B------:R-:W-:-:S05]  /*1a810*/  F2FP.BF16.F32.PACK_AB R159, R94, R159 ;  /* 0x0000009f5e9f723e */ /* 0x000fca00000010ff */
[----:B------:R-:W-:Y:S08]  /*1a820*/  MUFU.EX2 R146, R146 ;  /* 0x0000009200927308 */ /* 0x000ff00000000800 */
[----:B------:R-:W-:Y:S08]  /*1a830*/  MUFU.EX2 R147, R147 ;  /* 0x0000009300937308 */ /* 0x000ff00000000800 */
[----:B------:R-:W-:Y:S08]  /*1a840*/  MUFU.EX2 R109, R109 ;  /* 0x0000006d006d7308 */ /* 0x000ff00000000800 */
[----:B------:R-:W-:Y:S08]  /*1a850*/  MUFU.EX2 R108, R108 ;  /* 0x0000006c006c7308 */ /* 0x000ff00000000800 */
[----:B------:R-:W-:Y:S08]  /*1a860*/  MUFU.EX2 R117, R117 ;  /* 0x0000007500757308 */ /* 0x000ff00000000800 */
[----:B------:R-:W0:Y:S01]  /*1a870*/  MUFU.EX2 R9, R133 ;  /* 0x0000008500097308 */ /* 0x000e220000000800 */
[----:B------:R-:W-:-:S02]  /*1a880*/  WARPGROUP.DEPBAR.LE gsb0, 0x0 ;  /* 0x00008000000079c5 */ /* 0x000fc40000010000 */
[----:B------:R-:W-:Y:S01]  /*1a890*/  WARPGROUP.ARRIVE ;  /* 0x00000000000079c5 */ /* 0x000fe20000000000 */
[-CC-:B------:R-:W-:Y:S01]  /*1a8a0*/  FFMA.FTZ R141, R122, R7.reuse, -R100.reuse ;  /* 0x000000077a8d7223 */ /* 0x180fe20000010864 */
[----:B------:R-:W-:Y:S01]  /*1a8b0*/  FFMA.FTZ R100, R135, R7, -R100 ;  /* 0x0000000787647223 */ /* 0x000fe20000010864 */
[----:B------:R-:W-:Y:S02]  /*1a8c0*/  F2FP.BF16.F32.PACK_AB R140, R113, R88 ;  /* 0x00000058718c723e */ /* 0x000fe400000010ff */
[----:B------:R-:W-:Y:S01]  /*1a8d0*/  F2FP.BF16.F32.PACK_AB R142, R15, R92 ;  /* 0x0000005c0f8e723e */ /* 0x000fe200000010ff */
[----:B------:R-:W-:Y:S01]  /*1a8e0*/  HGMMA.64x128x16.F32.BF16 R24, R136, gdesc[UR4].tnspB, R24, gsb0 ;  /* 0x41e0000488187df0 */ /* 0x000fe20008001818 */
[----:B------:R-:W-:Y:S01]  /*1a8f0*/  MUFU.EX2 R141, R141 ;  /* 0x0000008d008d7308 */ /* 0x000fe20000000800 */
[----:B------:R-:W-:-:S07]  /*1a900*/  F2FP.BF16.F32.PACK_AB R143, R127, R126 ;  /* 0x0000007e7f8f723e */ /* 0x000fce00000010ff */
[----:B------:R-:W1:Y:S01]  /*1a910*/  MUFU.EX2 R100, R100 ;  /* 0x0000006400647308 */ /* 0x000e620000000800 */
[----:B------:R-:W-:Y:S02]  /*1a920*/  WARPGROUP.DEPBAR.LE gsb0, 0x0 ;  /* 0x00008000000079c5 */ /* 0x000fe40000010000 */
[----:B------:R2:W-:Y:S01]  /*1a930*/  @!P1 SYNCS.ARRIVE.TRANS64.RED.A1T0 RZ, [R91+URZ], RZ ;  /* 0x000000ff5bff99a7 */ /* 0x0005e2000810043f */
[----:B0-----:R-:W-:Y:S02]  /*1a940*/  F2FP.BF16.F32.PACK_AB R138, R9, R96 ;  /* 0x00000060098a723e */ /* 0x001fe400000010ff */
[----:B------:R-:W-:Y:S02]  /*1a950*/  F2FP.BF16.F32.PACK_AB R136, R117, R14 ;  /* 0x0000000e7588723e */ /* 0x000fe400000010ff */
[----:B------:R-:W-:Y:S02]  /*1a960*/  F2FP.BF16.F32.PACK_AB R137, R131, R130 ;  /* 0x000000828389723e */ /* 0x000fe400000010ff */
[----:B-1----:R-:W-:Y:S01]  /*1a970*/  F2FP.BF16.F32.PACK_AB R139, R100, R134 ;  /* 0x00000086648b723e */ /* 0x002fe200000010ff */
[----:B--2---:R-:W-:Y:S01]  /*1a980*/  FADD.FTZ R91, R89, R110 ;  /* 0x0000006e595b7221 */ /* 0x004fe20000010000 */
[----:B------:R-:W-:Y:S01]  /*1a990*/  FADD.FTZ R110, R94, R5 ;  /* 0x000000055e6e7221 */ /* 0x000fe20000010000 */
[----:B------:R0:W-:Y:S02]  /*1a9a0*/  @!P1 SYNCS.ARRIVE.TRANS64.RED.A1T0 RZ, [R170+URZ], RZ ;  /* 0x000000ffaaff99a7 */ /* 0x0001e4000810043f */
[----:B------:R-:W-:Y:S01]  /*1a9b0*/  FADD.FTZ R112, R152, R91 ;  /* 0x0000005b98707221 */ /* 0x000fe20000010000 */
[----:B------:R-:W-:Y:S01]  /*1a9c0*/  FADD.FTZ R5, R153, R110 ;  /* 0x0000006e99057221 */ /* 0x000fe20000010000 */
[----:B------:R-:W-:-:S02]  /*1a9d0*/  F2FP.BF16.F32.PACK_AB R152, R93, R152 ;  /* 0x000000985d98723e */ /* 0x000fc400000010ff */
[----:B------:R-:W-:Y:S01]  /*1a9e0*/  FADD.FTZ R91, R93, R112 ;  /* 0x000000705d5b7221 */ /* 0x000fe20000010000 */
[C---:B------:R-:W-:Y:S01]  /*1a9f0*/  FADD.FTZ R110, R98.reuse, R5 ;  /* 0x00000005626e7221 */ /* 0x040fe20000010000 */
[----:B------:R-:W-:Y:S01]  /*1aa00*/  F2FP.BF16.F32.PACK_AB R153, R98, R153 ;  /* 0x000000996299723e */ /* 0x000fe200000010ff */
[----:B0-----:R-:W-:Y:S02]  /*1aa10*/  IMAD.MOV.U32 R170, RZ, RZ, R161 ;  /* 0x000000ffffaa7224 */ /* 0x001fe400078e00a1 */
        /* <DEDUP_REMOVED lines=16> */
[----:B------:R-:W-:Y:S01]  /*1ab20*/  FADD.FTZ R5, R106, R5 ;  /* 0x000000056a057221 */ /* 0x000fe20000010000 */
[----:B------:R-:W-:Y:S02]  /*1ab30*/  F2FP.BF16.F32.PACK_AB R145, R13, R12 ;  /* 0x0000000c0d91723e */ /* 0x000fe400000010ff */
[----:B------:R-:W-:Y:S01]  /*1ab40*/  FADD.FTZ R90, R144, R21 ;  /* 0x00000015905a7221 */ /* 0x000fe20000010000 */
[----:B------:R-:W-:Y:S01]  /*1ab50*/  FADD.FTZ R94, R12, R5 ;  /* 0x000000050c5e7221 */ /* 0x000fe20000010000 */
[----:B------:R-:W-:Y:S02]  /*1ab60*/  F2FP.BF16.F32.PACK_AB R151, R106, R151 ;  /* 0x000000976a97723e */ /* 0x000fe400000010ff */
[----:B------:R-:W-:Y:S01]  /*1ab70*/  FADD.FTZ R5, R101, R90 ;  /* 0x0000005a65057221 */ /* 0x000fe20000010000 */
[----:B------:R-:W-:Y:S01]  /*1ab80*/  FADD.FTZ R94, R13, R94 ;  /* 0x0000005e0d5e7221 */ /* 0x000fe20000010000 */
[----:B------:R-:W-:-:S02]  /*1ab90*/  F2FP.BF16.F32.PACK_AB R144, R101, R144 ;  /* 0x000000906590723e */ /* 0x000fc400000010ff */
[----:B------:R-:W-:Y:S01]  /*1aba0*/  FADD.FTZ R90, R146, R5 ;  /* 0x00000005925a7221 */ /* 0x000fe20000010000 */
[----:B------:R-:W-:Y:S01]  /*1abb0*/  FADD.FTZ R5, R147, R94 ;  /* 0x0000005e93057221 */ /* 0x000fe20000010000 */
[C---:B------:R-:W-:Y:S02]  /*1abc0*/  F2FP.BF16.F32.PACK_AB R147, R6.reuse, R147 ;  /* 0x000000930693723e */ /* 0x040fe400000010ff */
[C---:B------:R-:W-:Y:S01]  /*1abd0*/  FADD.FTZ R21, R109.reuse, R90 ;  /* 0x0000005a6d157221 */ /* 0x040fe20000010000 */
[----:B------:R-:W-:Y:S01]  /*1abe0*/  FADD.FTZ R90, R6, R5 ;  /* 0x00000005065a7221 */ /* 0x000fe20000010000 */
[----:B------:R-:W-:Y:S02]  /*1abf0*/  F2FP.BF16.F32.PACK_AB R146, R109, R146 ;  /* 0x000000926d92723e */ /* 0x000fe400000010ff */
[----:B------:R-:W-:Y:S01]  /*1ac00*/  FADD.FTZ R94, R88, R21 ;  /* 0x00000015585e7221 */ /* 0x000fe20000010000 */
[----:B------:R-:W-:Y:S01]  /*1ac10*/  FADD.FTZ R5, R141, R90 ;  /* 0x0000005a8d057221 */ /* 0x000fe20000010000 */
[----:B------:R-:W-:-:S02]  /*1ac20*/  F2FP.BF16.F32.PACK_AB R141, R108, R141 ;  /* 0x0000008d6c8d723e */ /* 0x000fc400000010ff */
[----:B------:R-:W-:Y:S01]  /*1ac30*/  FADD.FTZ R21, R113, R94 ;  /* 0x0000005e71157221 */ /* 0x000fe20000010000 */
[----:B------:R-:W-:-:S03]  /*1ac40*/  FADD.FTZ R5, R108, R5 ;  /* 0x000000056c057221 */ /* 0x000fc60000010000 */
[----:B------:R-:W-:Y:S01]  /*1ac50*/  FADD.FTZ R90, R92, R21 ;  /* 0x000000155c5a7221 */ /* 0x000fe20000010000 */
[----:B------:R-:W-:Y:S01]  /*1ac60*/  FADD.FTZ R5, R126, R5 ;  /* 0x000000057e057221 */ /* 0x000fe20000010000 */
[----:B------:R-:W-:Y:S02]  /*1ac70*/  IMAD.MOV.U32 R21, RZ, RZ, R3 ;  /* 0x000000ffff157224 */ /* 0x000fe400078e0003 */
[----:B------:R-:W-:Y:S01]  /*1ac80*/  FADD.FTZ R13, R15, R90 ;  /* 0x0000005a0f0d7221 */ /* 0x000fe20000010000 */
[----:B------:R-:W-:-:S03]  /*1ac90*/  FADD.FTZ R5, R127, R5 ;  /* 0x000000057f057221 */ /* 0x000fc60000010000 */
[----:B------:R-:W-:Y:S01]  /*1aca0*/  FADD.FTZ R6, R14, R13 ;  /* 0x0000000d0e067221 */ /* 0x000fe20000010000 */
[----:B------:R-:W-:-:S03]  /*1acb0*/  FADD.FTZ R5, R130, R5 ;  /* 0x0000000582057221 */ /* 0x000fc60000010000 */
[----:B------:R-:W-:Y:S01]  /*1acc0*/  FADD.FTZ R13, R117, R6 ;  /* 0x00000006750d7221 */ /* 0x000fe20000010000 */
[----:B------:R-:W-:-:S03]  /*1acd0*/  FADD.FTZ R5, R131, R5 ;  /* 0x0000000583057221 */ /* 0x000fc60000010000 */
[----:B------:R-:W-:Y:S01]  /*1ace0*/  FADD.FTZ R6, R96, R13 ;  /* 0x0000000d60067221 */ /* 0x000fe20000010000 */
[----:B------:R-:W-:-:S03]  /*1acf0*/  FADD.FTZ R5, R134, R5 ;  /* 0x0000000586057221 */ /* 0x000fc60000010000 */
[----:B------:R-:W-:Y:S01]  /*1ad00*/  FADD.FTZ R6, R9, R6 ;  /* 0x0000000609067221 */ /* 0x000fe20000010000 */
[----:B------:R-:W-:Y:S01]  /*1ad10*/  FADD.FTZ R5, R100, R5 ;  /* 0x0000000564057221 */ /* 0x000fe20000010000 */
[----:B------:R-:W-:Y:S01]  /*1ad20*/  IMAD.MOV.U32 R9, RZ, RZ, R4 ;  /* 0x000000ffff097224 */ /* 0x000fe200078e0004 */
[----:B------:R-:W-:Y:S06]  /*1ad30*/  @P2 BRA `(.L_x_1563) ;  /* 0xffffffe0002c2947 */ /* 0x000fec000383ffff */
[----:B------:R-:W-:Y:S05]  /*1ad40*/  BSYNC B1 ;  /* 0x0000000000017941 */ /* 0x000fea0003800000 */
.L_x_1552:
[----:B------:R-:W-:Y:S05]  /*1ad50*/  BSYNC B0 ;  /* 0x0000000000007941 */ /* 0x000fea0003800000 */
.L_x_1551:
[----:B------:R-:W-:Y:S01]  /*1ad60*/  ISETP.GE.AND P2, PT, R11, R168, PT ;  /* 0x000000a80b00720c */ /* 0x000fe20003f46270 */
[----:B------:R-:W-:-:S12]  /*1ad70*/  BSSY B0, `(.L_x_1564) ;  /* 0x0000312000007945 */ /* 0x000fd80003800000 */
[----:B------:R-:W-:Y:S05]  /*1ad80*/  @!P2 BRA `(.L_x_1565) ;  /* 0x000000300040a947 */ /* 0x000fea0003800000 */
[----:B------:R-:W-:Y:S02]  /*1ad90*/  IMAD R21, R169, 0x80, R179 ;  /* 0x00000080a9157824 */ /* 0x000fe400078e02b3 */
[----:B------:R-:W-:Y:S02]  /*1ada0*/  IMAD.MOV.U32 R9, RZ, RZ, R4 ;  /* 0x000000ffff097224 */ /* 0x000fe400078e0004 */
[----:B------:R-:W-:Y:S02]  /*1adb0*/  VIADD R21, R21, 0x8 ;  /* 0x0000000815157836 */ /* 0x000fe40000000000 */
[----:B------:R-:W-:Y:S02]  /*1adc0*/  IMAD.MOV.U32 R20, RZ, RZ, R3 ;  /* 0x000000ffff147224 */ /* 0x000fe400078e0003 */
[----:B------:R-:W-:Y:S01]  /*1add0*/  IMAD.MOV.U32 R170, RZ, RZ, R161 ;  /* 0x000000ffffaa7224 */ /* 0x000fe200078e00a1 */
[----:B------:R-:W-:Y:S01]  /*1ade0*/  IADD3 R21, R21, R163, -R164 ;  /* 0x000000a315157210 */ /* 0x000fe20007ffe8a4 */
[----:B------:R-:W-:-:S07]  /*1adf0*/  IMAD.MOV.U32 R171, RZ, RZ, R160 ;  /* 0x000000ffffab7224 */ /* 0x000fce00078e00a0 */
.L_x_1584:
[----:B------:R-:W-:-:S05]  /*1ae00*/  VIADD R3, R171, 0x1 ;  /* 0x00000001ab037836 */ /* 0x000fca0000000000 */
[----:B------:R-:W-:-:S04]  /*1ae10*/  ISETP.NE.AND P2, PT, R3, 0x2, PT ;  /* 0x000000020300780c */ /* 0x000fc80003f45270 */
[----:B------:R-:W-:Y:S02]  /*1ae20*/  SEL R161, RZ, 0x1, P2 ;  /* 0x00000001ffa17807 */ /* 0x000fe40001000000 */
[----:B------:R-:W-:Y:S02]  /*1ae30*/  SEL R160, R3, RZ, P2 ;  /* 0x000000ff03a07207 */ /* 0x000fe40001000000 */
[----:B------:R-:W-:Y:S01]  /*1ae40*/  LOP3.LUT R161, R170, R161, RZ, 0x3c, !PT ;  /* 0x000000a1aaa17212 */ /* 0x000fe200078e3cff */
[----:B------:R-:W-:Y:S06]  /*1ae50*/  @!P0 BRA `(.L_x_1566) ;  /* 0x0000000000048947 */ /* 0x000fec0003800000 */
[----:B------:R-:W-:Y:S01]  /*1ae60*/  BPT.TRAP 0x1 ;  /* 0x000000040000795c */ /* 0x000fe20000300000 */
.L_x_1566:
[----:B------:R-:W-:Y:S01]  /*1ae70*/  IMAD R4, R160, 0x8, R18 ;  /* 0x00000008a0047824 */ /* 0x000fe200078e0212 */
[----:B------:R-:W-:-:S04]  /*1ae80*/  SHF.L.U32 R3, R161, 0x1f, RZ ;  /* 0x0000001fa1037819 */ /* 0x000fc800000006ff */
[----:B------:R0:W1:Y:S01]  /*1ae90*/  SYNCS.PHASECHK.TRANS64.TRYWAIT P2, [R4+URZ+0x2a830], R3 ;  /* 0x02a83003040075a7 */ /* 0x000062000804017f */
[----:B------:R-:W-:Y:S05]  /*1aea0*/  @!P0 BRA `(.L_x_1567) ;  /* 0x0000000000048947 */ /* 0x000fea0003800000 */
[----:B------:R-:W-:Y:S01]  /*1aeb0*/  BPT.TRAP 0x1 ;  /* 0x000000040000795c */ /* 0x000fe20000300000 */
.L_x_1567:
[----:B------:R-:W-:Y:S01]  /*1aec0*/  BSSY B1, `(.L_x_1568) ;  /* 0x0000006000017945 */ /* 0x000fe20003800000 */
[----:B------:R-:W-:Y:S02]  /*1aed0*/  IMAD R12, R160, 0x900, R8 ;  /* 0x00000900a00c7824 */ /* 0x000fe400078e0208 */
[----:B------:R-:W-:Y:S01]  /*1aee0*/  IMAD.MOV.U32 R13, RZ, RZ, 0x40000040 ;  /* 0x40000040ff0d7424 */ /* 0x000fe200078e00ff */
[----:B-1----:R-:W-:Y:S06]  /*1aef0*/  @P2 BRA `(.L_x_1569) ;  /* 0x0000000000082947 */ /* 0x002fec0003800000 */
[----:B------:R-:W1:Y:S02]  /*1af00*/  SYNCS.PHASECHK.TRANS64.TRYWAIT P2, [R4+URZ+0x2a830], R3 ;  /* 0x02a83003040075a7 */ /* 0x000e64000804017f */
[----:B-1----:R-:W-:Y:S05]  /*1af10*/  @!P2 BRA `(.L_x_1570) ;  /* 0x000000d0005ca947 */ /* 0x002fea0003800000 */
.L_x_1569:
[----:B------:R-:W-:Y:S05]  /*1af20*/  BSYNC B1 ;  /* 0x0000000000017941 */ /* 0x000fea0003800000 */
.L_x_1568:
        /* <DEDUP_REMOVED lines=179> */
.L_x_1571:
[----:B01----:R-:W-:Y:S01]  /*1ba60*/  SHF.L.U32 R3, R170, 0x1f, RZ ;  /* 0x0000001faa037819 */ /* 0x003fe200000006ff */
[----:B------:R-:W-:-:S04]  /*1ba70*/  IMAD R12, R171, 0x8, R18 ;  /* 0x00000008ab0c7824 */ /* 0x000fc800078e0212 */
[----:B------:R0:W1:Y:S01]  /*1ba80*/  SYNCS.PHASECHK.TRANS64.TRYWAIT P2, [R12+URZ+0x2a850], R3 ;  /* 0x02a850030c0075a7 */ /* 0x000062000804017f */
[----:B------:R-:W-:Y:S05]  /*1ba90*/  @!P0 BRA `(.L_x_1572) ;  /* 0x0000000000048947 */ /* 0x000fea0003800000 */
[----:B------:R-:W-:Y:S01]  /*1baa0*/  BPT.TRAP 0x1 ;  /* 0x000000040000795c */ /* 0x000fe20000300000 */
.L_x_1572:
        /* <DEDUP_REMOVED lines=9> */
.L_x_1574:
[----:B------:R-:W-:Y:S05]  /*1bb40*/  BSYNC B1 ;  /* 0x0000000000017941 */ /* 0x000fea0003800000 */
.L_x_1573:
[----:B------:R-:W-:Y:S01]  /*1bb50*/  IMAD.MOV.U32 R2, RZ, RZ, R0 ;  /* 0x000000ffff027224 */ /* 0x000fe200078e0000 */
[----:B------:R-:W-:Y:S01]  /*1bb60*/  WARPGROUP.ARRIVE ;  /* 0x00000000000079c5 */ /* 0x000fe20000000000 */
[----:B01----:R-:W-:Y:S01]  /*1bb70*/  IMAD.MOV.U32 R3, RZ, RZ, 0x40000040 ;  /* 0x40000040ff037424 */ /* 0x003fe200078e00ff */
[----:B------:R-:W-:Y:S01]  /*1bb80*/  ISETP.GE.AND P2, PT, R10, 0x1, PT ;  /* 0x000000010a00780c */ /* 0x000fe20003f46270 */
[----:B------:R-:W-:Y:S01]  /*1bb90*/  @!P1 VIADD R4, R4, 0x2a840 ;  /* 0x0002a84004049836 */ /* 0x000fe20000000000 */
[----:B------:R-:W-:Y:S01]  /*1bba0*/  R2UR UR6, R2 ;  /* 0x00000000020672ca */ /* 0x000fe200000e0000 */
[----:B------:R-:W-:Y:S01]  /*1bbb0*/  VIADD R2, R0, 0x80 ;  /* 0x0000008000027836 */ /* 0x000fe20000000000 */
[----:B------:R-:W-:Y:S01]  /*1bbc0*/  R2UR UR7, R3 ;  /* 0x00000000030772ca */ /* 0x000fe200000e0000 */
[----:B------:R-:W-:Y:S01]  /*1bbd0*/  IMAD.MOV.U32 R3, RZ, RZ, 0x40000040 ;  /* 0x40000040ff037424 */ /* 0x000fe200078e00ff */
[----:B------:R-:W-:Y:S01]  /*1bbe0*/  ULOP3.LUT UR4, URZ, UR51, URZ, 0x33, !UPT ;  /* 0x000000333f047292 */ /* 0x000fe2000f8e333f */
[----:B------:R-:W-:Y:S01]  /*1bbf0*/  @!P1 PRMT R4, RZ, 0x654, R4 ;  /* 0x00000654ff049816 */ /* 0x000fe20000000004 */
[----:B------:R-:W-:-:S09]  /*1bc00*/  IMAD R13, R169, 0x80, R179 ;  /* 0x00000080a90d7824 */ /* 0x000fd200078e02b3 */
        /* <DEDUP_REMOVED lines=13> */
[----:B------:R-:W-:Y:S01]  /*1bce0*/  WARPGROUP.ARRIVE ;  /* 0x00000000000079c5 */ /* 0x000fe20000000000 */
[----:B------:R-:W-:-:S04]  /*1bcf0*/  IMAD R152, R11, -0x60, RZ ;  /* 0xffffffa00b987824 */ /* 0x000fc800078e02ff */
[----:B------:R-:W-:-:S04]  /*1bd00*/  IMAD R7, R173, -0x2, R152 ;  /* 0xfffffffead077824 */ /* 0x000fc800078e0298 */
        /* <DEDUP_REMOVED lines=17> */
[----:B------:R-:W-:-:S05]  /*1be20*/  IADD3 R3, R152, 0x1, R163 ;  /* 0x0000000198037810 */ /* 0x000fca0007ffe0a3 */
[----:B------:R-:W-:-:S04]  /*1be30*/  IMAD.IADD R0, R3, 0x1, -R164 ;  /* 0x0000000103007824 */ /* 0x000fc800078e0aa4 */
        /* <DEDUP_REMOVED lines=9> */
[----:B------:R-:W-:Y:S01]  /*1bed0*/  IMAD.IADD R137, R13, 0x1, R156 ;  /* 0x000000010d897824 */ /* 0x000fe200078e029c */
[----:B------:R-:W-:Y:S06]  /*1bee0*/  @!P2 BRA `(.L_x_1576) ;  /* 0x000000000058a947 */ /* 0x000fec0003800000 */
[----:B------:R-:W-:Y:S01]  /*1bef0*/  IADD3 R0, R13, R163, -R164 ;  /* 0x000000a30d007210 */ /* 0x000fe20007ffe8a4 */
[----:B------:R-:W-:Y:S03]  /*1bf00*/  BSSY B1, `(.L_x_1577) ;  /* 0x0000011000017945 */ /* 0x000fe60003800000 */
[----:B------:R-:W-:-:S13]  /*1bf10*/  ISETP.GT.AND P2, PT, R0, -0x1, PT ;  /* 0xffffffff0000780c */ /* 0x000fda0003f44270 */
[----:B------:R-:W-:Y:S05]  /*1bf20*/  @P2 BRA `(.L_x_1578) ;  /* 0x0000000000202947 */ /* 0x000fea0003800000 */
[----:B0-----:R-:W-:Y:S01]  /*1bf30*/  IMAD.U32 R4, RZ, RZ, UR39 ;  /* 0x00000027ff047e24 */ /* 0x001fe2000f8e00ff */
[----:B------:R-:W-:-:S04]  /*1bf40*/  LOP3.LUT R139, RZ, R0, RZ, 0x33, !PT ;  /* 0x00000000ff8b7212 */ /* 0x000fc800078e33ff */
[----:B------:R-:W-:-:S13]  /*1bf50*/  ISETP.NE.AND P2, PT, R4, 0x1, PT ;  /* 0x000000010400780c */ /* 0x000fda0003f45270 */
[----:B------:R-:W0:Y:S02]  /*1bf60*/  @P2 LDC.64 R2, c[0x0][0x9e8] ;  /* 0x00027a00ff022b82 */ /* 0x000e240000000a00 */
[----:B0-----:R-:W-:-:S05]  /*1bf70*/  @P2 IMAD.HI.U32 R2, R139, R2, RZ ;  /* 0x000000028b022227 */ /* 0x001fca00078e00ff */
[----:B------:R-:W-:-:S04]  /*1bf80*/  @P2 SHF.R.U32.HI R139, RZ, R3, R2 ;  /* 0x00000003ff8b2219 */ /* 0x000fc80000011602 */
[----:B------:R-:W-:Y:S01]  /*1bf90*/  LOP3.LUT R139, RZ, R139, RZ, 0x33, !PT ;  /* 0x0000008bff8b7212 */ /* 0x000fe200078e33ff */
[----:B------:R-:W-:Y:S06]  /*1bfa0*/  BRA `(.L_x_1579) ;  /* 0x0000000000187947 */ /* 0x000fec0003800000 */
.L_x_1578:
[----:B0-----:R-:W-:Y:S01]  /*1bfb0*/  IMAD.U32 R4, RZ, RZ, UR39 ;  /* 0x00000027ff047e24 */ /* 0x001fe2000f8e00ff */
[----:B------:R-:W-:-:S04]  /*1bfc0*/  IADD3 R139, R13, R163, -R164 ;  /* 0x000000a30d8b7210 */ /* 0x000fc80007ffe8a4 */
[----:B------:R-:W-:-:S13]  /*1bfd0*/  ISETP.NE.AND P2, PT, R4, 0x1, PT ;  /* 0x000000010400780c */ /* 0x000fda0003f45270 */
[----:B------:R-:W0:Y:S02]  /*1bfe0*/  @P2 LDC.64 R2, c[0x0][0x9e8] ;  /* 0x00027a00ff022b82 */ /* 0x000e240000000a00 */
[----:B0-----:R-:W-:-:S05]  /*1bff0*/  @P2 IMAD.HI.U32 R2, R139, R2, RZ ;  /* 0x000000028b022227 */ /* 0x001fca00078e00ff */
[----:B------:R-:W-:-:S07]  /*1c000*/  @P2 SHF.R.U32.HI R139, RZ, R3, R2 ;  /* 0x00000003ff8b2219 */ /* 0x000fce0000011602 */
.L_x_1579:
[----:B------:R-:W-:Y:S05]  /*1c010*/  BSYNC B1 ;  /* 0x0000000000017941 */ /* 0x000fea0003800000 */
.L_x_1577:
[----:B------:R-:W-:-:S05]  /*1c020*/  IMAD R0, R139, R4, R7 ;  /* 0x000000048b007224 */ /* 0x000fca00078e0207 */
[----:B------:R-:W-:Y:S02]  /*1c030*/  VIADDMNMX R137, R0, R4, R137, PT ;  /* 0x0000000400897246 */ /* 0x000fe40003800189 */
[----:B------:R-:W-:-:S07]  /*1c040*/  VIMNMX R15, R15, R0, !PT ;  /* 0x000000000f0f7248 */ /* 0x000fce0007fe0100 */
.L_x_1576:
        /* <DEDUP_REMOVED lines=12> */
[----:B0-----:R-:W-:Y:S02]  /*1c110*/  FSEL R4, R93, -INF , !P4 ;  /* 0xff8000005d047808 */ /* 0x001fe40006000000 */
        /* <DEDUP_REMOVED lines=86> */
[----:B------:R-:W-:Y:S02]  /*1c680*/  IADD3 R89, R154, 0x8, R13 ;  /* 0x000000089a597810 */ /* 0x000fe40007ffe00d */
        /* <DEDUP_REMOVED lines=15> */
[----:B------:R-:W-:Y:S02]  /*1c780*/  IADD3 R15, R156, 0x8, R13 ;  /* 0x000000089c0f7810 */ /* 0x000fe40007ffe00d */
[----:B------:R-:W-:-:S04]  /*1c790*/  ISETP.LT.OR P6, PT, R137, 0x5a, P6 ;  /* 0x0000005a8900780c */ /* 0x000fc800037c1670 */
[----:B------:R-:W-:Y:S02]  /*1c7a0*/  FSEL R88, R133, -INF , !P6 ;  /* 0xff80000085587808 */ /* 0x000fe40007000000 */
[----:B------:R-:W-:-:S13]  /*1c7b0*/  ISETP.GE.AND P6, PT, R10, 0x1, PT ;  /* 0x000000010a00780c */ /* 0x000fda0003fc6270 */
[----:B------:R-:W-:Y:S05]  /*1c7c0*/  @!P6 BRA `(.L_x_1580) ;  /* 0x00000000005ce947 */ /* 0x000fea0003800000 */
[----:B------:R-:W-:Y:S01]  /*1c7d0*/  ISETP.GT.AND P6, PT, R21, -0x1, PT ;  /* 0xffffffff1500780c */ /* 0x000fe20003fc4270 */
[----:B------:R-:W-:-:S12]  /*1c7e0*/  BSSY B1, `(.L_x_1581) ;  /* 0x0000012000017945 */ /* 0x000fd80003800000 */
[----:B------:R-:W-:Y:S05]  /*1c7f0*/  @P6 BRA `(.L_x_1582) ;  /* 0x0000000000286947 */ /* 0x000fea0003800000 */
[----:B------:R-:W-:Y:S02]  /*1c800*/  IMAD.U32 R133, RZ, RZ, UR39 ;  /* 0x00000027ff857e24 */ /* 0x000fe4000f8e00ff */
[----:B------:R-:W-:-:S03]  /*1c810*/  VIADD R13, R13, 0x8 ;  /* 0x000000080d0d7836 */ /* 0x000fc60000000000 */
[----:B------:R-:W-:Y:S02]  /*1c820*/  ISETP.NE.AND P6, PT, R133, 0x1, PT ;  /* 0x000000018500780c */ /* 0x000fe40003fc5270 */
[----:B------:R-:W-:-:S04]  /*1c830*/  IADD3 R13, R13, R163, -R164 ;  /* 0x000000a30d0d7210 */ /* 0x000fc80007ffe8a4 */
[----:B------:R-:W-:-:S07]  /*1c840*/  LOP3.LUT R13, RZ, R13, RZ, 0x33, !PT ;  /* 0x0000000dff0d7212 */ /* 0x000fce00078e33ff */
[----:B------:R-:W0:Y:S02]  /*1c850*/  @P6 LDC.64 R2, c[0x0][0x9e8] ;  /* 0x00027a00ff026b82 */ /* 0x000e240000000a00 */
[----:B0-----:R-:W-:-:S05]  /*1c860*/  @P6 IMAD.HI.U32 R2, R13, R2, RZ ;  /* 0x000000020d026227 */ /* 0x001fca00078e00ff */
[----:B------:R-:W-:-:S04]  /*1c870*/  @P6 SHF.R.U32.HI R13, RZ, R3, R2 ;  /* 0x00000003ff0d6219 */ /* 0x000fc80000011602 */
[----:B------:R-:W-:Y:S01]  /*1c880*/  LOP3.LUT R2, RZ, R13, RZ, 0x33, !PT ;  /* 0x0000000dff027212 */ /* 0x000fe200078e33ff */
[----:B------:R-:W-:Y:S06]  /*1c890*/  BRA `(.L_x_1583) ;  /* 0x0000000000187947 */ /* 0x000fec0003800000 */
.L_x_1582:
[----:B------:R-:W-:-:S05]  /*1c8a0*/  IMAD.U32 R133, RZ, RZ, UR39 ;  /* 0x00000027ff857e24 */ /* 0x000fca000f8e00ff */
[----:B------:R-:W-:-:S13]  /*1c8b0*/  ISETP.NE.AND P6, PT, R133, 0x1, PT ;  /* 0x000000018500780c */ /* 0x000fda0003fc5270 */
[----:B------:R-:W0:Y:S02]  /*1c8c0*/  @P6 LDC.64 R2, c[0x0][0x9e8] ;  /* 0x00027a00ff026b82 */ /* 0x000e240000000a00 */
[----:B0-----:R-:W-:-:S04]  /*1c8d0*/  @P6 IMAD.HI.U32 R152, R21, R2, RZ ;  /* 0x0000000215986227 */ /* 0x001fc800078e00ff */
[----:B------:R-:W-:Y:S01]  /*1c8e0*/  IMAD.MOV.U32 R2, RZ, RZ, R21 ;  /* 0x000000ffff027224 */ /* 0x000fe200078e0015 */
[----:B------:R-:W-:-:S07]  /*1c8f0*/  @P6 SHF.R.U32.HI R2, RZ, R3, R152 ;  /* 0x00000003ff026219 */ /* 0x000fce0000011698 */
.L_x_1583:
[----:B------:R-:W-:Y:S05]  /*1c900*/  BSYNC B1 ;  /* 0x0000000000017941 */ /* 0x000fea0003800000 */
.L_x_1581:
[----:B------:R-:W-:-:S05]  /*1c910*/  IMAD R2, R2, R133, R7 ;  /* 0x0000008502027224 */ /* 0x000fca00078e0207 */
[----:B------:R-:W-:Y:S02]  /*1c920*/  VIADDMNMX R15, R2, R133, R15, PT ;  /* 0x00000085020f7246 */ /* 0x000fe4000380010f */
[----:B------:R-:W-:-:S07]  /*1c930*/  VIMNMX R89, R89, R2, !PT ;  /* 0x0000000259597248 */ /* 0x000fce0007fe0100 */
.L_x_1580:
[----:B------:R-:W-:Y:S01]  /*1c940*/  ISETP.GT.AND P2, PT, R89, 0x1, !P2 ;  /* 0x000000015900780c */ /* 0x000fe20005744270 */
[----:B------:R-:W-:Y:S01]  /*1c950*/  IMAD.U32 R7, RZ, RZ, UR38 ;  /* 0x00000026ff077e24 */ /* 0x000fe2000f8e00ff */
[----:B------:R-:W-:Y:S01]  /*1c960*/  ISETP.NE.AND P6, PT, R155, RZ, PT ;  /* 0x000000ff9b00720c */ /* 0x000fe20003fc5270 */
[----:B------:R-:W-:Y:S01]  /*1c970*/  @!P1 VIADD R12, R12, 0x2a860 ;  /* 0x0002a8600c0c9836 */ /* 0x000fe20000000000 */
[----:B------:R-:W-:Y:S01]  /*1c980*/  ISETP.LT.OR P2, PT, R15, 0x2, P2 ;  /* 0x000000020f00780c */ /* 0x000fe20001741670 */
[----:B------:R-:W-:Y:S01]  /*1c990*/  IMAD.MOV.U32 R171, RZ, RZ, R160 ;  /* 0x000000ffffab7224 */ /* 0x000fe200078e00a0 */
        /* <DEDUP_REMOVED lines=66> */
[----:B------:R-:W-:Y:S01]  /*1cdc0*/  ISETP.NE.AND P6, PT, R157, RZ, PT ;  /* 0x000000ff9d00720c */ /* 0x000fe20003fc5270 */
[----:B------:R-:W0:Y:S01]  /*1cdd0*/  SHFL.BFLY PT, R210, R13, 0x2, 0x1f ;  /* 0x0c401f000dd27f89 */ /* 0x000e2200000e0000 */
[----:B------:R-:W-:Y:S02]  /*1cde0*/  FSEL R114, R114, -INF , !P2 ;  /* 0xff80000072727808 */ /* 0x000fe40005000000 */
[----:B------:R-:W-:-:S02]  /*1cdf0*/  ISETP.NE.AND P2, PT, R145, RZ, PT ;  /* 0x000000ff9100720c */ /* 0x000fc40003f45270 */
[----:B------:R-:W-:Y:S02]  /*1ce00*/  ISETP.NE.AND P3, PT, R159, RZ, PT ;  /* 0x000000ff9f00720c */ /* 0x000fe40003f65270 */
        /* <DEDUP_REMOVED lines=13> */
[----:B------:R-:W0:Y:S01]  /*1cee0*/  SHFL.BFLY PT, R210, R91, 0x1, 0x1f ;  /* 0x0c201f005bd27f89 */ /* 0x000e2200000e0000 */
[----:B------:R-:W-:Y:S02]  /*1cef0*/  FSEL R134, R134, -INF , !P5 ;  /* 0xff80000086867808 */ /* 0x000fe40006800000 */
        /* <DEDUP_REMOVED lines=45> */
[----:B------:R-:W-:Y:S01]  /*1d1d0*/  FSEL R111, R3, RZ, P2 ;  /* 0x000000ff036f7208 */ /* 0x000fe20001000000 */
        /* <DEDUP_REMOVED lines=18> */
[----:B------:R-:W-:-:S03]  /*1d300*/  FFMA.FTZ R120, R150, R7, -R99 ;  /* 0x0000000796787223 */ /* 0x000fc60000010863 */
[----:B------:R-:W-:Y:S01]  /*1d310*/  FMNMX.FTZ R95, R110, R95, !PT ;  /* 0x0000005f6e5f7209 */ /* 0x000fe20007810000 */
[----:B------:R0:W-:Y:S03]  /*1d320*/  MUFU.EX2 R96, R136 ;  /* 0x0000008800607308 */ /* 0x0001e60000000800 */
[----:B------:R-:W-:-:S04]  /*1d330*/  FMNMX.FTZ R97, R170, R95, !PT ;  /* 0x0000005faa617209 */ /* 0x000fc80007810000 */
[----:B------:R-:W-:Y:S01]  /*1d340*/  FMNMX.FTZ R97, R114, R97, !PT ;  /* 0x0000006172617209 */ /* 0x000fe20007810000 */
[----:B------:R-:W-:Y:S01]  /*1d350*/  MUFU.EX2 R90, R90 ;  /* 0x0000005a005a7308 */ /* 0x000fe20000000800 */
[----:B0-----:R-:W-:Y:S02]  /*1d360*/  FSEL R136, R135, -INF , !P3 ;  /* 0xff80000087887808 */ /* 0x001fe40005800000 */
[----:B------:R-:W-:-:S04]  /*1d370*/  FMNMX.FTZ R97, R194, R97, !PT ;  /* 0x00000061c2617209 */ /* 0x000fc80007810000 */
[----:B------:R-:W-:Y:S01]  /*1d380*/  FMNMX.FTZ R97, R118, R97, !PT ;  /* 0x0000006176617209 */ /* 0x000fe20007810000 */
[----:B------:R-:W-:Y:S03]  /*1d390*/  MUFU.EX2 R92, R92 ;  /* 0x0000005c005c7308 */ /* 0x000fe60000000800 */
[----:B------:R-:W-:-:S04]  /*1d3a0*/  FMNMX.FTZ R101, R204, R97, !PT ;  /* 0x00000061cc657209 */ /* 0x000fc80007810000 */
        /* <DEDUP_REMOVED lines=8> */
[----:B------:R0:W1:Y:S03]  /*1d430*/  MUFU.EX2 R100, R138 ;  /* 0x0000008a00647308 */ /* 0x0000660000000800 */
[----:B------:R-:W-:-:S04]  /*1d440*/  FMNMX.FTZ R101, R104, R101, !PT ;  /* 0x0000006568657209 */ /* 0x000fc80007810000 */
[----:B------:R-:W-:Y:S01]  /*1d450*/  FMNMX.FTZ R101, R134, R101, !PT ;  /* 0x0000006586657209 */ /* 0x000fe20007810000 */
[----:B------:R-:W-:Y:S01]  /*1d460*/  MUFU.EX2 R14, R14 ;  /* 0x0000000e000e7308 */ /* 0x000fe20000000800 */
[--C-:B0-----:R-:W-:Y:S02]  /*1d470*/  FFMA.FTZ R138, R132, R7, -R99.reuse ;  /* 0x00000007848a7223 */ /* 0x101fe40000010863 */
[----:B------:R-:W-:Y:S01]  /*1d480*/  FMNMX.FTZ R0, R136, R101, !PT ;  /* 0x0000006588007209 */ /* 0x000fe20007810000 */
[-CC-:B------:R-:W-:Y:S01]  /*1d490*/  FFMA.FTZ R101, R116, R7.reuse, -R99.reuse ;  /* 0x0000000774657223 */ /* 0x180fe20000010863 */
[----:B------:R-:W-:-:S03]  /*1d4a0*/  FFMA.FTZ R116, R144, R7, -R99 ;  /* 0x0000000790747223 */ /* 0x000fc60000010863 */
[----:B------:R-:W0:Y:S01]  /*1d4b0*/  SHFL.BFLY PT, R105, R0, 0x2, 0x1f ;  /* 0x0c401f0000697f89 */ /* 0x000e2200000e0000 */
[----:B------:R-:W-:Y:S08]  /*1d4c0*/  MUFU.EX2 R89, R89 ;  /* 0x0000005900597308 */ /* 0x000ff00000000800 */
[----:B------:R-:W2:Y:S08]  /*1d4d0*/  MUFU.EX2 R108, R108 ;  /* 0x0000006c006c7308 */ /* 0x000eb00000000800 */
[----:B------:R-:W-:Y:S01]  /*1d4e0*/  MUFU.EX2 R15, R15 ;  /* 0x0000000f000f7308 */ /* 0x000fe20000000800 */
[----:B0-----:R-:W-:Y:S01]  /*1d4f0*/  FMNMX.FTZ R4, R0, R105, !PT ;  /* 0x0000006900047209 */ /* 0x001fe20007810000 */
[----:B------:R-:W-:Y:S01]  /*1d500*/  FADD.FTZ R0, -R111, R20 ;  /* 0x000000146f007221 */ /* 0x000fe20000010100 */
[-CC-:B------:R-:W-:Y:S01]  /*1d510*/  FFMA.FTZ R105, R148, R7.reuse, -R99.reuse ;  /* 0x0000000794697223 */ /* 0x180fe20000010863 */
[----:B------:R-:W-:-:S04]  /*1d520*/  FFMA.FTZ R99, R88, R7, -R99 ;  /* 0x0000000758637223 */ /* 0x000fc80000010863 */
[----:B------:R-:W0:Y:S01]  /*1d530*/  MUFU.EX2 R112, R112 ;  /* 0x0000007000707308 */ /* 0x000e220000000800 */
[----:B------:R-:W3:Y:S01]  /*1d540*/  SHFL.BFLY PT, R109, R4, 0x1, 0x1f ;  /* 0x0c201f00046d7f89 */ /* 0x000ee200000e0000 */
[----:B------:R-:W-:Y:S01]  /*1d550*/  FMUL.FTZ R0, R0, R7 ;  /* 0x0000000700007220 */ /* 0x000fe20000410000 */
[----:B------:R-:W-:Y:S02]  /*1d560*/  @!P1 PRMT R111, RZ, 0x654, R12 ;  /* 0x00000654ff6f9816 */ /* 0x000fe4000000000c */
[----:B-1----:R-:W-:Y:S02]  /*1d570*/  F2FP.BF16.F32.PACK_AB R148, R100, R97 ;  /* 0x000000616494723e */ /* 0x002fe400000010ff */
[----:B------:R1:W-:Y:S01]  /*1d580*/  @!P1 SYNCS.ARRIVE.TRANS64.RED.A1T0 RZ, [R111+URZ], RZ ;  /* 0x000000ff6fff99a7 */ /* 0x0003e2000810043f */
[----:B------:R-:W4:Y:S01]  /*1d590*/  MUFU.EX2 R0, R0 ;  /* 0x0000000000007308 */ /* 0x000f220000000800 */
[----:B--2---:R-:W-:-:S07]  /*1d5a0*/  F2FP.BF16.F32.PACK_AB R150, R108, R89 ;  /* 0x000000596c96723e */ /* 0x004fce00000010ff */
[----:B------:R-:W-:Y:S01]  /*1d5b0*/  MUFU.EX2 R101, R101 ;  /* 0x0000006500657308 */ /* 0x000fe20000000800 */
[----:B0-----:R-:W-:-:S07]  /*1d5c0*/  F2FP.BF16.F32.PACK_AB R144, R112, R15 ;  /* 0x0000000f7090723e */ /* 0x001fce00000010ff */
[----:B------:R-:W-:Y:S01]  /*1d5d0*/  MUFU.EX2 R116, R116 ;  /* 0x0000007400747308 */ /* 0x000fe20000000800 */
[----:B---3--:R-:W-:-:S04]  /*1d5e0*/  FMNMX.FTZ R4, R4, R109, !PT ;  /* 0x0000006d04047209 */ /* 0x008fc80007810000 */
[C---:B------:R-:W-:Y:S01]  /*1d5f0*/  FSETP.NEU.FTZ.AND P2, PT, R4.reuse, -INF , PT ;  /* 0xff8000000400780b */ /* 0x040fe20003f5d000 */
[----:B------:R-:W-:Y:S02]  /*1d600*/  FMUL.FTZ R109, R4, R7 ;  /* 0x00000007046d7220 */ /* 0x000fe40000410000 */
[----:B------:R-:W-:Y:S03]  /*1d610*/  MUFU.EX2 R140, R140 ;  /* 0x0000008c008c7308 */ /* 0x000fe60000000800 */
        /* <DEDUP_REMOVED lines=9> */
[----:B----4-:R-:W-:Y:S01]  /*1d6b0*/  FFMA.FTZ R9, R0, R6, R13 ;  /* 0x0000000600097223 */ /* 0x010fe2000001000d */
        /* <DEDUP_REMOVED lines=24> */
[-CC-:B------:R-:W-:Y:S01]  /*1d840*/  FFMA.FTZ R114, R204, R7.reuse, -R109.reuse ;  /* 0x00000007cc727223 */ /* 0x180fe2000001086d */
[-CC-:B------:R-:W-:Y:S01]  /*1d850*/  FFMA.FTZ R130, R130, R7.reuse, -R109.reuse ;  /* 0x0000000782827223 */ /* 0x180fe2000001086d */
[-C--:B------:R-:W-:Y:S01]  /*1d860*/  FFMA.FTZ R104, R104, R7.reuse, -R109 ;  /* 0x0000000768687223 */ /* 0x080fe2000001086d */
[----:B------:R-:W-:Y:S01]  /*1d870*/  FADD.FTZ R118, R96, R9 ;  /* 0x0000000960767221 */ /* 0x000fe20000010000 */
[-CC-:B------:R-:W-:Y:S01]  /*1d880*/  FFMA.FTZ R134, R134, R7.reuse, -R109.reuse ;  /* 0x0000000786867223 */ /* 0x180fe2000001086d */
[----:B------:R-:W-:Y:S01]  /*1d890*/  FFMA.FTZ R109, R136, R7, -R109 ;  /* 0x00000007886d7223 */ /* 0x000fe2000001086d */
[----:B------:R-:W3:Y:S01]  /*1d8a0*/  MUFU.EX2 R88, R88 ;  /* 0x0000005800587308 */ /* 0x000ee20000000800 */
[----:B0-----:R-:W-:Y:S01]  /*1d8b0*/  FFMA.FTZ R5, R2, R5, R157 ;  /* 0x0000000502057223 */ /* 0x001fe2000001009d */
[----:B------:R-:W-:Y:S01]  /*1d8c0*/  FADD.FTZ R9, R97, R118 ;  /* 0x0000007661097221 */ /* 0x000fe20000010000 */
[----:B------:R-:W-:Y:S01]  /*1d8d0*/  F2FP.BF16.F32.PACK_AB R152, R14, R93 ;  /* 0x0000005d0e98723e */ /* 0x000fe200000010ff */
[----:B------:R-:W-:-:S02]  /*1d8e0*/  IMAD.MOV.U32 R170, RZ, RZ, R161 ;  /* 0x000000ffffaa7224 */ /* 0x000fc400078e00a1 */
[----:B------:R-:W-:Y:S01]  /*1d8f0*/  FADD.FTZ R6, R20, R5 ;  /* 0x0000000514067221 */ /* 0x000fe20000010000 */
[----:B------:R-:W-:Y:S01]  /*1d900*/  FADD.FTZ R118, R100, R9 ;  /* 0x0000000964767221 */ /* 0x000fe20000010000 */
[----:B------:R-:W-:Y:S01]  /*1d910*/  ISETP.GT.AND P2, PT, R11, R168, PT ;  /* 0x000000a80b00720c */ /* 0x000fe20003f44270 */
[----:B------:R-:W0:Y:S01]  /*1d920*/  MUFU.EX2 R153, R153 ;  /* 0x0000009900997308 */ /* 0x000e220000000800 */
[----:B--2---:R-:W-:Y:S01]  /*1d930*/  FADD.FTZ R5, R159, R6 ;  /* 0x000000069f057221 */ /* 0x004fe20000010000 */
[----:B------:R-:W-:Y:S01]  /*1d940*/  FADD.FTZ R9, R89, R118 ;  /* 0x0000007659097221 */ /* 0x000fe20000010000 */
[----:B------:R-:W-:Y:S01]  /*1d950*/  F2FP.BF16.F32.PACK_AB R157, R20, R157 ;  /* 0x0000009d149d723e */ /* 0x000fe200000010ff */
[----:B------:R-:W-:Y:S01]  /*1d960*/  VIADD R11, R11, 0xffffffff ;  /* 0xffffffff0b0b7836 */ /* 0x000fe20000000000 */
[----:B------:R-:W-:Y:S01]  /*1d970*/  F2FP.BF16.F32.PACK_AB R156, R90, R13 ;  /* 0x0000000d5a9c723e */ /* 0x000fe200000010ff */
[----:B------:R-:W-:Y:S01]  /*1d980*/  FADD.FTZ R118, R108, R9 ;  /* 0x000000096c767221 */ /* 0x000fe20000010000 */
[----:B------:R-:W-:Y:S01]  /*1d990*/  F2FP.BF16.F32.PACK_AB R158, R92, R91 ;  /* 0x0000005b5c9e723e */ /* 0x000fe200000010ff */
[----:B------:R-:W2:Y:S01]  /*1d9a0*/  MUFU.EX2 R94, R94 ;  /* 0x0000005e005e7308 */ /* 0x000ea20000000800 */
[----:B---3--:R-:W-:Y:S01]  /*1d9b0*/  FADD.FTZ R6, R88, R5 ;  /* 0x0000000558067221 */ /* 0x008fe20000010000 */
[----:B------:R-:W-:Y:S01]  /*1d9c0*/  FADD.FTZ R9, R15, R118 ;  /* 0x000000760f097221 */ /* 0x000fe20000010000 */
[----:B------:R-:W-:Y:S01]  /*1d9d0*/  F2FP.BF16.F32.PACK_AB R154, R96, R95 ;  /* 0x0000005f609a723e */ /* 0x000fe200000010ff */
[----:B------:R-:W-:Y:S01]  /*1d9e0*/  IMAD.MOV.U32 R20, RZ, RZ, R3 ;  /* 0x000000ffff147224 */ /* 0x000fe200078e0003 */
[----:B------:R-:W-:Y:S01]  /*1d9f0*/  F2FP.BF16.F32.PACK_AB R146, R116, R101 ;  /* 0x000000657492723e */ /* 0x000fe200000010ff */
[----:B------:R-:W-:Y:S01]  /*1da00*/  FADD.FTZ R118, R112, R9 ;  /* 0x0000000970767221 */ /* 0x000fe20000010000 */
[----:B------:R-:W-:Y:S01]  /*1da10*/  F2FP.BF16.F32.PACK_AB R159, R88, R159 ;  /* 0x0000009f589f723e */ /* 0x000fe200000010ff */
[----:B------:R-:W3:Y:S01]  /*1da20*/  MUFU.EX2 R155, R155 ;  /* 0x0000009b009b7308 */ /* 0x000ee20000000800 */
[----:B0-----:R-:W-:Y:S01]  /*1da30*/  FADD.FTZ R5, R153, R6 ;  /* 0x0000000699057221 */ /* 0x001fe20000010000 */
[----:B------:R-:W-:-:S04]  /*1da40*/  FADD.FTZ R9, R101, R118 ;  /* 0x0000007665097221 */ /* 0x000fc80000010000 */
[----:B------:R-:W-:Y:S02]  /*1da50*/  FADD.FTZ R9, R116, R9 ;  /* 0x0000000974097221 */ /* 0x000fe40000010000 */
[----:B------:R-:W0:Y:S01]  /*1da60*/  MUFU.EX2 R98, R98 ;  /* 0x0000006200627308 */ /* 0x000e220000000800 */
[----:B--2---:R-:W-:Y:S01]  /*1da70*/  FADD.FTZ R6, R94, R5 ;  /* 0x000000055e067221 */ /* 0x004fe20000010000 */
[----:B------:R-:W-:Y:S01]  /*1da80*/  FADD.FTZ R118, R140, R9 ;  /* 0x000000098c767221 */ /* 0x000fe20000010000 */
[----:B------:R-:W-:-:S05]  /*1da90*/  F2FP.BF16.F32.PACK_AB R153, R94, R153 ;  /* 0x000000995e99723e */ /* 0x000fca00000010ff */
        /* <DEDUP_REMOVED lines=54> */
[----:B---3--:R-:W-:Y:S01]  /*1de00*/  FADD.FTZ R14, R138, R9 ;  /* 0x000000098a0e7221 */ /* 0x008fe20000010000 */
[----:B------:R-:W-:-:S06]  /*1de10*/  IMAD.MOV.U32 R9, RZ, RZ, R4 ;  /* 0x000000ffff097224 */ /* 0x000fcc00078e0004 */
[----:B------:R-:W3:Y:S01]  /*1de20*/  MUFU.EX2 R109, R109 ;  /* 0x0000006d006d7308 */ /* 0x000ee20000000800 */
[----:B0-----:R-:W-:Y:S01]  /*1de30*/  FADD.FTZ R5, R134, R5 ;  /* 0x0000000586057221 */ /* 0x001fe20000010000 */
[C---:B--2---:R-:W-:Y:S01]  /*1de40*/  FADD.FTZ R6, R99.reuse, R14 ;  /* 0x0000000e63067221 */ /* 0x044fe20000010000 */
[----:B------:R-:W-:Y:S02]  /*1de50*/  F2FP.BF16.F32.PACK_AB R138, R99, R138 ;  /* 0x0000008a638a723e */ /* 0x000fe400000010ff */
[C---:B---3--:R-:W-:Y:S01]  /*1de60*/  FADD.FTZ R5, R109.reuse, R5 ;  /* 0x000000056d057221 */ /* 0x048fe20000010000 */
[----:B------:R-:W-:Y:S01]  /*1de70*/  F2FP.BF16.F32.PACK_AB R139, R109, R134 ;  /* 0x000000866d8b723e */ /* 0x000fe200000010ff */
[----:B-1----:R-:W-:Y:S06]  /*1de80*/  @P2 BRA `(.L_x_1584) ;  /* 0xffffffcc00dc2947 */ /* 0x002fec000383ffff */
.L_x_1565:
[----:B------:R-:W-:Y:S05]  /*1de90*/  BSYNC B0 ;  /* 0x0000000000007941 */ /* 0x000fea0003800000 */
.L_x_1564:
        /* <DEDUP_REMOVED lines=67> */
.L_x_1585:
[----:B------:R-:W-:Y:S01]  /*1e2d0*/  IMAD R13, R160, 0x8, R18 ;  /* 0x00000008a00d7824 */ /* 0x000fe200078e0212 */
[----:B------:R-:W-:-:S04]  /*1e2e0*/  SHF.L.U32 R0, R161, 0x1f, RZ ;  /* 0x0000001fa1007819 */ /* 0x000fc800000006ff */
[----:B------:R0:W1:Y:S01]  /*1e2f0*/  SYNCS.PHASECHK.TRANS64.TRYWAIT P2, [R13+URZ+0x2a850], R0 ;  /* 0x02a850000d0075a7 */ /* 0x000062000804017f */
[----:B------:R-:W-:Y:S05]  /*1e300*/  @!P0 BRA `(.L_x_1586) ;  /* 0x0000000000048947 */ /* 0x000fea0003800000 */
[----:B------:R-:W-:Y:S01]  /*1e310*/  BPT.TRAP 0x1 ;  /* 0x000000040000795c */ /* 0x000fe20000300000 */
.L_x_1586:
        /* <DEDUP_REMOVED lines=9> */
.L_x_1588:
[----:B------:R-:W-:Y:S05]  /*1e3b0*/  BSYNC B0 ;  /* 0x0000000000007941 */ /* 0x000fea0003800000 */
.L_x_1587:
[----:B------:R-:W-:Y:S01]  /*1e3c0*/  IMAD.MOV.U32 R9, RZ, RZ, 0x40000040 ;  /* 0x40000040ff097424 */ /* 0x000fe200078e00ff */
[C---:B------:R-:W-:Y:S01]  /*1e3d0*/  R2UR UR6, R8.reuse ;  /* 0x00000000080672ca */ /* 0x040fe200000e0000 */
[----:B------:R-:W-:Y:S01]  /*1e3e0*/  WARPGROUP.ARRIVE ;  /* 0x00000000000079c5 */ /* 0x000fe20000000000 */
[----:B------:R-:W-:Y:S01]  /*1e3f0*/  VIADD R10, R8, 0x80 ;  /* 0x00000080080a7836 */ /* 0x000fe20000000000 */
[----:B01----:R-:W0:Y:S01]  /*1e400*/  SHFL.BFLY PT, R0, R5, 0x2, 0x1f ;  /* 0x0c401f0005007f89 */ /* 0x003e2200000e0000 */
[----:B------:R-:W-:Y:S01]  /*1e410*/  R2UR UR7, R9 ;  /* 0x00000000090772ca */ /* 0x000fe200000e0000 */
[----:B------:R-:W-:Y:S02]  /*1e420*/  IMAD.MOV.U32 R11, RZ, RZ, 0x40000040 ;  /* 0x40000040ff0b7424 */ /* 0x000fe400078e00ff */
[----:B------:R-:W-:Y:S02]  /*1e430*/  IMAD.MOV.U32 R9, RZ, RZ, 0x40000040 ;  /* 0x40000040ff097424 */ /* 0x000fe400078e00ff */
[----:B------:R-:W-:-:S02]  /*1e440*/  VIADD R160, R160, 0x1 ;  /* 0x00000001a0a07836 */ /* 0x000fc40000000000 */
[----:B------:R-:W-:Y:S02]  /*1e450*/  IMAD.MOV.U32 R20, RZ, RZ, -0x800000 ;  /* 0xff800000ff147424 */ /* 0x000fe400078e00ff */
[----:B------:R-:W-:Y:S01]  /*1e460*/  VIADD R184, R184, 0x1 ;  /* 0x00000001b8b87836 */ /* 0x000fe20000000000 */
[----:B------:R-:W-:-:S03]  /*1e470*/  ISETP.NE.AND P2, PT, R160, 0x2, PT ;  /* 0x00000002a000780c */ /* 0x000fc60003f45270 */
[----:B------:R-:W-:Y:S01]  /*1e480*/  HGMMA.64x128x16.F32.BF16 R24, R156, gdesc[UR4].tnspB, R24, gsb0 ;  /* 0x41e000049c187df0 */ /* 0x000fe20008001818 */
[----:B------:R-:W-:Y:S01]  /*1e490*/  R2UR UR6, R10 ;  /* 0x000000000a0672ca */ /* 0x000fe200000e0000 */
[----:B------:R-:W-:Y:S01]  /*1e4a0*/  VIADD R10, R8, 0x100 ;  /* 0x00000100080a7836 */ /* 0x000fe20000000000 */
[----:B------:R-:W-:Y:S01]  /*1e4b0*/  R2UR UR7, R11 ;  /* 0x000000000b0772ca */ /* 0x000fe200000e0000 */
[----:B------:R-:W-:Y:S01]  /*1e4c0*/  IMAD.MOV.U32 R11, RZ, RZ, 0x40000040 ;  /* 0x40000040ff0b7424 */ /* 0x000fe200078e00ff */
[----:B------:R-:W-:Y:S01]  /*1e4d0*/  SEL R160, R160, RZ, P2 ;  /* 0x000000ffa0a07207 */ /* 0x000fe20001000000 */
[----:B0-----:R-:W-:Y:S01]  /*1e4e0*/  FADD.FTZ R2, R0, R5 ;  /* 0x0000000500027221 */ /* 0x001fe20000010000 */
[----:B------:R-:W-:Y:S01]  /*1e4f0*/  IMAD.MOV.U32 R5, RZ, RZ, RZ ;  /* 0x000000ffff057224 */ /* 0x000fe200078e00ff */
        /* <DEDUP_REMOVED lines=19> */
[----:B------:R-:W-:Y:S02]  /*1e630*/  R2UR UR7, R11 ;  /* 0x000000000b0772ca */ /* 0x000fe400000e0000 */
[----:B------:R-:W0:Y:S02]  /*1e640*/  SHFL.BFLY PT, R11, R2, 0x1, 0x1f ;  /* 0x0c201f00020b7f89 */ /* 0x000e2400000e0000 */
[----:B0-----:R-:W-:Y:S01]  /*1e650*/  FADD.FTZ R14, R2, R11 ;  /* 0x0000000b020e7221 */ /* 0x001fe20000010000 */
[----:B------:R-:W-:-:S04]  /*1e660*/  @!P1 VIADD R11, R13, 0x2a860 ;  /* 0x0002a8600d0b9836 */ /* 0x000fc80000000000 */
[----:B------:R-:W-:Y:S02]  /*1e670*/  FSETP.NE.FTZ.AND P3, PT, R14, RZ, PT ;  /* 0x000000ff0e00720b */ /* 0x000fe40003f75000 */
[----:B------:R-:W-:-:S11]  /*1e680*/  @!P1 PRMT R11, RZ, 0x654, R11 ;  /* 0x00000654ff0b9816 */ /* 0x000fd6000000000b */
[----:B------:R-:W0:Y:S01]  /*1e690*/  @P3 MUFU.LG2 R10, R14 ;  /* 0x0000000e000a3308 */ /* 0x000e220000000c00 */
[----:B------:R-:W-:Y:S01]  /*1e6a0*/  @P3 FMUL.FTZ R18, R7, 0.69314718246459960938 ;  /* 0x3f31721807123820 */ /* 0x000fe20000410000 */
[----:B------:R-:W-:Y:S02]  /*1e6b0*/  WARPGROUP.DEPBAR.LE gsb0, 0x0 ;  /* 0x00008000000079c5 */ /* 0x000fe40000010000 */
[----:B------:R-:W-:-:S06]  /*1e6c0*/  WARPGROUP.ARRIVE ;  /* 0x00000000000079c5 */ /* 0x000fcc0000000000 */
[----:B------:R-:W-:Y:S01]  /*1e6d0*/  HGMMA.64x128x16.F32.BF16 R24, R140, gdesc[UR4].tnspB, R24, gsb0 ;  /* 0x41e000048c187df0 */ /* 0x000fe20008001818 */
[----:B------:R-:W-:Y:S01]  /*1e6e0*/  R2UR UR6, R8 ;  /* 0x00000000080672ca */ /* 0x000fe200000e0000 */
[----:B------:R-:W-:Y:S01]  /*1e6f0*/  IMAD.MOV.U32 R8, RZ, RZ, RZ ;  /* 0x000000ffff087224 */ /* 0x000fe200078e00ff */
[----:B------:R-:W-:Y:S02]  /*1e700*/  R2UR UR7, R9 ;  /* 0x00000000090772ca */ /* 0x000fe400000e0000 */
[----:B------:R-:W1:Y:S03]  /*1e710*/  SHFL.BFLY PT, R9, R6, 0x2, 0x1f ;  /* 0x0c401f0006097f89 */ /* 0x000e6600000e0000 */
[----:B------:R-:W-:Y:S01]  /*1e720*/  @P3 MUFU.RCP R8, R14 ;  /* 0x0000000e00083308 */ /* 0x000fe20000001000 */
[----:B-1----:R-:W-:-:S05]  /*1e730*/  FADD.FTZ R9, R9, R6 ;  /* 0x0000000609097221 */ /* 0x002fca0000010000 */
[----:B------:R-:W1:Y:S02]  /*1e740*/  SHFL.BFLY PT, R0, R9, 0x1, 0x1f ;  /* 0x0c201f0009007f89 */ /* 0x000e6400000e0000 */
[----:B-1----:R-:W-:Y:S01]  /*1e750*/  FADD.FTZ R12, R9, R0 ;  /* 0x00000000090c7221 */ /* 0x002fe20000010000 */
[----:B------:R-:W-:Y:S01]  /*1e760*/  SEL R0, RZ, 0x1, P2 ;  /* 0x00000001ff007807 */ /* 0x000fe20001000000 */
[----:B0-----:R-:W-:-:S03]  /*1e770*/  @P3 FMUL.FTZ R9, R10, 0.69314718246459960938 ;  /* 0x3f3172180a093820 */ /* 0x001fc60000410000 */
[----:B------:R-:W-:Y:S02]  /*1e780*/  FSETP.NE.FTZ.AND P0, PT, R12, RZ, PT ;  /* 0x000000ff0c00720b */ /* 0x000fe40003f15000 */
[----:B------:R-:W-:Y:S01]  /*1e790*/  LOP3.LUT R161, R161, R0, RZ, 0x3c, !PT ;  /* 0x00000000a1a17212 */ /* 0x000fe200078e3cff */
[----:B------:R-:W-:Y:S02]  /*1e7a0*/  IMAD.MOV.U32 R0, RZ, RZ, -0x800000 ;  /* 0xff800000ff007424 */ /* 0x000fe400078e00ff */
[----:B------:R-:W-:-:S08]  /*1e7b0*/  @P3 FFMA.FTZ R0, R18, R4, R9 ;  /* 0x0000000412003223 */ /* 0x000fd00000010009 */
[----:B------:R-:W0:Y:S01]  /*1e7c0*/  @P0 MUFU.LG2 R6, R12 ;  /* 0x0000000c00060308 */ /* 0x000e220000000c00 */
[----:B------:R-:W-:-:S07]  /*1e7d0*/  @P0 FMUL.FTZ R2, R7, 0.69314718246459960938 ;  /* 0x3f31721807020820 */ /* 0x000fce0000410000 */
[----:B------:R-:W1:Y:S01]  /*1e7e0*/  @P0 MUFU.RCP R5, R12 ;  /* 0x0000000c00050308 */ /* 0x000e620000001000 */
[----:B0-----:R-:W-:-:S04]  /*1e7f0*/  @P0 FMUL.FTZ R7, R6, 0.69314718246459960938 ;  /* 0x3f31721806070820 */ /* 0x001fc80000410000 */
[----:B------:R-:W-:Y:S01]  /*1e800*/  @P0 FFMA.FTZ R20, R2, R3, R7 ;  /* 0x0000000302140223 */ /* 0x000fe20000010007 */
[----:B------:R-:W-:Y:S01]  /*1e810*/  PLOP3.LUT P0, PT, PT, PT, PT, 0x8, 0x0 ;  /* 0x000000000000781c */ /* 0x000fe20003f0e170 */
        /* <DEDUP_REMOVED lines=68> */
[----:B0-----:R-:W-:-:S07]  /*1ec60*/  FMUL.FTZ R87, R87, R8 ;  /* 0x0000000857577220 */ /* 0x001fce0000410000 */
.L_x_1438:
        /* <DEDUP_REMOVED lines=10> */
[----:B------:R-:W-:Y:S01]  /*1ed10*/  ULDC.64 UR4, c[0x0][0xbd8] ;  /* 0x0002f60000047ab9 */ /* 0x000fe20000000a00 */
[----:B------:R-:W-:Y:S01]  /*1ed20*/  F2FP.BF16.F32.PACK_AB R6, R7, R6 ;  /* 0x000000060706723e */ /* 0x000fe200000010ff */
[----:B------:R-:W-:Y:S01]  /*1ed30*/  ULDC.64 UR6, c[0x0][0x208] ;  /* 0x0000820000067ab9 */ /* 0x000fe20000000a00 */
        /* <DEDUP_REMOVED lines=9> */
[C---:B------:R-:W-:Y:S02]  /*1edd0*/  IADD3 R71, P6, R4.reuse, 0x20, RZ ;  /* 0x0000002004477810 */ /* 0x040fe40007fde0ff */
[----:B------:R-:W-:Y:S01]  /*1ede0*/  SHF.R.U64 R15, R15, 0x3, RZ ;  /* 0x000000030f0f7819 */ /* 0x000fe200000012ff */
[--C-:B------:R-:W-:Y:S01]  /*1edf0*/  IMAD.X R29, RZ, RZ, R5.reuse, P0 ;  /* 0x000000ffff1d7224 */ /* 0x100fe200000e0605 */
[C---:B------:R-:W-:Y:S01]  /*1ee00*/  IADD3 R79, P5, R4.reuse, 0x40, RZ ;  /* 0x00000040044f7810 */ /* 0x040fe20007fbe0ff */
[----:B------:R-:W-:Y:S01]  /*1ee10*/  IMAD.X R9, RZ, RZ, R5, P6 ;  /* 0x000000ffff097224 */ /* 0x000fe200030e0605 */
[----:B------:R-:W-:-:S02]  /*1ee20*/  IADD3 R95, P4, R4, 0x60, RZ ;  /* 0x00000060045f7810 */ /* 0x000fc40007f9e0ff */
[C---:B------:R-:W-:Y:S01]  /*1ee30*/  IADD3 R97, P3, R4.reuse, 0x4000, RZ ;  /* 0x0000400004617810 */ /* 0x040fe20007f7e0ff */
[--C-:B------:R-:W-:Y:S01]  /*1ee40*/  IMAD.X R11, RZ, RZ, R5.reuse, P5 ;  /* 0x000000ffff0b7224 */ /* 0x100fe200028e0605 */
[C---:B------:R-:W-:Y:S01]  /*1ee50*/  IADD3 R34, P2, R4.reuse, 0x4020, RZ ;  /* 0x0000402004227810 */ /* 0x040fe20007f5e0ff */
[--C-:B------:R-:W-:Y:S01]  /*1ee60*/  IMAD.X R13, RZ, RZ, R5.reuse, P4 ;  /* 0x000000ffff0d7224 */ /* 0x100fe200020e0605 */
[----:B------:R-:W-:Y:S01]  /*1ee70*/  BAR.SYNC.DEFER_BLOCKING 0x1, 0x100 ;  /* 0x0044000000007b1d */ /* 0x000fe20000010000 */
[----:B------:R-:W-:Y:S02]  /*1ee80*/  IADD3 R99, P1, R4, 0x4040, RZ ;  /* 0x0000404004637810 */ /* 0x000fe40007f3e0ff */
[----:B------:R-:W-:Y:S01]  /*1ee90*/  LOP3.LUT R8, R71, 0x380, RZ, 0xc0, !PT ;  /* 0x0000038047087812 */ /* 0x000fe200078ec0ff */
[--C-:B------:R-:W-:Y:S01]  /*1eea0*/  IMAD.X R25, RZ, RZ, R5.reuse, P2 ;  /* 0x000000ffff197224 */ /* 0x100fe200010e0605 */
[----:B------:R-:W-:Y:S01]  /*1eeb0*/  LOP3.LUT R4, R15, R4, RZ, 0x3c, !PT ;  /* 0x000000040f047212 */ /* 0x000fe200078e3cff */
[--C-:B------:R-:W-:Y:S01]  /*1eec0*/  IMAD.X R15, RZ, RZ, R5.reuse, P3 ;  /* 0x000000ffff0f7224 */ /* 0x100fe200018e0605 */
[----:B------:R-:W-:Y:S01]  /*1eed0*/  ISETP.NE.U32.AND P0, PT, RZ, UR4, PT ;  /* 0x00000004ff007c0c */ /* 0x000fe2000bf05070 */
[----:B------:R-:W-:Y:S01]  /*1eee0*/  IMAD.X R27, RZ, RZ, R5, P1 ;  /* 0x000000ffff1b7224 */ /* 0x000fe200008e0605 */
[----:B------:R-:W-:-:S02]  /*1eef0*/  LOP3.LUT R10, R79, 0x380, RZ, 0xc0, !PT ;  /* 0x000003804f0a7812 */ /* 0x000fc400078ec0ff */
[----:B------:R-:W-:Y:S02]  /*1ef00*/  SHF.R.U64 R8, R8, 0x3, RZ ;  /* 0x0000000308087819 */ /* 0x000fe400000012ff */
[----:B------:R-:W-:Y:S02]  /*1ef10*/  MOV R92, R4 ;  /* 0x00000004005c7202 */ /* 0x000fe40000000f00 */
[----:B------:R-:W-:Y:S01]  /*1ef20*/  ISETP.NE.AND.EX P0, PT, RZ, UR5, PT, P0 ;  /* 0x00000005ff007c0c */ /* 0x000fe2000bf05300 */
[----:B------:R-:W-:Y:S01]  /*1ef30*/  ULDC.64 UR4, c[0x0][0xbe0] ;  /* 0x0002f80000047ab9 */ /* 0x000fe20000000a00 */
[----:B------:R-:W-:Y:S02]  /*1ef40*/  F2FP.BF16.F32.PACK_AB R4, R21, R24 ;  /* 0x000000181504723e */ /* 0x000fe400000010ff */
[----:B------:R-:W-:Y:S02]  /*1ef50*/  LOP3.LUT R12, R95, 0x380, RZ, 0xc0, !PT ;  /* 0x000003805f0c7812 */ /* 0x000fe400078ec0ff */
[----:B------:R-:W-:-:S02]  /*1ef60*/  LOP3.LUT R14, R97, 0x380, RZ, 0xc0, !PT ;  /* 0x00000380610e7812 */ /* 0x000fc400078ec0ff */
[----:B------:R-:W-:Y:S02]  /*1ef70*/  F2FP.BF16.F32.PACK_AB R5, R28, R93 ;  /* 0x0000005d1c05723e */ /* 0x000fe400000010ff */
[----:B------:R-:W-:Y:S02]  /*1ef80*/  LOP3.LUT R21, R34, 0x380, RZ, 0xc0, !PT ;  /* 0x0000038022157812 */ /* 0x000fe400078ec0ff */
[----:B------:R-:W-:Y:S01]  /*1ef90*/  SHF.R.U64 R10, R10, 0x3, RZ ;  /* 0x000000030a0a7819 */ /* 0x000fe200000012ff */
[----:B------:R2:W-:Y:S01]  /*1efa0*/  STSM.16.M88.4 [R92], R4 ;  /* 0x000000045c007844 */ /* 0x0005e20000000200 */
[----:B------:R-:W-:Y:S02]  /*1efb0*/  LOP3.LUT R8, R8, R71, RZ, 0x3c, !PT ;  /* 0x0000004708087212 */ /* 0x000fe400078e3cff */
[----:B------:R-:W-:Y:S02]  /*1efc0*/  LOP3.LUT R28, R99, 0x380, RZ, 0xc0, !PT ;  /* 0x00000380631c7812 */ /* 0x000fe400078ec0ff */
[----:B------:R-:W-:-:S02]  /*1efd0*/  ISETP.NE.U32.AND P1, PT, RZ, UR4, PT ;  /* 0x00000004ff007c0c */ /* 0x000fc4000bf25070 */
[----:B------:R-:W-:Y:S02]  /*1efe0*/  LOP3.LUT R71, R72, 0x380, RZ, 0xc0, !PT ;  /* 0x0000038048477812 */ /* 0x000fe400078ec0ff */
[----:B------:R-:W-:Y:S02]  /*1eff0*/  SHF.R.U64 R12, R12, 0x3, RZ ;  /* 0x000000030c0c7819 */ /* 0x000fe400000012ff */
[----:B------:R-:W-:Y:S02]  /*1f000*/  SHF.R.U64 R14, R14, 0x3, RZ ;  /* 0x000000030e0e7819 */ /* 0x000fe400000012ff */
[----:B------:R-:W-:Y:S02]  /*1f010*/  SHF.R.U64 R21, R21, 0x3, RZ ;  /* 0x0000000315157819 */ /* 0x000fe400000012ff */
[----:B------:R-:W-:Y:S02]  /*1f020*/  LOP3.LUT R10, R10, R79, RZ, 0x3c, !PT ;  /* 0x0000004f0a0a7212 */ /* 0x000fe400078e3cff */
[----:B------:R-:W-:-:S02]  /*1f030*/  SHF.R.U64 R28, R28, 0x3, RZ ;  /* 0x000000031c1c7819 */ /* 0x000fc400000012ff */
[----:B------:R-:W-:Y:S02]  /*1f040*/  ISETP.NE.AND.EX P1, PT, RZ, UR5, PT, P1 ;  /* 0x00000005ff007c0c */ /* 0x000fe4000bf25310 */
[----:B------:R-:W-:Y:S02]  /*1f050*/  SHF.R.U64 R71, R71, 0x3, RZ ;  /* 0x0000000347477819 */ /* 0x000fe400000012ff */
[----:B------:R-:W-:Y:S02]  /*1f060*/  LOP3.LUT R12, R12, R95, RZ, 0x3c, !PT ;  /* 0x0000005f0c0c7212 */ /* 0x000fe400078e3cff */
[----:B------:R-:W-:Y:S02]  /*1f070*/  LOP3.LUT R14, R14, R97, RZ, 0x3c, !PT ;  /* 0x000000610e0e7212 */ /* 0x000fe400078e3cff */
[----:B------:R-:W-:Y:S02]  /*1f080*/  LOP3.LUT R24, R21, R34, RZ, 0x3c, !PT ;  /* 0x0000002215187212 */ /* 0x000fe400078e3cff */
[----:B------:R-:W-:-:S02]  /*1f090*/  LOP3.LUT R26, R28, R99, RZ, 0x3c, !PT ;  /* 0x000000631c1a7212 */ /* 0x000fc400078e3cff */
[----:B------:R-:W-:Y:S02]  /*1f0a0*/  MOV R34, R8 ;  /* 0x0000000800227202 */ /* 0x000fe40000000f00 */
[----:B------:R-:W-:Y:S02]  /*1f0b0*/  MOV R91, R10 ;  /* 0x0000000a005b7202 */ /* 0x000fe40000000f00 */
[----:B------:R-:W-:Y:S02]  /*1f0c0*/  LOP3.LUT R28, R71, R72, RZ, 0x3c, !PT ;  /* 0x00000048471c7212 */ /* 0x000fe400078e3cff */
[----:B------:R-:W-:Y:S02]  /*1f0d0*/  F2FP.BF16.F32.PACK_AB R8, R33, R88 ;  /* 0x000000582108723e */ /* 0x000fe400000010ff */
[----:B------:R-:W-:Y:S02]  /*1f0e0*/  F2FP.BF16.F32.PACK_AB R9, R30, R89 ;  /* 0x000000591e09723e */ /* 0x000fe400000010ff */
[----:B------:R-:W-:-:S02]  /*1f0f0*/  F2FP.BF16.F32.PACK_AB R10, R37, R36 ;  /* 0x00000024250a723e */ /* 0x000fc400000010ff */
[----:B------:R-:W-:Y:S01]  /*1f100*/  F2FP.BF16.F32.PACK_AB R11, R39, R38 ;  /* 0x00000026270b723e */ /* 0x000fe200000010ff */
[----:B------:R-:W3:Y:S01]  /*1f110*/  LDC.64 R36, c[0x0][0xbd8] ;  /* 0x0002f600ff247b82 */ /* 0x000ee20000000a00 */
[----:B--2---:R-:W-:Y:S02]  /*1f120*/  F2FP.BF16.F32.PACK_AB R4, R41, R40 ;  /* 0x000000282904723e */ /* 0x004fe400000010ff */
[----:B------:R-:W-:Y:S01]  /*1f130*/  F2FP.BF16.F32.PACK_AB R5, R43, R42 ;  /* 0x0000002a2b05723e */ /* 0x000fe200000010ff */
[----:B------:R2:W-:Y:S01]  /*1f140*/  STSM.16.M88.4 [R34], R8 ;  /* 0x0000000822007844 */ /* 0x0005e20000000200 */
[----:B------:R-:W-:Y:S02]  /*1f150*/  F2FP.BF16.F32.PACK_AB R6, R45, R44 ;  /* 0x0000002c2d06723e */ /* 0x000fe400000010ff */
[----:B------:R-:W-:Y:S02]  /*1f160*/  F2FP.BF16.F32.PACK_AB R7, R47, R46 ;  /* 0x0000002e2f07723e */ /* 0x000fe400000010ff */
[----:B------:R-:W-:-:S02]  /*1f170*/  MOV R90, R12 ;  /* 0x0000000c005a7202 */ /* 0x000fc40000000f00 */
[----:B------:R-:W-:Y:S01]  /*1f180*/  MOV R21, R14 ;  /* 0x0000000e00157202 */ /* 0x000fe20000000f00 */
[----:B------:R4:W-:Y:S01]  /*1f190*/  STSM.16.M88.4 [R91], R4 ;  /* 0x000000045b007844 */ /* 0x0009e20000000200 */
[----:B------:R-:W-:Y:S02]  /*1f1a0*/  MOV R79, R24 ;  /* 0x00000018004f7202 */ /* 0x000fe40000000f00 */
[----:B------:R-:W-:Y:S02]  /*1f1b0*/  MOV R72, R26 ;  /* 0x0000001a00487202 */ /* 0x000fe40000000f00 */
[----:B------:R-:W-:Y:S02]  /*1f1c0*/  F2FP.BF16.F32.PACK_AB R12, R49, R48 ;  /* 0x00000030310c723e */ /* 0x000fe400000010ff */
[----:B------:R-:W-:Y:S01]  /*1f1d0*/  F2FP.BF16.F32.PACK_AB R13, R51, R50 ;  /* 0x00000032330d723e */ /* 0x000fe200000010ff */
[----:B--2---:R-:W2:Y:S01]  /*1f1e0*/  @P1 LDC.64 R8, c[0x0][0xbe0] ;  /* 0x0002f800ff081b82 */ /* 0x004ea20000000a00 */
[----:B------:R-:W-:-:S02]  /*1f1f0*/  F2FP.BF16.F32.PACK_AB R14, R53, R52 ;  /* 0x00000034350e723e */ /* 0x000fc400000010ff */
[----:B------:R-:W-:Y:S01]  /*1f200*/  F2FP.BF16.F32.PACK_AB R15, R55, R54 ;  /* 0x00000036370f723e */ /* 0x000fe200000010ff */
[----:B------:R-:W-:Y:S01]  /*1f210*/  ULDC UR4, c[0x0][0xa88] ;  /* 0x0002a20000047ab9 */ /* 0x000fe20000000800 */
[----:B------:R-:W-:Y:S01]  /*1f220*/  MOV R71, R28 ;  /* 0x0000001c00477202 */ /* 0x000fe20000000f00 */
[----:B---3--:R-:W-:Y:S01]  /*1f230*/  IMAD.WIDE R36, R183, 0x4, R36 ;  /* 0x00000004b7247825 */ /* 0x008fe200078e0224 */
[----:B------:R-:W-:Y:S01]  /*1f240*/  F2FP.BF16.F32.PACK_AB R24, R57, R56 ;  /* 0x000000383918723e */ /* 0x000fe200000010ff */
[----:B------:R-:W-:Y:S01]  /*1f250*/  STSM.16.M88.4 [R90], R12 ;  /* 0x0000000c5a007844 */ /* 0x000fe20000000200 */
[----:B------:R-:W-:Y:S02]  /*1f260*/  F2FP.BF16.F32.PACK_AB R25, R59, R58 ;  /* 0x0000003a3b19723e */ /* 0x000fe400000010ff */
[----:B------:R-:W-:Y:S02]  /*1f270*/  F2FP.BF16.F32.PACK_AB R26, R61, R60 ;  /* 0x0000003c3d1a723e */ /* 0x000fe400000010ff */
[----:B------:R-:W-:-:S02]  /*1f280*/  F2FP.BF16.F32.PACK_AB R27, R63, R62 ;  /* 0x0000003e3f1b723e */ /* 0x000fc400000010ff */
[----:B------:R-:W-:Y:S02]  /*1f290*/  F2FP.BF16.F32.PACK_AB R28, R65, R64 ;  /* 0x00000040411c723e */ /* 0x000fe400000010ff */
[----:B------:R-:W-:Y:S01]  /*1f2a0*/  F2FP.BF16.F32.PACK_AB R29, R67, R66 ;  /* 0x00000042431d723e */ /* 0x000fe200000010ff */
[----:B------:R3:W-:Y:S01]  /*1f2b0*/  STSM.16.M88.4 [R21], R24 ;  /* 0x0000001815007844 */ /* 0x0007e20000000200 */
[----:B------:R-:W-:Y:S02]  /*1f2c0*/  F2FP.BF16.F32.PACK_AB R30, R69, R68 ;  /* 0x00000044451e723e */ /* 0x000fe400000010ff */
[----:B------:R-:W-:Y:S02]  /*1f2d0*/  F2FP.BF16.F32.PACK_AB R33, R75, R74 ;  /* 0x0000004a4b21723e */ /* 0x000fe400000010ff */
[----:B------:R-:W-:Y:S01]  /*1f2e0*/  F2FP.BF16.F32.PACK_AB R34, R77, R76 ;  /* 0x0000004c4d22723e */ /* 0x000fe200000010ff */
[----:B------:R-:W-:Y:S01]  /*1f2f0*/  STSM.16.M88.4 [R79], R28 ;  /* 0x0000001c4f007844 */ /* 0x000fe20000000200 */
[----:B----4-:R-:W-:-:S02]  /*1f300*/  F2FP.BF16.F32.PACK_AB R4, R81, R80 ;  /* 0x000000505104723e */ /* 0x010fc400000010ff */
[----:B------:R-:W-:Y:S01]  /*1f310*/  F2FP.BF16.F32.PACK_AB R5, R83, R82 ;  /* 0x000000525305723e */ /* 0x000fe200000010ff */
[----:B------:R-:W-:Y:S01]  /*1f320*/  STSM.16.M88.4 [R72], R32 ;  /* 0x0000002048007844 */ /* 0x000fe20000000200 */
[----:B------:R-:W-:Y:S02]  /*1f330*/  F2FP.BF16.F32.PACK_AB R6, R85, R84 ;  /* 0x000000545506723e */ /* 0x000fe400000010ff */
[----:B------:R-:W-:Y:S01]  /*1f340*/  F2FP.BF16.F32.PACK_AB R7, R87, R86 ;  /* 0x000000565707723e */ /* 0x000fe200000010ff */
[----:B------:R-:W-:Y:S02]  /*1f350*/  IMAD.U32 R48, RZ, RZ, UR4 ;  /* 0x00000004ff307e24 */ /* 0x000fe4000f8e00ff */
[----:B---3--:R-:W-:Y:S02]  /*1f360*/  IMAD.MOV.U32 R21, RZ, RZ, RZ ;  /* 0x000000ffff157224 */ /* 0x008fe400078e00ff */
[----:B------:R3:W-:Y:S01]  /*1f370*/  STSM.16.M88.4 [R71], R4 ;  /* 0x0000000447007844 */ /* 0x0007e20000000200 */
[----:B------:R-:W-:Y:S01]  /*1f380*/  BAR.SYNC.DEFER_BLOCKING 0x1, 0x100 ;  /* 0x0044000000007b1d */ /* 0x000fe20000010000 */
[----:B--2---:R-:W-:-:S04]  /*1f390*/  @P1 IMAD.WIDE R8, R183, 0x4, R8 ;  /* 0x00000004b7081825 */ /* 0x004fc800078e0208 */
[----:B------:R-:W-:-:S04]  /*1f3a0*/  IMAD R11, R180, 0x40, R178 ;  /* 0x00000040b40b7824 */ /* 0x000fc800078e02b2 */
[----:B---3--:R-:W-:Y:S01]  /*1f3b0*/  IMAD.WIDE R4, R11, 0x2, R2 ;  /* 0x000000020b047825 */ /* 0x008fe200078e0202 */
[----:B------:R2:W5:Y:S04]  /*1f3c0*/  @P0 LDG.E R21, desc[UR6][R36.64] ;  /* 0x0000000624150981 */ /* 0x000568000c1e1900 */
[----:B------:R2:W5:Y:S01]  /*1f3d0*/  @P1 LDG.E R48, desc[UR6][R8.64] ;  /* 0x0000000608301981 */ /* 0x000562000c1e1900 */
[----:B------:R-:W-:Y:S05]  /*1f3e0*/  @P1 BRA `(.L_x_1592) ;  /* 0x0000000000141947 */ /* 0x000fea0003800000 */
[----:B------:R-:W-:Y:S05]  /*1f3f0*/  @!P0 BRA `(.L_x_1592) ;  /* 0x0000000000108947 */ /* 0x000fea0003800000 */
[----:B------:R-:W-:Y:S02]  /*1f400*/  ULDC.64 UR4, c[0x0][0x208] ;  /* 0x0000820000047ab9 */ /* 0x000fe40000000a00 */
[----:B------:R-:W3:Y:S04]  /*1f410*/  LDG.E R3, desc[UR4][R36.64] ;  /* 0x0000000424037981 */ /* 0x000ee8000c1e1900 */
[----:B-----5:R-:W3:Y:S02]  /*1f420*/  LDG.E R48, desc[UR4][R36.64+0x4] ;  /* 0x0000040424307981 */ /* 0x020ee4000c1e1900 */
[----:B---3--:R-:W-:-:S07]  /*1f430*/  IMAD.IADD R48, R48, 0x1, -R3 ;  /* 0x0000000130307824 */ /* 0x008fce00078e0a03 */
.L_x_1592:
[----:B------:R-:W-:Y:S01]  /*1f440*/  SHF.R.S32.HI R49, RZ, 0x1f, R182 ;  /* 0x0000001fff317819 */ /* 0x000fe200000114b6 */
[----:B------:R-:W-:Y:S01]  /*1f450*/  ULDC.64 UR4, c[0x0][0xb70] ;  /* 0x0002dc0000047ab9 */ /* 0x000fe20000000a00 */
[--C-:B-----5:R-:W-:Y:S01]  /*1f460*/  SHF.R.S32.HI R3, RZ, 0x1f, R21.reuse ;  /* 0x0000001fff037819 */ /* 0x120fe20000011415 */
[----:B------:R-:W-:Y:S01]  /*1f470*/  IMAD.MOV.U32 R2, RZ, RZ, R21 ;  /* 0x000000ffff027224 */ /* 0x000fe200078e0015 */
[----:B--2---:R-:W-:Y:S01]  /*1f480*/  IADD3 R9, P1, R4, 0x1000, RZ ;  /* 0x0000100004097810 */ /* 0x004fe20007f3e0ff */
[----:B------:R-:W-:Y:S01]  /*1f490*/  IMAD R7, R49, UR4, RZ ;  /* 0x0000000431077c24 */ /* 0x000fe2000f8e02ff */
[----:B------:R-:W-:Y:S01]  /*1f4a0*/  SEL R51, R183, RZ, !P0 ;  /* 0x000000ffb7337207 */ /* 0x000fe20004000000 */
[----:B------:R-:W-:Y:S01]  /*1f4b0*/  ULDC.64 UR6, c[0x0][0x208] ;  /* 0x0000820000067ab9 */ /* 0x000fe20000000a00 */
[----:B------:R-:W-:Y:S01]  /*1f4c0*/  LOP3.LUT R8, R9, 0x380, RZ, 0xc0, !PT ;  /* 0x0000038009087812 */ /* 0x000fe200078ec0ff */
[----:B------:R-:W-:Y:S01]  /*1f4d0*/  IMAD R11, R182, UR5, R7 ;  /* 0x00000005b60b7c24 */ /* 0x000fe2000f8e0207 */
[----:B------:R-:W-:Y:S01]  /*1f4e0*/  IADD3 R13, P2, R4, 0x2000, RZ ;  /* 0x00002000040d7810 */ /* 0x000fe20007f5e0ff */
[----:B------:R-:W-:Y:S01]  /*1f4f0*/  IMAD.WIDE.U32 R6, R182, UR4, R2 ;  /* 0x00000004b6067c25 */ /* 0x000fe2000f8e0002 */
[----:B------:R-:W-:Y:S01]  /*1f500*/  SHF.R.S32.HI R2, RZ, 0x1f, R183 ;  /* 0x0000001fff027819 */ /* 0x000fe200000114b7 */
[----:B------:R-:W-:Y:S01]  /*1f510*/  ULDC.64 UR4, c[0x0][0xb78] ;  /* 0x0002de0000047ab9 */ /* 0x000fe20000000a00 */
[----:B------:R-:W-:Y:S01]  /*1f520*/  SHF.R.U64 R8, R8, 0x3, RZ ;  /* 0x0000000308087819 */ /* 0x000fe200000012ff */
[----:B------:R-:W-:Y:S01]  /*1f530*/  IMAD.IADD R7, R7, 0x1, R11 ;  /* 0x0000000107077824 */ /* 0x000fe200078e020b */
[----:B------:R-:W-:Y:S01]  /*1f540*/  SEL R50, R2, RZ, !P0 ;  /* 0x000000ff02327207 */ /* 0x000fe20004000000 */
[----:B------:R-:W-:Y:S01]  /*1f550*/  IMAD R11, R187, 0x80, R179 ;  /* 0x00000080bb0b7824 */ /* 0x000fe200078e02b3 */
[----:B------:R-:W-:Y:S01]  /*1f560*/  LOP3.LUT R8, R8, R9, RZ, 0x3c, !PT ;  /* 0x0000000908087212 */ /* 0x000fe200078e3cff */
[----:B------:R-:W-:Y:S01]  /*1f570*/  IMAD.WIDE.U32 R6, R51, UR4, R6 ;  /* 0x0000000433067c25 */ /* 0x000fe2000f8e0006 */
[----:B------:R-:W-:-:S02]  /*1f580*/  LOP3.LUT R12, R13, 0x380, RZ, 0xc0, !PT ;  /* 0x000003800d0c7812 */ /* 0x000fc400078ec0ff */
[----:B------:R-:W-:Y:S01]  /*1f590*/  SHF.R.S32.HI R9, RZ, 0x1f, R11 ;  /* 0x0000001fff097819 */ /* 0x000fe2000001140b */
[----:B------:R-:W-:Y:S01]  /*1f5a0*/  IMAD R2, R50, UR4, RZ ;  /* 0x0000000432027c24 */ /* 0x000fe2000f8e02ff */
[----:B------:R-:W-:Y:S02]  /*1f5b0*/  SHF.R.U64 R12, R12, 0x3, RZ ;  /* 0x000000030c0c7819 */ /* 0x000fe400000012ff */
[----:B------:R-:W-:Y:S01]  /*1f5c0*/  IADD3 R25, P6, R4, 0x3000, RZ ;  /* 0x0000300004197810 */ /* 0x000fe20007fde0ff */
[----:B------:R-:W-:Y:S01]  /*1f5d0*/  IMAD R10, R51, UR5, R2 ;  /* 0x00000005330a7c24 */ /* 0x000fe2000f8e0202 */
[----:B------:R-:W-:Y:S01]  /*1f5e0*/  IADD3 R2, P0, R11, R6, RZ ;  /* 0x000000060b027210 */ /* 0x000fe20007f1e0ff */
[----:B------:R-:W-:Y:S01]  /*1f5f0*/  ULDC.64 UR4, c[0x0][0xb40] ;  /* 0x0002d00000047ab9 */ /* 0x000fe20000000a00 */
[----:B------:R-:W-:Y:S01]  /*1f600*/  LOP3.LUT R12, R12, R13, RZ, 0x3c, !PT ;  /* 0x0000000d0c0c7212 */ /* 0x000fe200078e3cff */
[----:B------:R-:W-:Y:S01]  /*1f610*/  IMAD.X R13, RZ, RZ, R5, P2 ;  /* 0x000000ffff0d7224 */ /* 0x000fe200010e0605 */
[----:B------:R-:W-:Y:S01]  /*1f620*/  IADD3.X R9, R9, R7, R10, P0, !PT ;  /* 0x0000000709097210 */ /* 0x000fe200007fe40a */
[----:B------:R-:W-:Y:S01]  /*1f630*/  VIADD R7, R11, 0x8 ;  /* 0x000000080b077836 */ /* 0x000fe20000000000 */
[----:B------:R-:W-:-:S02]  /*1f640*/  LEA R46, P0, R2, UR4, 0x2 ;  /* 0x00000004022e7c11 */ /* 0x000fc4000f8010ff */
[----:B------:R-:W-:Y:S02]  /*1f650*/  IADD3 R29, P5, R4, 0x4000, RZ ;  /* 0x00004000041d7810 */ /* 0x000fe40007fbe0ff */
[----:B------:R-:W-:Y:S01]  /*1f660*/  LEA.HI.X R47, R2, UR5, R9, 0x2, P0 ;  /* 0x00000005022f7c11 */ /* 0x000fe200080f1409 */
[----:B------:R-:W-:Y:S01]  /*1f670*/  IMAD.X R9, RZ, RZ, R5, P1 ;  /* 0x000000ffff097224 */ /* 0x000fe200008e0605 */
[----:B------:R-:W-:Y:S01]  /*1f680*/  LOP3.LUT P0, RZ, R191, 0x3, RZ, 0xc0, !PT ;  /* 0x00000003bfff7812 */ /* 0x000fe2000780c0ff */
[----:B------:R-:W-:Y:S01]  /*1f690*/  ULDC.64 UR4, c[0x0][0xaa0] ;  /* 0x0002a80000047ab9 */ /* 0x000fe20000000a00 */
[C---:B------:R-:W-:Y:S02]  /*1f6a0*/  IADD3 R33, P4, R4.reuse, 0x5000, RZ ;  /* 0x0000500004217810 */ /* 0x040fe40007f9e0ff */
[----:B------:R-:W-:Y:S02]  /*1f6b0*/  IADD3 R37, P3, R4, 0x6000, RZ ;  /* 0x0000600004257810 */ /* 0x000fe40007f7e0ff */
[----:B------:R-:W-:-:S02]  /*1f6c0*/  ISETP.GE.OR P1, PT, R11, R48, P0 ;  /* 0x000000300b00720c */ /* 0x000fc40000726670 */
[C---:B------:R-:W-:Y:S02]  /*1f6d0*/  LOP3.LUT R2, R4.reuse, 0x380, RZ, 0xc0, !PT ;  /* 0x0000038004027812 */ /* 0x040fe400078ec0ff */
[----:B------:R-:W-:Y:S02]  /*1f6e0*/  IADD3 R11, P2, R4, 0x7000, RZ ;  /* 0x00007000040b7810 */ /* 0x000fe40007f5e0ff */
[----:B------:R-:W-:Y:S02]  /*1f6f0*/  ISETP.GE.OR P0, PT, R7, R48, P0 ;  /* 0x000000300700720c */ /* 0x000fe40000706670 */
[----:B------:R-:W-:Y:S01]  /*1f700*/  LOP3.LUT R24, R25, 0x380, RZ, 0xc0, !PT ;  /* 0x0000038019187812 */ /* 0x000fe200078ec0ff */
[----:B------:R-:W-:Y:S01]  /*1f710*/  IMAD.X R41, RZ, RZ, R5, P2 ;  /* 0x000000ffff297224 */ /* 0x000fe200010e0605 */
[----:B------:R-:W-:Y:S02]  /*1f720*/  LOP3.LUT R28, R29, 0x380, RZ, 0xc0, !PT ;  /* 0x000003801d1c7812 */ /* 0x000fe400078ec0ff */
[----:B------:R-:W-:Y:S01]  /*1f730*/  LOP3.LUT R32, R33, 0x380, RZ, 0xc0, !PT ;  /* 0x0000038021207812 */ /* 0x000fe200078ec0ff */
[----:B------:R-:W-:Y:S01]  /*1f740*/  @!P1 STG.E desc[UR6][R46.64], R20 ;  /* 0x000000142e009986 */ /* 0x000fe2000c101906 */
[----:B------:R-:W-:-:S02]  /*1f750*/  LOP3.LUT R36, R37, 0x380, RZ, 0xc0, !PT ;  /* 0x0000038025247812 */ /* 0x000fc400078ec0ff */
[----:B------:R-:W-:Y:S02]  /*1f760*/  SHF.R.U64 R7, R2, 0x3, RZ ;  /* 0x0000000302077819 */ /* 0x000fe400000012ff */
[----:B------:R-:W-:Y:S01]  /*1f770*/  LOP3.LUT R2, R11, 0x380, RZ, 0xc0, !PT ;  /* 0x000003800b027812 */ /* 0x000fe200078ec0ff */
[----:B------:R2:W-:Y:S01]  /*1f780*/  @!P0 STG.E desc[UR6][R46.64+0x20], R0 ;  /* 0x000020002e008986 */ /* 0x0005e2000c101906 */
[----:B------:R-:W-:Y:S02]  /*1f790*/  SHF.R.U64 R24, R24, 0x3, RZ ;  /* 0x0000000318187819 */ /* 0x000fe400000012ff */
[----:B------:R-:W-:Y:S01]  /*1f7a0*/  SHF.R.U64 R28, R28, 0x3, RZ ;  /* 0x000000031c1c7819 */ /* 0x000fe200000012ff */
[----:B------:R-:W5:Y:S01]  /*1f7b0*/  LD.E.128 R12, desc[UR6][R12.64] ;  /* 0x000000060c0c7980 */ /* 0x000f62000c101d00 */
[----:B------:R-:W-:Y:S02]  /*1f7c0*/  SHF.R.U64 R32, R32, 0x3, RZ ;  /* 0x0000000320207819 */ /* 0x000fe400000012ff */
[----:B------:R-:W-:-:S02]  /*1f7d0*/  SHF.R.U64 R36, R36, 0x3, RZ ;  /* 0x0000000324247819 */ /* 0x000fc400000012ff */
        /* <DEDUP_REMOVED lines=11> */
[----:B------:R-:W-:-:S03]  /*1f890*/  LOP3.LUT R40, R2, R11, RZ, 0x3c, !PT ;  /* 0x0000000b02287212 */ /* 0x000fc600078e3cff */
[----:B------:R-:W5:Y:S01]  /*1f8a0*/  LD.E.128 R8, desc[UR6][R8.64] ;  /* 0x0000000608087980 */ /* 0x000f62000c101d00 */
[----:B------:R-:W-:-:S03]  /*1f8b0*/  SHF.R.S32.HI R45, RZ, 0x1f, R178 ;  /* 0x0000001fff2d7819 */ /* 0x000fc600000114b2 */
[----:B------:R-:W5:Y:S01]  /*1f8c0*/  LD.E.128 R4, desc[UR6][R4.64] ;  /* 0x0000000604047980 */ /* 0x000f62000c101d00 */
[----:B------:R-:W-:-:S03]  /*1f8d0*/  IMAD.MOV.U32 R44, RZ, RZ, R178 ;  /* 0x000000ffff2c7224 */ /* 0x000fc600078e00b2 */
[----:B------:R-:W5:Y:S04]  /*1f8e0*/  LD.E.128 R28, desc[UR6][R28.64] ;  /* 0x000000061c1c7980 */ /* 0x000f68000c101d00 */
[----:B------:R-:W5:Y:S04]  /*1f8f0*/  LD.E.128 R32, desc[UR6][R32.64] ;  /* 0x0000000620207980 */ /* 0x000f68000c101d00 */
[----:B------:R-:W5:Y:S04]  /*1f900*/  LD.E.128 R36, desc[UR6][R36.64] ;  /* 0x0000000624247980 */ /* 0x000f68000c101d00 */
[----:B------:R-:W5:Y:S01]  /*1f910*/  LD.E.128 R40, desc[UR6][R40.64] ;  /* 0x0000000628287980 */ /* 0x000f62000c101d00 */
[----:B--2---:R-:W-:Y:S01]  /*1f920*/  IMAD R0, R3, UR4, RZ ;  /* 0x0000000403007c24 */ /* 0x004fe2000f8e02ff */
[----:B------:R-:W-:Y:S01]  /*1f930*/  @!PT LDS RZ, [RZ] ;  /* 0x00000000fffff984 */ /* 0x000fe20000000800 */
[----:B------:R-:W-:Y:S01]  /*1f940*/  @!PT LDS RZ, [RZ] ;  /* 0x00000000fffff984 */ /* 0x000fe20000000800 */
[----:B------:R-:W-:Y:S01]  /*1f950*/  @!PT LDS RZ, [RZ] ;  /* 0x00000000fffff984 */ /* 0x000fe20000000800 */
[----:B------:R-:W-:Y:S01]  /*1f960*/  @!PT LDS RZ, [RZ] ;  /* 0x00000000fffff984 */ /* 0x000fe20000000800 */
[----:B------:R2:W-:Y:S06]  /*1f970*/  MEMBAR.ALL.CTA ;  /* 0x0000000000007992 */ /* 0x0005ec0000008000 */
[----:B--2---:R-:W2:Y:S01]  /*1f980*/  FENCE.VIEW.ASYNC.S ;  /* 0x00000000000073c6 */ /* 0x004ea20000000000 */
[----:B------:R-:W-:-:S04]  /*1f990*/  IMAD.WIDE.U32 R2, R21, UR4, R44 ;  /* 0x0000000415027c25 */ /* 0x000fc8000f8e002c */
        /* <DEDUP_REMOVED lines=21> */
[----:B--2---:R2:W-:Y:S01]  /*1faf0*/  SYNCS.ARRIVE.TRANS64.RED.A1T0 RZ, [R0+URZ], RZ ;  /* 0x000000ff00ff79a7 */ /* 0x0045e2000810043f */
[----:B------:R-:W-:Y:S01]  /*1fb00*/  BSSY B1, `(.L_x_1593) ;  /* 0x0000016000017945 */ /* 0x000fe20003800000 */
[----:B------:R-:W-:-:S02]  /*1fb10*/  IMAD R47, R51, UR5, R20 ;  /* 0x00000005332f7c24 */ /* 0x000fc4000f8e0214 */
[----:B------:R-:W-:-:S04]  /*1fb20*/  IMAD.WIDE R20, R187, 0x80, R180 ;  /* 0x00000080bb147825 */ /* 0x000fc800078e02b4 */
[----:B------:R-:W-:Y:S01]  /*1fb30*/  IMAD.IADD R49, R45, 0x1, R47 ;  /* 0x000000012d317824 */ /* 0x000fe200078e022f */
[----:B--2---:R-:W-:Y:S06]  /*1fb40*/  @P2 BRA `(.L_x_1594) ;  /* 0x0000000000442947 */ /* 0x004fec0003800000 */
[----:B------:R-:W-:Y:S01]  /*1fb50*/  ULDC.64 UR4, c[0x0][0xad8] ;  /* 0x0002b60000047ab9 */ /* 0x000fe20000000a00 */
[C---:B------:R-:W-:Y:S01]  /*1fb60*/  VIADD R0, R178.reuse, 0x40 ;  /* 0x00000040b2007836 */ /* 0x040fe20000000000 */
        /* <DEDUP_REMOVED lines=15> */
.L_x_1594:
[----:B------:R-:W-:Y:S05]  /*1fc60*/  BSYNC B1 ;  /* 0x0000000000017941 */ /* 0x000fea0003800000 */
.L_x_1593:
[----:B------:R-:W-:Y:S04]  /*1fc70*/  BSSY B1, `(.L_x_1595) ;  /* 0x0000015000017945 */ /* 0x000fe80003800000 */
[----:B------:R-:W-:Y:S05]  /*1fc80*/  @P4 BRA `(.L_x_1596) ;  /* 0x00000000004c4947 */ /* 0x000fea0003800000 */
[----:B--2--5:R-:W-:Y:S01]  /*1fc90*/  IADD3 R5, P2, R20, 0x20, RZ ;  /* 0x0000002014057810 */ /* 0x024fe20007f5e0ff */
        /* <DEDUP_REMOVED lines=18> */
.L_x_1596:
[----:B------:R-:W-:Y:S05]  /*1fdc0*/  BSYNC B1 ;  /* 0x0000000000017941 */ /* 0x000fea0003800000 */
.L_x_1595:
[----:B------:R-:W-:Y:S04]  /*1fdd0*/  BSSY B1, `(.L_x_1597) ;  /* 0x0000015000017945 */ /* 0x000fe80003800000 */
[----:B------:R-:W-:Y:S05]  /*1fde0*/  @P0 BRA `(.L_x_1598) ;  /* 0x00000000004c0947 */ /* 0x000fea0003800000 */
[----:B--23-5:R-:W-:Y:S01]  /*1fdf0*/  IADD3 R5, P0, R20, 0x40, RZ ;  /* 0x0000004014057810 */ /* 0x02cfe20007f1e0ff */
        /* <DEDUP_REMOVED lines=18> */
.L_x_1598:
[----:B------:R-:W-:Y:S05]  /*1ff20*/  BSYNC B1 ;  /* 0x0000000000017941 */ /* 0x000fea0003800000 */
.L_x_1597:
[----:B------:R-:W-:Y:S05]  /*1ff30*/  @P1 BRA `(.L_x_1599) ;  /* 0x0000000800f81947 */ /* 0x000fea0003800000 */
[----:B--2345:R-:W-:Y:S01]  /*1ff40*/  IADD3 R5, P0, R20, 0x60, RZ ;  /* 0x0000006014057810 */ /* 0x03cfe20007f1e0ff */
[----:B------:R-:W-:Y:S01]  /*1ff50*/  ULDC.64 UR4, c[0x0][0xad8] ;  /* 0x0002b60000047ab9 */ /* 0x000fe20000000a00 */
[----:B------:R-:W-:Y:S01]  /*1ff60*/  IMAD.MOV.U32 R2, RZ, RZ, R44 ;  /* 0x000000ffff027224 */ /* 0x000fe200078e002c */
        /* <DEDUP_REMOVED lines=19> */
.L_x_1591:
[----:B------:R-:W-:Y:S01]  /*200a0*/  ULDC.64 UR4, c[0x0][0xbd8] ;  /* 0x0002f60000047ab9 */ /* 0x000fe20000000a00 */
[----:B------:R-:W2:Y:S01]  /*200b0*/  LDC.64 R2, c[0x0][0xbd8] ;  /* 0x0002f600ff027b82 */ /* 0x000ea20000000a00 */
[----:B------:R-:W-:Y:S01]  /*200c0*/  ISETP.NE.U32.AND P0, PT, RZ, UR4, PT ;  /* 0x00000004ff007c0c */ /* 0x000fe2000bf05070 */
[----:B------:R-:W-:Y:S01]  /*200d0*/  IMAD.MOV.U32 R7, RZ, RZ, RZ ;  /* 0x000000ffff077224 */ /* 0x000fe200078e00ff */
[----:B------:R-:W-:Y:S02]  /*200e0*/  ULDC.64 UR6, c[0x0][0x208] ;  /* 0x0000820000067ab9 */ /* 0x000fe40000000a00 */
[----:B------:R-:W-:Y:S01]  /*200f0*/  ISETP.NE.AND.EX P0, PT, RZ, UR5, PT, P0 ;  /* 0x00000005ff007c0c */ /* 0x000fe2000bf05300 */
[----:B------:R-:W-:Y:S02]  /*20100*/  ULDC.64 UR4, c[0x0][0xbe0] ;  /* 0x0002f80000047ab9 */ /* 0x000fe40000000a00 */
[----:B------:R-:W-:-:S04]  /*20110*/  ISETP.NE.U32.AND P1, PT, RZ, UR4, PT ;  /* 0x00000004ff007c0c */ /* 0x000fc8000bf25070 */
[----:B------:R-:W-:Y:S01]  /*20120*/  ISETP.NE.AND.EX P1, PT, RZ, UR5, PT, P1 ;  /* 0x00000005ff007c0c */ /* 0x000fe2000bf25310 */
[----:B------:R-:W3:Y:S01]  /*20130*/  S2R R8, SR_TID.X ;  /* 0x0000000000087919 */ /* 0x000ee20000002100 */
[----:B--2---:R-:W-:-:S11]  /*20140*/  IMAD.WIDE R2, R183, 0x4, R2 ;  /* 0x00000004b7027825 */ /* 0x004fd600078e0202 */
[----:B------:R-:W2:Y:S01]  /*20150*/  @P1 LDC.64 R4, c[0x0][0xbe0] ;  /* 0x0002f800ff041b82 */ /* 0x000ea20000000a00 */
[----:B------:R-:W-:Y:S02]  /*20160*/  ULDC UR4, c[0x0][0xa88] ;  /* 0x0002a20000047ab9 */ /* 0x000fe40000000800 */
[----:B------:R-:W-:Y:S01]  /*20170*/  IMAD.U32 R0, RZ, RZ, UR4 ;  /* 0x00000004ff007e24 */ /* 0x000fe2000f8e00ff */
[----:B------:R4:W5:Y:S01]  /*20180*/  @P0 LDG.E R7, desc[UR6][R2.64] ;  /* 0x0000000602070981 */ /* 0x000962000c1e1900 */
[----:B---3--:R-:W-:Y:S02]  /*20190*/  VIADD R6, R8, 0xffffff80 ;  /* 0xffffff8008067836 */ /* 0x008fe40000000000 */
[----:B--2---:R-:W-:-:S03]  /*201a0*/  @P1 IMAD.WIDE R4, R183, 0x4, R4 ;  /* 0x00000004b7041825 */ /* 0x004fc600078e0204 */
[----:B------:R-:W-:Y:S02]  /*201b0*/  ISETP.GT.AND P2, PT, R6, 0x7f, PT ;  /* 0x0000007f0600780c */ /* 0x000fe40003f44270 */
[----:B------:R4:W5:Y:S01]  /*201c0*/  @P1 LDG.E R0, desc[UR6][R4.64] ;  /* 0x0000000604001981 */ /* 0x000962000c1e1900 */
[----:B------:R-:W-:Y:S10]  /*201d0*/  @P1 BRA `(.L_x_1600) ;  /* 0x0000000000141947 */ /* 0x000ff40003800000 */
[----:B------:R-:W-:Y:S05]  /*201e0*/  @!P0 BRA `(.L_x_1600) ;  /* 0x0000000000108947 */ /* 0x000fea0003800000 */
[----:B------:R-:W-:Y:S02]  /*201f0*/  ULDC.64 UR4, c[0x0][0x208] ;  /* 0x0000820000047ab9 */ /* 0x000fe40000000a00 */
[----:B----4-:R-:W2:Y:S04]  /*20200*/  LDG.E R5, desc[UR4][R2.64] ;  /* 0x0000000402057981 */ /* 0x010ea8000c1e1900 */
[----:B-----5:R-:W2:Y:S02]  /*20210*/  LDG.E R0, desc[UR4][R2.64+0x4] ;  /* 0x0000040402007981 */ /* 0x020ea4000c1e1900 */
[----:B--2---:R-:W-:-:S07]  /*20220*/  IMAD.IADD R0, R0, 0x1, -R5 ;  /* 0x0000000100007824 */ /* 0x004fce00078e0a05 */
.L_x_1600:
[----:B----4-:R-:W-:Y:S01]  /*20230*/  SHF.R.S32.HI R2, RZ, 0x1f, R183 ;  /* 0x0000001fff027819 */ /* 0x010fe200000114b7 */
[----:B------:R-:W-:Y:S01]  /*20240*/  BSSY B1, `(.L_x_1601) ;  /* 0x000001d000017945 */ /* 0x000fe20003800000 */
[----:B------:R-:W-:Y:S02]  /*20250*/  SHF.R.S32.HI R9, RZ, 0x1f, R182 ;  /* 0x0000001fff097819 */ /* 0x000fe400000114b6 */
[----:B------:R-:W-:Y:S02]  /*20260*/  SHF.R.S32.HI R13, RZ, 0x1f, R178 ;  /* 0x0000001fff0d7819 */ /* 0x000fe400000114b2 */
[----:B------:R-:W-:Y:S02]  /*20270*/  SEL R11, R183, RZ, !P0 ;  /* 0x000000ffb70b7207 */ /* 0x000fe40004000000 */
[----:B------:R-:W-:Y:S02]  /*20280*/  SEL R10, R2, RZ, !P0 ;  /* 0x000000ff020a7207 */ /* 0x000fe40004000000 */
[----:B-----5:R-:W-:Y:S01]  /*20290*/  SHF.R.S32.HI R6, RZ, 0x1f, R7 ;  /* 0x0000001fff067819 */ /* 0x020fe20000011407 */
[----:B------:R-:W-:Y:S06]  /*202a0*/  @P2 BRA `(.L_x_1602) ;  /* 0x0000000000582947 */ /* 0x000fec0003800000 */
[----:B------:R-:W-:-:S04]  /*202b0*/  IMAD R2, R187, 0x80, R8 ;  /* 0x00000080bb027824 */ /* 0x000fc800078e0208 */
[----:B------:R-:W-:-:S05]  /*202c0*/  VIADD R3, R2, 0xffffff80 ;  /* 0xffffff8002037836 */ /* 0x000fca0000000000 */
[----:B------:R-:W-:-:S13]  /*202d0*/  ISETP.GE.AND P0, PT, R3, R0, PT ;  /* 0x000000000300720c */ /* 0x000fda0003f06270 */
[----:B------:R-:W-:Y:S05]  /*202e0*/  @P0 BRA `(.L_x_1602) ;  /* 0x0000000000480947 */ /* 0x000fea0003800000 */
[----:B------:R-:W-:Y:S01]  /*202f0*/  IADD3 R2, P0, R3, R7, RZ ;  /* 0x0000000703027210 */ /* 0x000fe20007f1e0ff */
[----:B------:R-:W-:Y:S01]  /*20300*/  ULDC.64 UR4, c[0x0][0xb70] ;  /* 0x0002dc0000047ab9 */ /* 0x000fe20000000a00 */
[----:B------:R-:W-:Y:S01]  /*20310*/  ULDC.64 UR6, c[0x0][0x208] ;  /* 0x0000820000067ab9 */ /* 0x000fe20000000a00 */
        /* <DEDUP_REMOVED lines=15> */
.L_x_1602:
[----:B------:R-:W-:Y:S05]  /*20410*/  BSYNC B1 ;  /* 0x0000000000017941 */ /* 0x000fea0003800000 */
.L_x_1601:
[----:B------:R-:W-:Y:S01]  /*20420*/  ULDC.64 UR4, c[0x0][0xaa0] ;  /* 0x0002a80000047ab9 */ /* 0x000fe20000000a00 */
[----:B------:R-:W-:Y:S01]  /*20430*/  IMAD.MOV.U32 R2, RZ, RZ, R178 ;  /* 0x000000ffff027224 */ /* 0x000fe200078e00b2 */
[----:B------:R-:W-:Y:S01]  /*20440*/  BSSY B1, `(.L_x_1603) ;  /* 0x000002d000017945 */ /* 0x000fe20003800000 */
[----:B--2---:R-:W-:Y:S02]  /*20450*/  IMAD.MOV.U32 R3, RZ, RZ, R13 ;  /* 0x000000ffff037224 */ /* 0x004fe400078e000d */
[----:B------:R-:W-:Y:S02]  /*20460*/  IMAD R4, R6, UR4, RZ ;  /* 0x0000000406047c24 */ /* 0x000fe4000f8e02ff */
[----:B------:R-:W-:-:S04]  /*20470*/  IMAD.WIDE.U32 R2, R7, UR4, R2 ;  /* 0x0000000407027c25 */ /* 0x000fc8000f8e0002 */
[----:B------:R-:W-:Y:S01]  /*20480*/  IMAD R7, R7, UR5, R4 ;  /* 0x0000000507077c24 */ /* 0x000fe2000f8e0204 */
[----:B------:R-:W-:Y:S01]  /*20490*/  ULDC.64 UR4, c[0x0][0xae0] ;  /* 0x0002b80000047ab9 */ /* 0x000fe20000000a00 */
[C---:B------:R-:W-:Y:S02]  /*204a0*/  VIADD R4, R180.reuse, 0x20 ;  /* 0x00000020b4047836 */ /* 0x040fe40000000000 */
[----:B------:R-:W-:Y:S02]  /*204b0*/  IMAD.IADD R3, R3, 0x1, R7 ;  /* 0x0000000103037824 */ /* 0x000fe400078e0207 */
[----:B------:R-:W-:Y:S02]  /*204c0*/  IMAD R7, R187, -0x80, R0 ;  /* 0xffffff80bb077824 */ /* 0x000fe400078e0200 */
[----:B------:R-:W-:Y:S02]  /*204d0*/  IMAD R5, R9, UR4, RZ ;  /* 0x0000000409057c24 */ /* 0x000fe4000f8e02ff */
[C---:B------:R-:W-:Y:S01]  /*204e0*/  VIADD R0, R180.reuse, 0x40 ;  /* 0x00000040b4007836 */ /* 0x040fe20000000000 */
[-C--:B------:R-:W-:Y:S01]  /*204f0*/  ISETP.GE.AND P2, PT, R180, R7.reuse, PT ;  /* 0x00000007b400720c */ /* 0x080fe20003f46270 */
[----:B------:R-:W-:Y:S01]  /*20500*/  IMAD R5, R182, UR5, R5 ;  /* 0x00000005b6057c24 */ /* 0x000fe2000f8e0205 */
[-C--:B------:R-:W-:Y:S01]  /*20510*/  ISETP.GE.AND P3, PT, R4, R7.reuse, PT ;  /* 0x000000070400720c */ /* 0x080fe20003f66270 */
[----:B------:R-:W-:Y:S01]  /*20520*/  IMAD.WIDE.U32 R2, R182, UR4, R2 ;  /* 0x00000004b6027c25 */ /* 0x000fe2000f8e0002 */
[----:B------:R-:W-:Y:S01]  /*20530*/  ULDC.64 UR4, c[0x0][0xae8] ;  /* 0x0002ba0000047ab9 */ /* 0x000fe20000000a00 */
[----:B------:R-:W-:-:S02]  /*20540*/  ISETP.GE.AND P1, PT, R0, R7, PT ;  /* 0x000000070000720c */ /* 0x000fc40003f26270 */
        /* <DEDUP_REMOVED lines=28> */
.L_x_1604:
[----:B------:R-:W-:Y:S05]  /*20710*/  BSYNC B1 ;  /* 0x0000000000017941 */ /* 0x000fea0003800000 */
.L_x_1603:
[----:B------:R-:W-:Y:S04]  /*20720*/  BSSY B1, `(.L_x_1605) ;  /* 0x0000015000017945 */ /* 0x000fe80003800000 */
[----:B------:R-:W-:Y:S05]  /*20730*/  @P3 BRA `(.L_x_1606) ;  /* 0x00000000004c3947 */ /* 0x000fea0003800000 */
[----:B--2---:R-:W-:Y:S01]  /*20740*/  IADD3 R9, P2, R6, 0x20, RZ ;  /* 0x0000002006097810 */ /* 0x004fe20007f5e0ff */
        /* <DEDUP_REMOVED lines=18> */
.L_x_1606:
[----:B------:R-:W-:Y:S05]  /*20870*/  BSYNC B1 ;  /* 0x0000000000017941 */ /* 0x000fea0003800000 */
.L_x_1605:
[----:B------:R-:W-:Y:S04]  /*20880*/  BSSY B1, `(.L_x_1607) ;  /* 0x0000015000017945 */ /* 0x000fe80003800000 */
[----:B------:R-:W-:Y:S05]  /*20890*/  @P1 BRA `(.L_x_1608) ;  /* 0x00000000004c1947 */ /* 0x000fea0003800000 */
[----:B--23--:R-:W-:Y:S01]  /*208a0*/  IADD3 R9, P1, R6, 0x40, RZ ;  /* 0x0000004006097810 */ /* 0x00cfe20007f3e0ff */
        /* <DEDUP_REMOVED lines=18> */
.L_x_1608:
[----:B------:R-:W-:Y:S05]  /*209d0*/  BSYNC B1 ;  /* 0x0000000000017941 */ /* 0x000fea0003800000 */
.L_x_1607:
        /* <DEDUP_REMOVED lines=20> */
.L_x_1599:
[----:B------:R-:W-:Y:S05]  /*20b20*/  BSYNC B0 ;  /* 0x0000000000007941 */ /* 0x000fea0003800000 */
.L_x_1590:
[----:B------:R-:W-:Y:S02]  /*20b30*/  ULDC UR4, c[0x0][0xc14] ;  /* 0x0003050000047ab9 */ /* 0x000fe40000000800 */
[----:B-1----:R-:W-:-:S13]  /*20b40*/  ISETP.GE.AND P0, PT, R171, UR4, PT ;  /* 0x00000004ab007c0c */ /* 0x002fda000bf06270 */
[----:B------:R-:W-:Y:S05]  /*20b50*/  @!P0 BRA `(.L_x_1609) ;  /* 0xfffffe0400888947 */ /* 0x000fea000383ffff */
[----:B------:R-:W-:Y:S05]  /*20b60*/  BRA `(.L_x_1311) ;  /* 0x0000006400e47947 */ /* 0x000fea0003800000 */
.L_x_1309:
[----:B------:R-:W-:-:S08]  /*20b70*/  NOP ;  /* 0x0000000000007918 */ /* 0x000fd00000000000 */
[----:B------:R-:W0:-:S00]  /*20b80*/  USETMAXREG.DEALLOC.CTAPOOL 0x18 ;  /* 0x00000018000079c8 */ /* 0x000e0000080e0500 */
[----:B0-----:R-:W-:-:S06]  /*20b90*/  LOP3.LUT R0, R0, 0x3, RZ, 0xc0, !PT ;  /* 0x0000000300007812 */ /* 0x001fcc00078ec0ff */
[----:B------:R-:W0:Y:S02]  /*20ba0*/  SHFL.IDX PT, R0, R0, RZ, 0x1f ;  /* 0x00001fff00007589 */ /* 0x000e2400000e0000 */
[----:B0-----:R-:W-:-:S13]  /*20bb0*/  ISETP.NE.AND P0, PT, R0, RZ, PT ;  /* 0x000000ff0000720c */ /* 0x001fda0003f05270 */
[----:B------:R-:W-:Y:S05]  /*20bc0*/  @P0 BRA `(.L_x_1311) ;  /* 0x0000006400cc0947 */ /* 0x000fea0003800000 */
[----:B------:R-:W2:Y:S01]  /*20bd0*/  LDL.LU R6, [R1] ;  /* 0x0000000001067983 */ /* 0x000ea20000300800 */
[----:B------:R-:W-:Y:S01]  /*20be0*/  LOP3.LUT R7, R4, 0x1f, RZ, 0xc0, !PT ;  /* 0x0000001f04077812 */ /* 0x000fe200078ec0ff */
[----:B------:R-:W-:Y:S01]  /*20bf0*/  ULDC UR5, c[0x0][0xc14] ;  /* 0x0003050000057ab9 */ /* 0x000fe20000000800 */
[----:B------:R-:W-:Y:S01]  /*20c00*/  CS2R R16, SRZ ;  /* 0x0000000000107805 */ /* 0x000fe2000001ff00 */
[----:B------:R-:W-:Y:S01]  /*20c10*/  ULDC.64 UR6, c[0x0][0x208] ;  /* 0x0000820000067ab9 */ /* 0x000fe20000000a00 */
[----:B------:R-:W-:Y:S01]  /*20c20*/  ISETP.NE.AND P0, PT, R7, 0x1f, PT ;  /* 0x0000001f0700780c */ /* 0x000fe20003f05270 */
[----:B------:R-:W-:Y:S01]  /*20c30*/  ULDC UR4, c[0x0][0xc10] ;  /* 0x0003040000047ab9 */ /* 0x000fe20000000800 */
[----:B--2---:R-:W-:-:S11]  /*20c40*/  LOP3.LUT R6, R6, 0xffffffdf, RZ, 0xc0, !PT ;  /* 0xffffffdf06067812 */ /* 0x004fd600078ec0ff */
        /* <DEDUP_REMOVED lines=34> */
[----:B------:R-:W-:-:S05]  /*20e70*/  @P0 LOP3.LUT R6, R6, 0x2, RZ, 0xfc, !PT ;  /* 0x0000000206060812 */ /* 0x000fca00078efcff */
[----:B------:R-:W-:Y:S01]  /*20e80*/  STL [R1], R6 ;  /* 0x0000000601007387 */ /* 0x000fe20000100800 */
        /* <DEDUP_REMOVED lines=12> */
.L_x_1614:
        /* <DEDUP_REMOVED lines=17> */
.L_x_1613:
[----:B------:R-:W-:Y:S05]  /*21060*/  BSYNC B0 ;  /* 0x0000000000007941 */ /* 0x000fea0003800000 */
.L_x_1612:
        /* <DEDUP_REMOVED lines=25> */
.L_x_1610:
[----:B------:R-:W-:Y:S01]  /*21200*/  IMAD.IADD R5, R4, 0x1, -R5 ;  /* 0x0000000104057824 */ /* 0x000fe200078e0a05 */
[----:B------:R-:W-:-:S03]  /*21210*/  ULDC.64 UR8, c[0x0][0x208] ;  /* 0x0000820000087ab9 */ /* 0x000fc60000000a00 */
        /* <DEDUP_REMOVED lines=19> */
.L_x_1615:
[----:B-12---:R-:W-:Y:S02]  /*21350*/  IMAD.MOV R0, RZ, RZ, -R3 ;  /* 0x000000ffff007224 */ /* 0x006fe400078e0a03 */
[----:B---3--:R-:W-:Y:S02]  /*21360*/  IMAD R16, R16, UR4, R5 ;  /* 0x0000000410107c24 */ /* 0x008fe4000f8e0205 */
[----:B------:R-:W-:Y:S01]  /*21370*/  IMAD R5, R0, R9, RZ ;  /* 0x0000000900057224 */ /* 0x000fe200078e02ff */
[----:B------:R-:W-:Y:S01]  /*21380*/  IABS R0, R6 ;  /* 0x0000000600007213 */ /* 0x000fe20000000000 */
[----:B------:R-:W-:-:S04]  /*21390*/  IMAD.MOV.U32 R2, RZ, RZ, RZ ;  /* 0x000000ffff027224 */ /* 0x000fc800078e00ff */
[----:B------:R-:W-:Y:S01]  /*213a0*/  IMAD.HI.U32 R2, R3, R5, R2 ;  /* 0x0000000503027227 */ /* 0x000fe200078e0002 */
[----:B------:R-:W-:-:S03]  /*213b0*/  IADD3 R5, -R16, UR6, RZ ;  /* 0x0000000610057c10 */ /* 0x000fc6000fffe1ff */
[----:B------:R-:W-:Y:S01]  /*213c0*/  IMAD.MOV R0, RZ, RZ, -R0 ;  /* 0x000000ffff007224 */ /* 0x000fe200078e0a00 */
        /* <DEDUP_REMOVED lines=16> */
[----:B------:R-:W-:Y:S02]  /*214d0*/  IMAD R5, R6, R2, R5 ;  /* 0x0000000206057224 */ /* 0x000fe400078e0205 */
[----:B------:R-:W-:Y:S01]  /*214e0*/  IMAD.MOV.U32 R2, RZ, RZ, RZ ;  /* 0x000000ffff027224 */ /* 0x000fe200078e00ff */
[----:B------:R-:W-:-:S04]  /*214f0*/  VIADDMNMX R8, R3, UR4, R8, PT ;  /* 0x0000000403087c46 */ /* 0x000fc8000b800108 */
[-C--:B------:R-:W-:Y:S02]  /*21500*/  IABS R4, R8.reuse ;  /* 0x0000000800047213 */ /* 0x080fe40000000000 */
[----:B------:R-:W-:Y:S02]  /*21510*/  IABS R6, R8 ;  /* 0x0000000800067213 */ /* 0x000fe40000000000 */
[----:B------:R-:W1:Y:S08]  /*21520*/  I2F.RP R7, R4 ;  /* 0x0000000400077306 */ /* 0x000e700000209400 */
[----:B-1----:R-:W1:Y:S02]  /*21530*/  MUFU.RCP R7, R7 ;  /* 0x0000000700077308 */ /* 0x002e640000001000 */
[----:B-1----:R-:W-:Y:S01]  /*21540*/  VIADD R3, R7, 0xffffffe ;  /* 0x0ffffffe07037836 */ /* 0x002fe20000000000 */
[----:B------:R-:W-:-:S05]  /*21550*/  IABS R7, R5 ;  /* 0x0000000500077213 */ /* 0x000fca0000000000 */
[----:B------:R-:W1:Y:S02]  /*21560*/  F2I.FTZ.U32.TRUNC.NTZ R3, R3 ;  /* 0x0000000300037305 */ /* 0x000e64000021f000 */
[----:B-1----:R-:W-:-:S04]  /*21570*/  IMAD.MOV R9, RZ, RZ, -R3 ;  /* 0x000000ffff097224 */ /* 0x002fc800078e0a03 */
[----:B------:R-:W-:-:S04]  /*21580*/  IMAD R9, R9, R4, RZ ;  /* 0x0000000409097224 */ /* 0x000fc800078e02ff */
[----:B------:R-:W-:-:S04]  /*21590*/  IMAD.HI.U32 R2, R3, R9, R2 ;  /* 0x0000000903027227 */ /* 0x000fc800078e0002 */
[----:B------:R-:W-:Y:S02]  /*215a0*/  IMAD.MOV R3, RZ, RZ, -R6 ;  /* 0x000000ffff037224 */ /* 0x000fe400078e0a06 */
[----:B------:R-:W-:-:S04]  /*215b0*/  IMAD.HI.U32 R2, R2, R7, RZ ;  /* 0x0000000702027227 */ /* 0x000fc800078e00ff */
[----:B------:R-:W-:-:S05]  /*215c0*/  IMAD R3, R2, R3, R7 ;  /* 0x0000000302037224 */ /* 0x000fca00078e0207 */
[----:B------:R-:W-:-:S13]  /*215d0*/  ISETP.GT.U32.AND P0, PT, R4, R3, PT ;  /* 0x000000030400720c */ /* 0x000fda0003f04070 */
[----:B------:R-:W-:Y:S02]  /*215e0*/  @!P0 IMAD.IADD R3, R3, 0x1, -R4 ;  /* 0x0000000103038824 */ /* 0x000fe400078e0a04 */
[----:B------:R-:W-:-:S03]  /*215f0*/  @!P0 VIADD R2, R2, 0x1 ;  /* 0x0000000102028836 */ /* 0x000fc60000000000 */
[----:B------:R-:W-:Y:S02]  /*21600*/  ISETP.GE.U32.AND P0, PT, R3, R4, PT ;  /* 0x000000040300720c */ /* 0x000fe40003f06070 */
[C---:B------:R-:W-:Y:S01]  /*21610*/  LOP3.LUT R3, R5.reuse, R8, RZ, 0x3c, !PT ;  /* 0x0000000805037212 */ /* 0x040fe200078e3cff */
[----:B------:R-:W-:-:S10]  /*21620*/  IMAD.IADD R5, R5, 0x1, R0 ;  /* 0x0000000105057824 */ /* 0x000fd400078e0200 */
        /* <DEDUP_REMOVED lines=10> */
.L_x_1611:
[----:B------:R-:W-:Y:S02]  /*216d0*/  IMAD.MOV.U32 R17, RZ, RZ, RZ ;  /* 0x000000ffff117224 */ /* 0x000fe400078e00ff */
[----:B------:R-:W-:Y:S02]  /*216e0*/  IMAD.U32 R16, RZ, RZ, UR6 ;  /* 0x00000006ff107e24 */ /* 0x000fe4000f8e00ff */
[----:B------:R-:W-:-:S07]  /*216f0*/  IMAD.MOV.U32 R18, RZ, RZ, RZ ;  /* 0x000000ffff127224 */ /* 0x000fce00078e00ff */
.L_x_1616:
        /* <DEDUP_REMOVED lines=16> */
[----:B------:R-:W-:Y:S01]  /*21800*/  ULDC.64 UR38, c[0x0][0x198] ;  /* 0x0000660000267ab9 */ /* 0x000fe20000000a00 */
[----:B------:R-:W-:Y:S02]  /*21810*/  ULDC UR36, c[0x0][0xc] ;  /* 0x0000030000247ab9 */ /* 0x000fe40000000800 */
[----:B------:R1:W-:Y:S04]  /*21820*/  STL [R1+0x10], R0 ;  /* 0x0000100001007387 */ /* 0x0003e80000100800 */
[----:B------:R1:W-:Y:S04]  /*21830*/  STL [R1+0x4], RZ ;  /* 0x000004ff01007387 */ /* 0x0003e80000100800 */
[----:B------:R1:W-:Y:S04]  /*21840*/  STL [R1], RZ ;  /* 0x000000ff01007387 */ /* 0x0003e80000100800 */
[----:B------:R1:W-:Y:S02]  /*21850*/  STL [R1+0xc], R0 ;  /* 0x00000c0001007387 */ /* 0x0003e40000100800 */
.L_x_1719:
[----:B------:R-:W-:Y:S05]  /*21860*/  YIELD ;  /* 0x0000000000007946 */ /* 0x000fea0003800000 */
[----:B------:R-:W-:Y:S01]  /*21870*/  ULDC.64 UR4, c[0x0][0xa28] ;  /* 0x00028a0000047ab9 */ /* 0x000fe20000000a00 */
[----:B--2---:R-:W-:Y:S01]  /*21880*/  IMAD.MOV.U32 R9, RZ, RZ, RZ ;  /* 0x000000ffff097224 */ /* 0x004fe200078e00ff */
[----:B------:R-:W-:Y:S01]  /*21890*/  ISETP.NE.U32.AND P0, PT, RZ, UR4, PT ;  /* 0x00000004ff007c0c */ /* 0x000fe2000bf05070 */
[----:B------:R-:W-:Y:S01]  /*218a0*/  ULDC.64 UR6, c[0x0][0x208] ;  /* 0x0000820000067ab9 */ /* 0x000fe20000000a00 */
[----:B-1----:R-:W-:Y:S01]  /*218b0*/  IMAD.MOV.U32 R0, RZ, RZ, RZ ;  /* 0x000000ffff007224 */ /* 0x002fe200078e00ff */
[----:B------:R-:W-:Y:S01]  /*218c0*/  ULDC.64 UR8, c[0x0][0xa08] ;  /* 0x0002820000087ab9 */ /* 0x000fe20000000a00 */
[----:B------:R-:W-:Y:S01]  /*218d0*/  ISETP.NE.AND.EX P0, PT, RZ, UR5, PT, P0 ;  /* 0x00000005ff007c0c */ /* 0x000fe2000bf05300 */
[----:B------:R-:W-:Y:S01]  /*218e0*/  ULDC.64 UR4, c[0x0][0xa00] ;  /* 0x0002800000047ab9 */ /* 0x000fe20000000a00 */
[----:B------:R-:W-:-:S11]  /*218f0*/  ULDC.64 UR10, c[0x0][0xa10] ;  /* 0x00028400000a7ab9 */ /* 0x000fd60000000a00 */
[----:B---3--:R-:W1:Y:S01]  /*21900*/  @P0 LDC.64 R2, c[0x0][0xa28] ;  /* 0x00028a00ff020b82 */ /* 0x008e620000000a00 */
        /* <DEDUP_REMOVED lines=11> */
[----:B------:R-:W1:Y:S01]  /*219c0*/  @P0 LDC.64 R4, c[0x0][0xa18] ;  /* 0x00028600ff040b82 */ /* 0x000e620000000a00 */
[----:B------:R-:W-:-:S04]  /*219d0*/  ISETP.NE.U32.AND P1, PT, RZ, UR8, PT ;  /* 0x00000008ff007c0c */ /* 0x000fc8000bf25070 */
[----:B------:R-:W-:Y:S02]  /*219e0*/  ISETP.NE.AND.EX P3, PT, RZ, UR9, PT, P1 ;  /* 0x00000009ff007c0c */ /* 0x000fe4000bf65310 */
[----:B------:R-:W-:-:S04]  /*219f0*/  ISETP.NE.U32.AND P1, PT, RZ, UR10, PT ;  /* 0x0000000aff007c0c */ /* 0x000fc8000bf25070 */
[----:B------:R-:W-:Y:S01]  /*21a00*/  ISETP.NE.AND.EX P1, PT, RZ, UR11, PT, P1 ;  /* 0x0000000bff007c0c */ /* 0x000fe2000bf25310 */
[----:B-1----:R-:W-:Y:S01]  /*21a10*/  @P0 IMAD.WIDE R4, R19, 0x4, R4 ;  /* 0x0000000413040825 */ /* 0x002fe200078e0204 */
[----:B--2---:R1:W-:Y:S03]  /*21a20*/  STL [R1+0x28], R0 ;  /* 0x0000280001007387 */ /* 0x0043e60000100800 */
[----:B-1----:R-:W-:Y:S01]  /*21a30*/  IMAD.U32 R0, RZ, RZ, UR4 ;  /* 0x00000004ff007e24 */ /* 0x002fe2000f8e00ff */
[----:B------:R-:W-:Y:S02]  /*21a40*/  ULDC.64 UR4, c[0x0][0x3f8] ;  /* 0x0000fe0000047ab9 */ /* 0x000fe40000000a00 */
[----:B------:R-:W-:-:S03]  /*21a50*/  UISETP.NE.U32.AND UP0, UPT, UR4, URZ, UPT ;  /* 0x0000003f0400728c */ /* 0x000fc6000bf05070 */
[----:B------:R-:W-:Y:S01]  /*21a60*/  ULDC UR4, c[0x0][0x404] ;  /* 0x0001010000047ab9 */ /* 0x000fe20000000800 */
[----:B------:R-:W-:Y:S01]  /*21a70*/  UISETP.NE.AND.EX UP0, UPT, UR5, URZ, UPT, UP0 ;  /* 0x0000003f0500728c */ /* 0x000fe2000bf05300 */
[----:B------:R1:W5:Y:S01]  /*21a80*/  @P0 LDG.E R0, desc[UR6][R4.64] ;  /* 0x0000000604000981 */ /* 0x000362000c1e1900 */
[----:B------:R-:W-:Y:S01]  /*21a90*/  ULDC UR6, c[0x0][0x338] ;  /* 0x0000ce0000067ab9 */ /* 0x000fe20000000800 */
[----:B------:R-:W-:Y:S01]  /*21aa0*/  ULDC UR5, c[0x0][0x2e0] ;  /* 0x0000b80000057ab9 */ /* 0x000fe20000000800 */
[----:B------:R-:W-:Y:S01]  /*21ab0*/  USEL UR4, UR4, 0x1, UP0 ;  /* 0x0000000104047887 */ /* 0x000fe20008000000 */
[----:B------:R-:W-:-:S03]  /*21ac0*/  IMAD.U32 R10, RZ, RZ, UR6 ;  /* 0x00000006ff0a7e24 */ /* 0x000fc6000f8e00ff */
[----:B------:R-:W-:-:S06]  /*21ad0*/  UIMAD UR4, UR4, UR5, URZ ;  /* 0x00000005040472a4 */ /* 0x000fcc000f8e023f */
[----:B-1----:R-:W-:Y:S01]  /*21ae0*/  IMAD.U32 R4, RZ, RZ, UR4 ;  /* 0x00000004ff047e24 */ /* 0x002fe2000f8e00ff */
[----:B------:R-:W-:Y:S06]  /*21af0*/  @P0 BRA `(.L_x_1618) ;  /* 0x0000000000140947 */ /* 0x000fec0003800000 */
[----:B------:R-:W-:Y:S05]  /*21b00*/  @!P2 BRA `(.L_x_1618) ;  /* 0x000000000010a947 */ /* 0x000fea0003800000 */
[----:B------:R-:W-:Y:S02]  /*21b10*/  ULDC.64 UR4, c[0x0][0x208] ;  /* 0x0000820000047ab9 */ /* 0x000fe40000000a00 */
[----:B------:R-:W2:Y:S04]  /*21b20*/  LDG.E R5, desc[UR4][R2.64] ;  /* 0x0000000402057981 */ /* 0x000ea8000c1e1900 */
[----:B-----5:R-:W2:Y:S02]  /*21b30*/  LDG.E R0, desc[UR4][R2.64+0x4] ;  /* 0x0000040402007981 */ /* 0x020ea4000c1e1900 */
[----:B--2---:R-:W-:-:S07]  /*21b40*/  IMAD.IADD R0, R0, 0x1, -R5 ;  /* 0x0000000100007824 */ /* 0x004fce00078e0a05 */
.L_x_1618:
[----:B------:R-:W1:Y:S01]  /*21b50*/  LDC.64 R6, c[0x0][0xa08] ;  /* 0x00028200ff067b82 */ /* 0x000e620000000a00 */
[----:B------:R-:W-:Y:S01]  /*21b60*/  IMAD.MOV.U32 R8, RZ, RZ, RZ ;  /* 0x000000ffff087224 */ /* 0x000fe200078e00ff */
[----:B------:R-:W-:-:S06]  /*21b70*/  ULDC.64 UR4, c[0x0][0x208] ;  /* 0x0000820000047ab9 */ /* 0x000fcc0000000a00 */
[----:B------:R-:W2:Y:S01]  /*21b80*/  LDC.64 R2, c[0x0][0xa10] ;  /* 0x00028400ff027b82 */ /* 0x000ea20000000a00 */
[----:B-1----:R-:W-:-:S05]  /*21b90*/  IMAD.WIDE R6, R19, 0x4, R6 ;  /* 0x0000000413067825 */ /* 0x002fca00078e0206 */
[----:B------:R-:W3:Y:S01]  /*21ba0*/  @P3 LDG.E R8, desc[UR4][R6.64] ;  /* 0x0000000406083981 */ /* 0x000ee2000c1e1900 */
[----:B------:R-:W-:Y:S02]  /*21bb0*/  IMAD.MOV.U32 R5, RZ, RZ, RZ ;  /* 0x000000ffff057224 */ /* 0x000fe400078e00ff */
[----:B--2---:R-:W-:-:S05]  /*21bc0*/  IMAD.WIDE R2, R19, 0x4, R2 ;  /* 0x0000000413027825 */ /* 0x004fca00078e0202 */
[----:B------:R1:W5:Y:S01]  /*21bd0*/  @P1 LDG.E R5, desc[UR4][R2.64] ;  /* 0x0000000402051981 */ /* 0x000362000c1e1900 */
[----:B------:R-:W-:Y:S02]  /*21be0*/  ULDC.64 UR4, c[0x0][0xa20] ;  /* 0x0002880000047ab9 */ /* 0x000fe40000000a00 */
[----:B------:R-:W-:-:S04]  /*21bf0*/  ISETP.NE.U32.AND P0, PT, RZ, UR4, PT ;  /* 0x00000004ff007c0c */ /* 0x000fc8000bf05070 */
[----:B------:R-:W-:Y:S01]  /*21c00*/  ISETP.NE.AND.EX P0, PT, RZ, UR5, PT, P0 ;  /* 0x00000005ff007c0c */ /* 0x000fe2000bf05300 */
[----:B---3-5:R-:W-:-:S05]  /*21c10*/  IMAD.IADD R8, R8, 0x1, R9 ;  /* 0x0000000108087824 */ /* 0x028fca00078e0209 */
[----:B------:R1:W-:Y:S07]  /*21c20*/  STL [R1+0x8], R8 ;  /* 0x0000080801007387 */ /* 0x0003ee0000100800 */
[----:B------:R-:W-:Y:S05]  /*21c30*/  @!P0 BRA `(.L_x_1619) ;  /* 0x0000000000148947 */ /* 0x000fea0003800000 */
[----:B------:R-:W2:Y:S01]  /*21c40*/  LDC.64 R6, c[0x0][0xa20] ;  /* 0x00028800ff067b82 */ /* 0x000ea20000000a00 */
[----:B------:R-:W-:Y:S01]  /*21c50*/  ULDC.64 UR4, c[0x0][0x208] ;  /* 0x0000820000047ab9 */ /* 0x000fe20000000a00 */
[----:B--2---:R-:W-:-:S05]  /*21c60*/  IMAD.WIDE R6, R19, 0x4, R6 ;  /* 0x0000000413067825 */ /* 0x004fca00078e0206 */
[----:B------:R2:W5:Y:S01]  /*21c70*/  LDG.E R4, desc[UR4][R6.64] ;  /* 0x0000000406047981 */ /* 0x000562000c1e1900 */
[----:B------:R-:W-:Y:S05]  /*21c80*/  BRA `(.L_x_1620) ;  /* 0x0000000000147947 */ /* 0x000fea0003800000 */
.L_x_1619:
[----:B------:R-:W-:Y:S05]  /*21c90*/  @!P3 BRA `(.L_x_1620) ;  /* 0x000000000010b947 */ /* 0x000fea0003800000 */
[----:B------:R-:W-:Y:S02]  /*21ca0*/  ULDC.64 UR4, c[0x0][0x208] ;  /* 0x0000820000047ab9 */ /* 0x000fe40000000a00 */
[----:B------:R-:W2:Y:S04]  /*21cb0*/  LDG.E R4, desc[UR4][R6.64] ;  /* 0x0000000406047981 */ /* 0x000ea8000c1e1900 */
[----:B------:R-:W2:Y:S02]  /*21cc0*/  LDG.E R6, desc[UR4][R6.64+0x4] ;  /* 0x0000040406067981 */ /* 0x000ea4000c1e1900 */
[----:B--2---:R-:W-:-:S07]  /*21cd0*/  IMAD.IADD R4, R6, 0x1, -R4 ;  /* 0x0000000106047824 */ /* 0x004fce00078e0a04 */
.L_x_1620:
[----:B------:R-:W-:Y:S02]  /*21ce0*/  ULDC.64 UR4, c[0x0][0x208] ;  /* 0x0000820000047ab9 */ /* 0x000fe40000000a00 */
[----:B--2---:R-:W2:Y:S04]  /*21cf0*/  @P1 LDG.E R6, desc[UR4][R2.64] ;  /* 0x0000000402061981 */ /* 0x004ea8000c1e1900 */
[----:B------:R1:W2:Y:S01]  /*21d00*/  @P1 LDG.E R7, desc[UR4][R2.64+0x4] ;  /* 0x0000040402071981 */ /* 0x0002a2000c1e1900 */
[----:B-----5:R-:W-:Y:S01]  /*21d10*/  IMAD.IADD R9, R4, 0x1, -R9 ;  /* 0x0000000104097824 */ /* 0x020fe200078e0a09 */
[----:B-1----:R-:W1:Y:S02]  /*21d20*/  LDC.64 R2, c[0x0][0x9e0] ;  /* 0x00027800ff027b82 */ /* 0x002e640000000a00 */
[----:B-1----:R-:W-:Y:S01]  /*21d30*/  ISETP.GE.AND P2, PT, R3, 0x1, PT ;  /* 0x000000010300780c */ /* 0x002fe20003f46270 */
[----:B--2---:R-:W-:-:S04]  /*21d40*/  @P1 IMAD.IADD R10, R7, 0x1, -R6 ;  /* 0x00000001070a1824 */ /* 0x004fc800078e0a06 */
[----:B------:R-:W-:-:S04]  /*21d50*/  IMAD.IADD R8, R9, 0x1, R10 ;  /* 0x0000000109087824 */ /* 0x000fc800078e020a */
[----:B------:R-:W-:-:S04]  /*21d60*/  VIADD R4, R8, 0x5f ;  /* 0x0000005f08047836 */ /* 0x000fc80000000000 */
[----:B------:R-:W-:-:S05]  /*21d70*/  IMAD.HI R4, R4, 0x2aaaaaab, RZ ;  /* 0x2aaaaaab04047827 */ /* 0x000fca00078e02ff */
[----:B------:R-:W-:-:S04]  /*21d80*/  SHF.R.U32.HI R7, RZ, 0x1f, R4 ;  /* 0x0000001fff077819 */ /* 0x000fc80000011604 */
[----:B------:R-:W-:Y:S02]  /*21d90*/  LEA.HI.SX32 R20, R4, R7, 0x1c ;  /* 0x0000000704147211 */ /* 0x000fe400078fe2ff */
[----:B------:R-:W-:-:S04]  /*21da0*/  LEA R4, R17, 0x80, 0x7 ;  /* 0x0000008011047811 */ /* 0x000fc800078e38ff */
[----:B------:R-:W-:-:S05]  /*21db0*/  IADD3 R4, R8, R4, -R0 ;  /* 0x0000000408047210 */ /* 0x000fca0007ffe800 */
[----:B------:R-:W-:Y:S01]  /*21dc0*/  IMAD.IADD R2, R4, 0x1, R2 ;  /* 0x0000000104027824 */ /* 0x000fe200078e0202 */
[----:B------:R-:W-:Y:S06]  /*21dd0*/  @!P2 BRA `(.L_x_1621) ;  /* 0x000000000048a947 */ /* 0x000fec0003800000 */
[C---:B------:R-:W-:Y:S01]  /*21de0*/  ISETP.GT.AND P0, PT, R4.reuse, RZ, PT ;  /* 0x000000ff0400720c */ /* 0x040fe20003f04270 */
[----:B------:R-:W-:Y:S01]  /*21df0*/  BSSY B0, `(.L_x_1622) ;  /* 0x000000e000007945 */ /* 0x000fe20003800000 */
[----:B0-----:R-:W-:-:S11]  /*21e00*/  VIADD R11, R4, 0xffffffff ;  /* 0xffffffff040b7836 */ /* 0x001fd60000000000 */
        /* <DEDUP_REMOVED lines=8> */
.L_x_1623:
[----:B------:R-:W-:-:S13]  /*21e90*/  ISETP.NE.AND P0, PT, R3, 0x1, PT ;  /* 0x000000010300780c */ /* 0x000fda0003f05270 */
[----:B------:R-:W0:Y:S02]  /*21ea0*/  @P0 LDC.64 R6, c[0x0][0x9e8] ;  /* 0x00027a00ff060b82 */ /* 0x000e240000000a00 */
[----:B0-----:R-:W-:-:S05]  /*21eb0*/  @P0 IMAD.HI.U32 R6, R11, R6, RZ ;  /* 0x000000060b060227 */ /* 0x001fca00078e00ff */
[----:B------:R-:W-:-:S07]  /*21ec0*/  @P0 SHF.R.U32.HI R11, RZ, R7, R6 ;  /* 0x00000007ff0b0219 */ /* 0x000fce0000011606 */
.L_x_1624:
[----:B------:R-:W-:Y:S05]  /*21ed0*/  BSYNC B0 ;  /* 0x0000000000007941 */ /* 0x000fea0003800000 */
.L_x_1622:
[----:B------:R-:W-:-:S05]  /*21ee0*/  IMAD R11, R11, R3, R3 ;  /* 0x000000030b0b7224 */ /* 0x000fca00078e0203 */
[----:B------:R-:W-:-:S07]  /*21ef0*/  VIMNMX R2, R2, R11, PT ;  /* 0x0000000b02027248 */ /* 0x000fce0003fe0100 */
.L_x_1621:
        /* <DEDUP_REMOVED lines=9> */
[----:B0-----:R-:W-:-:S11]  /*21f90*/  LOP3.LUT R11, RZ, R0, RZ, 0x33, !PT ;  /* 0x00000000ff0b7212 */ /* 0x001fd600078e33ff */
[----:B------:R-:W0:Y:S02]  /*21fa0*/  @P0 LDC.64 R6, c[0x0][0x9e8] ;  /* 0x00027a00ff060b82 */ /* 0x000e240000000a00 */
[----:B0-----:R-:W-:-:S05]  /*21fb0*/  @P0 IMAD.HI.U32 R6, R11, R6, RZ ;  /* 0x000000060b060227 */ /* 0x001fca00078e00ff */
[----:B------:R-:W-:-:S04]  /*21fc0*/  @P0 SHF.R.U32.HI R11, RZ, R7, R6 ;  /* 0x00000007ff0b0219 */ /* 0x000fc80000011606 */
[----:B------:R-:W-:Y:S01]  /*21fd0*/  LOP3.LUT R11, RZ, R11, RZ, 0x33, !PT ;  /* 0x0000000bff0b7212 */ /* 0x000fe200078e33ff */
[----:B------:R-:W-:Y:S06]  /*21fe0*/  BRA `(.L_x_1628) ;  /* 0x0000000000147947 */ /* 0x000fec0003800000 */
.L_x_1627:
[----:B------:R-:W-:Y:S01]  /*21ff0*/  ISETP.NE.AND P0, PT, R3, 0x1, PT ;  /* 0x000000010300780c */ /* 0x000fe20003f05270 */
[----:B0-----:R-:W-:-:S12]  /*22000*/  IMAD.MOV.U32 R11, RZ, RZ, R0 ;  /* 0x000000ffff0b7224 */ /* 0x001fd800078e0000 */
[----:B------:R-:W0:Y:S02]  /*22010*/  @P0 LDC.64 R6, c[0x0][0x9e8] ;  /* 0x00027a00ff060b82 */ /* 0x000e240000000a00 */
[----:B0-----:R-:W-:-:S05]  /*22020*/  @P0 IMAD.HI.U32 R6, R0, R6, RZ ;  /* 0x0000000600060227 */ /* 0x001fca00078e00ff */
[----:B------:R-:W-:-:S07]  /*22030*/  @P0 SHF.R.U32.HI R11, RZ, R7, R6 ;  /* 0x00000007ff0b0219 */ /* 0x000fce0000011606 */
.L_x_1628:
[----:B------:R-:W-:Y:S05]  /*22040*/  BSYNC B0 ;  /* 0x0000000000007941 */ /* 0x000fea0003800000 */
.L_x_1626:
[----:B------:R-:W-:-:S05]  /*22050*/  IMAD R3, R11, R3, RZ ;  /* 0x000000030b037224 */ /* 0x000fca00078e02ff */
[----:B------:R-:W-:-:S07]  /*22060*/  VIMNMX R8, R8, R3, !PT ;  /* 0x0000000308087248 */ /* 0x000fce0007fe0100 */
.L_x_1625:
[----:B------:R-:W-:Y:S01]  /*22070*/  VIADD R2, R2, 0x5f ;  /* 0x0000005f02027836 */ /* 0x000fe20000000000 */
[----:B------:R-:W-:Y:S01]  /*22080*/  BSSY B0, `(.L_x_1629) ;  /* 0x00000e9000007945 */ /* 0x000fe20003800000 */
[----:B------:R-:W-:Y:S01]  /*22090*/  IMAD.HI R8, R8, 0x2aaaaaab, RZ ;  /* 0x2aaaaaab08087827 */ /* 0x000fe200078e02ff */
[----:B------:R-:W-:-:S03]  /*220a0*/  PLOP3.LUT P2, PT, PT, PT, PT, 0x80, 0x0 ;  /* 0x000000000000781c */ /* 0x000fc60003f4f070 */
[----:B------:R-:W-:-:S05]  /*220b0*/  IMAD.HI R2, R2, 0x2aaaaaab, RZ ;  /* 0x2aaaaaab02027827 */ /* 0x000fca00078e02ff */
[----:B------:R-:W-:-:S04]  /*220c0*/  SHF.R.U32.HI R3, RZ, 0x1f, R2 ;  /* 0x0000001fff037819 */ /* 0x000fc80000011602 */
[----:B------:R-:W-:Y:S02]  /*220d0*/  LEA.HI.SX32 R3, R2, R3, 0x1c ;  /* 0x0000000302037211 */ /* 0x000fe400078fe2ff */
[----:B------:R-:W-:Y:S02]  /*220e0*/  SHF.R.U32.HI R2, RZ, 0x1f, R8 ;  /* 0x0000001fff027819 */ /* 0x000fe40000011608 */
[----:B------:R-:W-:Y:S02]  /*220f0*/  VIMNMX R3, R20, R3, PT ;  /* 0x0000000314037248 */ /* 0x000fe40003fe0100 */
[----:B------:R-:W-:-:S03]  /*22100*/  LEA.HI.SX32 R2, R8, R2, 0x1c ;  /* 0x0000000208027211 */ /* 0x000fc600078fe2ff */
[----:B------:R-:W-:Y:S01]  /*22110*/  IMAD R3, R3, 0x60, -R9 ;  /* 0x0000006003037824 */ /* 0x000fe200078e0a09 */
[----:B------:R-:W-:-:S04]  /*22120*/  VIMNMX R2, RZ, R2, !PT ;  /* 0x00000002ff027248 */ /* 0x000fc80007fe0100 */
[----:B------:R-:W-:Y:S01]  /*22130*/  VIMNMX R10, R3, R10, PT ;  /* 0x0000000a030a7248 */ /* 0x000fe20003fe0100 */
[----:B------:R-:W-:-:S05]  /*22140*/  IMAD R2, R2, 0x60, -R9 ;  /* 0x0000006002027824 */ /* 0x000fca00078e0a09 */
[----:B------:R-:W-:-:S04]  /*22150*/  VIMNMX R6, RZ, R2, !PT ;  /* 0x00000002ff067248 */ /* 0x000fc80007fe0100 */
[----:B------:R-:W-:Y:S01]  /*22160*/  ISETP.GT.AND P0, PT, R10, R6, PT ;  /* 0x000000060a00720c */ /* 0x000fe20003f04270 */
[----:B------:R-:W-:-:S05]  /*22170*/  IMAD.WIDE.U32 R2, R6, -0x55555555, RZ ;  /* 0xaaaaaaab06027825 */ /* 0x000fca00078e00ff */
[----:B------:R-:W-:-:S05]  /*22180*/  SHF.R.U32.HI R2, RZ, 0x6, R3 ;  /* 0x00000006ff027819 */ /* 0x000fca0000011603 */
[----:B------:R-:W-:Y:S02]  /*22190*/  IMAD.MOV.U32 R7, RZ, RZ, R2 ;  /* 0x000000ffff077224 */ /* 0x000fe400078e0002 */
[----:B------:R-:W-:-:S04]  /*221a0*/  @P0 VIADD R3, R10, 0x5f ;  /* 0x0000005f0a030836 */ /* 0x000fc80000000000 */
[----:B------:R-:W-:-:S05]  /*221b0*/  @P0 IMAD.HI R3, R3, 0x2aaaaaab, RZ ;  /* 0x2aaaaaab03030827 */ /* 0x000fca00078e02ff */
[----:B------:R-:W-:-:S04]  /*221c0*/  @P0 SHF.R.U32.HI R6, RZ, 0x1f, R3 ;  /* 0x0000001fff060819 */ /* 0x000fc80000011603 */
[----:B------:R-:W-:-:S04]  /*221d0*/  @P0 LEA.HI.SX32 R7, R3, R6, 0x1c ;  /* 0x0000000603070211 */ /* 0x000fc800078fe2ff */
[----:B------:R-:W-:-:S13]  /*221e0*/  ISETP.GT.AND P0, PT, R7, R2, PT ;  /* 0x000000020700720c */ /* 0x000fda0003f04270 */
[----:B------:R-:W-:Y:S05]  /*221f0*/  @!P0 BRA `(.L_x_1630) ;  /* 0x0000000c00448947 */ /* 0x000fea0003800000 */
[----:B------:R-:W1:Y:S01]  /*22200*/  LDC R3, c[0x0][0x428] ;  /* 0x00010a00ff037b82 */ /* 0x000e620000000800 */
[----:B------:R-:W-:Y:S01]  /*22210*/  UMOV UR4, 0xffffffff ;  /* 0xffffffff00047882 */ /* 0x000fe20000000000 */
[----:B-1----:R-:W-:Y:S01]  /*22220*/  ISETP.NE.AND P0, PT, R3, 0x1, PT ;  /* 0x000000010300780c */ /* 0x002fe20003f05270 */
[----:B------:R-:W-:-:S12]  /*22230*/  IMAD.MOV.U32 R3, RZ, RZ, R18 ;  /* 0x000000ffff037224 */ /* 0x000fd800078e0012 */
[----:B------:R-:W1:Y:S08]  /*22240*/  @P0 LDC R8, c[0x0][0x42c] ;  /* 0x00010b00ff080b82 */ /* 0x000e700000000800 */
[----:B------:R-:W2:Y:S01]  /*22250*/  @P0 LDC R6, c[0x0][0x430] ;  /* 0x00010c00ff060b82 */ /* 0x000ea20000000800 */
[----:B-1----:R-:W-:-:S05]  /*22260*/  @P0 IMAD.HI.U32 R8, R18, R8, RZ ;  /* 0x0000000812080227 */ /* 0x002fca00078e00ff */
[----:B--2---:R-:W-:Y:S02]  /*22270*/  @P0 SHF.R.U32.HI R3, RZ, R6, R8 ;  /* 0x00000006ff030219 */ /* 0x004fe40000011608 */
[----:B------:R-:W-:Y:S01]  /*22280*/  SEL R6, R19, RZ, !P1 ;  /* 0x000000ff13067207 */ /* 0x000fe20004800000 */
[----:B------:R-:W-:Y:S06]  /*22290*/  BRA.DIV UR4, `(.L_x_1631) ;  /* 0x0000005e04b87947 */ /* 0x000fec000b800000 */
.L_x_1786:
[----:B------:R-:W-:-:S03]  /*222a0*/  UMOV UR4, 0xffffffff ;  /* 0xffffffff00047882 */ /* 0x000fc60000000000 */
[----:B------:R-:W-:Y:S05]  /*222b0*/  BRA.DIV UR4, `(.L_x_1632) ;  /* 0x0000005e04e47947 */ /* 0x000fea000b800000 */
[----:B------:R-:W-:-:S13]  /*222c0*/  ELECT P6, URZ, PT ;  /* 0x00000000003f782f */ /* 0x000fda00038c0000 */
.L_x_1789:
[----:B------:R-:W2:Y:S01]  /*222d0*/  LDL R8, [R1+0x24] ;  /* 0x0000240001087983 */ /* 0x000ea20000100800 */
[----:B------:R-:W-:Y:S01]  /*222e0*/  MOV R10, 0x400 ;  /* 0x00000400000a7802 */ /* 0x000fe20000000f00 */
[----:B------:R-:W-:Y:S01]  /*222f0*/  BSSY B1, `(.L_x_1633) ;  /* 0x000000a000017945 */ /* 0x000fe20003800000 */
[----:B--2---:R-:W-:-:S05]  /*22300*/  VIADD R9, R8, 0x1 ;  /* 0x0000000108097836 */ /* 0x004fca0000000000 */
[----:B------:R-:W-:-:S04]  /*22310*/  LEA.HI R8, R9, R9, RZ, 0x1 ;  /* 0x0000000909087211 */ /* 0x000fc800078f08ff */
[----:B------:R-:W-:-:S05]  /*22320*/  LOP3.LUT R8, R8, 0xfffffffe, RZ, 0xc0, !PT ;  /* 0xfffffffe08087812 */ /* 0x000fca00078ec0ff */
[----:B------:R-:W-:Y:S02]  /*22330*/  IMAD.IADD R9, R9, 0x1, -R8 ;  /* 0x0000000109097824 */ /* 0x000fe400078e0a08 */
[----:B------:R-:W1:Y:S03]  /*22340*/  S2R R8, SR_CgaCtaId ;  /* 0x0000000000087919 */ /* 0x000e660000008800 */
[----:B------:R-:W-:Y:S02]  /*22350*/  SHF.L.U32 R9, R9, 0x1f, RZ ;  /* 0x0000001f09097819 */ /* 0x000fe400000006ff */
[----:B-1----:R-:W-:-:S04]  /*22360*/  LEA R8, R8, R10, 0x18 ;  /* 0x0000000a08087211 */ /* 0x002fc800078ec0ff */
[----:B------:R-:W1:Y:S02]  /*22370*/  SYNCS.PHASECHK.TRANS64.TRYWAIT P0, [R8+URZ+0x2a820], R9 ;  /* 0x02a82009080075a7 */ /* 0x000e64000800017f */
[----:B-1----:R-:W-:Y:S05]  /*22380*/  @!P0 BRA `(.L_x_1634) ;  /* 0x0000005c00d08947 */ /* 0x002fea0003800000 */
.L_x_1790:
[----:B------:R-:W-:Y:S05]  /*22390*/  BSYNC B1 ;  /* 0x0000000000017941 */ /* 0x000fea0003800000 */
.L_x_1633:
[----:B------:R-:W-:Y:S04]  /*223a0*/  BSSY B1, `(.L_x_1635) ;  /* 0x000004e000017945 */ /* 0x000fe80003800000 */
[----:B------:R-:W-:Y:S05]  /*223b0*/  @!P6 BRA `(.L_x_1636) ;  /* 0x000000040030e947 */ /* 0x000fea0003800000 */
[----:B0-----:R-:W1:Y:S04]  /*223c0*/  LDL R11, [R1+0x4] ;  /* 0x00000400010b7983 */ /* 0x001e680000100800 */
[----:B------:R-:W2:Y:S01]  /*223d0*/  LDL R10, [R1+0x10] ;  /* 0x00001000010a7983 */ /* 0x000ea20000100800 */
[----:B-1----:R-:W-:Y:S01]  /*223e0*/  IMAD R9, R11, 0x8, R8 ;  /* 0x000000080b097824 */ /* 0x002fe200078e0208 */
[----:B--2---:R-:W-:-:S04]  /*223f0*/  SHF.L.U32 R11, R10, 0x1f, RZ ;  /* 0x0000001f0a0b7819 */ /* 0x004fc800000006ff */
[----:B------:R-:W0:Y:S02]  /*22400*/  SYNCS.PHASECHK.TRANS64.TRYWAIT P0, [R9+URZ+0x2a8a0], R11 ;  /* 0x02a8a00b090075a7 */ /* 0x000e24000800017f */
[----:B0-----:R-:W-:Y:S05]  /*22410*/  @!P0 BRA `(.L_x_1637) ;  /* 0x0000005c00c08947 */ /* 0x001fea0003800000 */
.L_x_1791:
        /* <DEDUP_REMOVED lines=11> */
.L_x_1638:
        /* <DEDUP_REMOVED lines=13> */
[----:B------:R-:W-:-:S04]  /*225a0*/  IMAD R10, R7, 0x60, R5 ;  /* 0x00000060070a7824 */ /* 0x000fc800078e0205 */
        /* <DEDUP_REMOVED lines=16> */
.L_x_1792:
        /* <DEDUP_REMOVED lines=8> */
.L_x_1640:
[----:B01----:R-:W2:Y:S01]  /*22730*/  LDL R11, [R1+0x4] ;  /* 0x00000400010b7983 */ /* 0x003ea20000100800 */
        /* <DEDUP_REMOVED lines=11> */
[----:B------:R-:W-:-:S13]  /*227f0*/  R2UR UR6, R9 ;  /* 0x00000000090672ca */ /* 0x000fda00000e0000 */
[----:B------:R-:W-:Y:S02]  /*22800*/  UIADD3 UR8, UR6, 0x400, URZ ;  /* 0x0000040006087890 */ /* 0x000fe4000fffe03f */
[----:B------:R-:W-:-:S03]  /*22810*/  UIADD3 UR14, UR6, 0x3400, URZ ;  /* 0x00003400060e7890 */ /* 0x000fc6000fffe03f */
[----:B------:R-:W-:-:S04]  /*22820*/  UMOV UR6, 0x0 ;  /* 0x0000000000067882 */ /* 0x000fc80000000000 */
[----:B------:R0:W-:Y:S02]  /*22830*/  UTMALDG.4D [UR8], [UR4], desc[UR6] ;  /* 0x00000608040075b4 */ /* 0x0001e40008019000 */
[----:B0-----:R-:W-:Y:S01]  /*22840*/  UMOV UR8, UR14 ;  /* 0x0000000e00087c82 */ /* 0x001fe20008000000 */
[----:B------:R-:W-:Y:S02]  /*22850*/  UMOV UR10, UR15 ;  /* 0x0000000f000a7c82 */ /* 0x000fe40008000000 */
[----:B------:R2:W-:Y:S02]  /*22860*/  UTMALDG.4D [UR8], [UR4], desc[UR6] ;  /* 0x00000608040075b4 */ /* 0x0005e40008019000 */
[----:B--2---:R-:W-:Y:S01]  /*22870*/  NOP ;  /* 0x0000000000007918 */ /* 0x004fe20000000000 */
.L_x_1636:
[----:B------:R-:W-:Y:S05]  /*22880*/  BSYNC B1 ;  /* 0x0000000000017941 */ /* 0x000fea0003800000 */
.L_x_1635:
[----:B-1----:R-:W2:Y:S04]  /*22890*/  LDL.LU R9, [R1+0x4] ;  /* 0x0000040001097983 */ /* 0x002ea80000300800 */
[----:B0-----:R-:W3:Y:S01]  /*228a0*/  LDL.LU R11, [R1+0x10] ;  /* 0x00001000010b7983 */ /* 0x001ee20000300800 */
[----:B------:R-:W-:Y:S01]  /*228b0*/  VIADD R7, R7, 0xfffffffe ;  /* 0xfffffffe07077836 */ /* 0x000fe20000000000 */
[----:B------:R-:W-:Y:S01]  /*228c0*/  PLOP3.LUT P2, PT, PT, PT, PT, 0x8, 0x0 ;  /* 0x000000000000781c */ /* 0x000fe20003f4e170 */
[----:B--2---:R-:W-:-:S05]  /*228d0*/  VIADD R9, R9, 0x1 ;  /* 0x0000000109097836 */ /* 0x004fca0000000000 */
[----:B------:R-:W-:-:S04]  /*228e0*/  ISETP.NE.AND P0, PT, R9, 0x2, PT ;  /* 0x000000020900780c */ /* 0x000fc80003f05270 */
[----:B------:R-:W-:Y:S02]  /*228f0*/  SEL R10, RZ, 0x1, P0 ;  /* 0x00000001ff0a7807 */ /* 0x000fe40000000000 */
[----:B------:R-:W-:Y:S02]  /*22900*/  SEL R9, R9, RZ, P0 ;  /* 0x000000ff09097207 */ /* 0x000fe40000000000 */
[----:B---3--:R-:W-:Y:S02]  /*22910*/  LOP3.LUT R11, R11, R10, RZ, 0x3c, !PT ;  /* 0x0000000a0b0b7212 */ /* 0x008fe400078e3cff */
[----:B------:R-:W-:-:S03]  /*22920*/  ISETP.GE.AND P0, PT, R7, R2, PT ;  /* 0x000000020700720c */ /* 0x000fc60003f06270 */
[----:B------:R1:W-:Y:S04]  /*22930*/  STL [R1+0x10], R11 ;  /* 0x0000100b01007387 */ /* 0x0003e80000100800 */
[----:B------:R1:W-:Y:S06]  /*22940*/  STL [R1+0x4], R9 ;  /* 0x0000040901007387 */ /* 0x0003ec0000100800 */
[----:B------:R-:W-:Y:S05]  /*22950*/  @!P0 BRA `(.L_x_1630) ;  /* 0x00000004006c8947 */ /* 0x000fea0003800000 */
.L_x_1647:
[----:B------:R-:W-:Y:S05]  /*22960*/  YIELD ;  /* 0x0000000000007946 */ /* 0x000fea0003800000 */
[----:B------:R-:W-:Y:S04]  /*22970*/  BSSY B1, `(.L_x_1641) ;  /* 0x000004d000017945 */ /* 0x000fe80003800000 */
[----:B--2---:R-:W-:Y:S05]  /*22980*/  @!P6 BRA `(.L_x_1642) ;  /* 0x00000004002ce947 */ /* 0x004fea0003800000 */
[----:B-1----:R-:W2:Y:S04]  /*22990*/  LDL R9, [R1+0x4] ;  /* 0x0000040001097983 */ /* 0x002ea80000100800 */
[----:B------:R-:W3:Y:S01]  /*229a0*/  LDL R10, [R1+0x10] ;  /* 0x00001000010a7983 */ /* 0x000ee20000100800 */
[----:B--2---:R-:W-:Y:S01]  /*229b0*/  IMAD R9, R9, 0x8, R8 ;  /* 0x0000000809097824 */ /* 0x004fe200078e0208 */
[----:B---3--:R-:W-:-:S04]  /*229c0*/  SHF.L.U32 R10, R10, 0x1f, RZ ;  /* 0x0000001f0a0a7819 */ /* 0x008fc800000006ff */
[----:B------:R-:W0:Y:S02]  /*229d0*/  SYNCS.PHASECHK.TRANS64.TRYWAIT P0, [R9+URZ+0x2a8a0], R10 ;  /* 0x02a8a00a090075a7 */ /* 0x000e24000800017f */
[----:B0-----:R-:W-:Y:S05]  /*229e0*/  @!P0 BRA `(.L_x_1643) ;  /* 0x0000005800748947 */ /* 0x001fea0003800000 */
.L_x_1793:
        /* <DEDUP_REMOVED lines=11> */
.L_x_1644:
        /* <DEDUP_REMOVED lines=13> */
[----:B------:R-:W-:-:S05]  /*22b70*/  IMAD R11, R7, 0x60, R5 ;  /* 0x00000060070b7824 */ /* 0x000fca00078e0205 */
[----:B------:R-:W-:-:S07]  /*22b80*/  R2UR UR11, R11 ;  /* 0x000000000b0b72ca */ /* 0x000fce00000e0000 */
        /* <DEDUP_REMOVED lines=14> */
.L_x_1794:
        /* <DEDUP_REMOVED lines=8> */
.L_x_1646:
        /* <DEDUP_REMOVED lines=21> */
.L_x_1642:
[----:B------:R-:W-:Y:S05]  /*22e40*/  BSYNC B1 ;  /* 0x0000000000017941 */ /* 0x000fea0003800000 */
.L_x_1641:
[----:B-1----:R-:W2:Y:S04]  /*22e50*/  LDL.LU R9, [R1+0x4] ;  /* 0x0000040001097983 */ /* 0x002ea80000300800 */
[----:B------:R-:W3:Y:S01]  /*22e60*/  LDL.LU R11, [R1+0x10] ;  /* 0x00001000010b7983 */ /* 0x000ee20000300800 */
[----:B--2---:R-:W-:-:S05]  /*22e70*/  VIADD R9, R9, 0x1 ;  /* 0x0000000109097836 */ /* 0x004fca0000000000 */
[----:B------:R-:W-:-:S04]  /*22e80*/  ISETP.NE.AND P0, PT, R9, 0x2, PT ;  /* 0x000000020900780c */ /* 0x000fc80003f05270 */
[----:B------:R-:W-:Y:S02]  /*22e90*/  SEL R10, RZ, 0x1, P0 ;  /* 0x00000001ff0a7807 */ /* 0x000fe40000000000 */
[----:B------:R-:W-:Y:S02]  /*22ea0*/  SEL R9, R9, RZ, P0 ;  /* 0x000000ff09097207 */ /* 0x000fe40000000000 */
[----:B---3--:R-:W-:Y:S02]  /*22eb0*/  LOP3.LUT R11, R11, R10, RZ, 0x3c, !PT ;  /* 0x0000000a0b0b7212 */ /* 0x008fe400078e3cff */
[C---:B------:R-:W-:Y:S01]  /*22ec0*/  ISETP.GT.AND P0, PT, R7.reuse, R2, PT ;  /* 0x000000020700720c */ /* 0x040fe20003f04270 */
[----:B------:R-:W-:Y:S02]  /*22ed0*/  VIADD R7, R7, 0xffffffff ;  /* 0xffffffff07077836 */ /* 0x000fe40000000000 */
[----:B------:R2:W-:Y:S04]  /*22ee0*/  STL [R1+0x10], R11 ;  /* 0x0000100b01007387 */ /* 0x0005e80000100800 */
[----:B------:R2:W-:Y:S06]  /*22ef0*/  STL [R1+0x4], R9 ;  /* 0x0000040901007387 */ /* 0x0005ec0000100800 */
[----:B------:R-:W-:Y:S05]  /*22f00*/  @P0 BRA `(.L_x_1647) ;  /* 0xfffffff800940947 */ /* 0x000fea000383ffff */
.L_x_1630:
[----:B------:R-:W-:Y:S05]  /*22f10*/  BSYNC B0 ;  /* 0x0000000000007941 */ /* 0x000fea0003800000 */
.L_x_1629:
[----:B------:R-:W3:Y:S01]  /*22f20*/  LDC.64 R2, c[0x0][0x9e0] ;  /* 0x00027800ff027b82 */ /* 0x000ee20000000a00 */
[----:B------:R-:W-:Y:S07]  /*22f30*/  @!P2 WARPSYNC.ALL ;  /* 0x000000000000a948 */ /* 0x000fee0003800000 */
[----:B------:R-:W-:Y:S01]  /*22f40*/  @!P2 BAR.SYNC.DEFER_BLOCKING 0xc, 0x120 ;  /* 0x030480000000ab1d */ /* 0x000fe20000010000 */
[----:B---3--:R-:W-:Y:S01]  /*22f50*/  ISETP.GE.AND P0, PT, R3, 0x1, PT ;  /* 0x000000010300780c */ /* 0x008fe20003f06270 */
[----:B------:R-:W-:-:S12]  /*22f60*/  IMAD.IADD R2, R4, 0x1, R2 ;  /* 0x0000000104027824 */ /* 0x000fd800078e0202 */
[----:B------:R-:W-:Y:S05]  /*22f70*/  @!P0 BRA `(.L_x_1648) ;  /* 0x0000000000488947 */ /* 0x000fea0003800000 */
[C---:B------:R-:W-:Y:S01]  /*22f80*/  ISETP.GT.AND P1, PT, R4.reuse, RZ, PT ;  /* 0x000000ff0400720c */ /* 0x040fe20003f24270 */
[----:B------:R-:W-:Y:S01]  /*22f90*/  BSSY B0, `(.L_x_1649) ;  /* 0x000000e000007945 */ /* 0x000fe20003800000 */
[----:B------:R-:W-:-:S11]  /*22fa0*/  VIADD R6, R4, 0xffffffff ;  /* 0xffffffff04067836 */ /* 0x000fd60000000000 */
[----:B------:R-:W-:Y:S05]  /*22fb0*/  @P1 BRA `(.L_x_1650) ;  /* 0x00000000001c1947 */ /* 0x000fea0003800000 */
[----:B------:R-:W-:Y:S01]  /*22fc0*/  ISETP.NE.AND P1, PT, R3, 0x1, PT ;  /* 0x000000010300780c */ /* 0x000fe20003f25270 */
[----:B------:R-:W-:-:S12]  /*22fd0*/  IMAD.MOV R5, RZ, RZ, -R4 ;  /* 0x000000ffff057224 */ /* 0x000fd800078e0a04 */
[----:B------:R-:W3:Y:S02]  /*22fe0*/  @P1 LDC.64 R6, c[0x0][0x9e8] ;  /* 0x00027a00ff061b82 */ /* 0x000ee40000000a00 */
[----:B---3--:R-:W-:-:S05]  /*22ff0*/  @P1 IMAD.HI.U32 R6, R5, R6, RZ ;  /* 0x0000000605061227 */ /* 0x008fca00078e00ff */
[----:B------:R-:W-:-:S04]  /*23000*/  @P1 SHF.R.U32.HI R5, RZ, R7, R6 ;  /* 0x00000007ff051219 */ /* 0x000fc80000011606 */
[----:B------:R-:W-:Y:S01]  /*23010*/  LOP3.LUT R6, RZ, R5, RZ, 0x33, !PT ;  /* 0x00000005ff067212 */ /* 0x000fe200078e33ff */
[----:B------:R-:W-:Y:S06]  /*23020*/  BRA `(.L_x_1651) ;  /* 0x0000000000107947 */ /* 0x000fec0003800000 */
.L_x_1650:
[----:B------:R-:W-:-:S13]  /*23030*/  ISETP.NE.AND P1, PT, R3, 0x1, PT ;  /* 0x000000010300780c */ /* 0x000fda0003f25270 */
[----:B------:R-:W3:Y:S02]  /*23040*/  @P1 LDC.64 R4, c[0x0][0x9e8] ;  /* 0x00027a00ff041b82 */ /* 0x000ee40000000a00 */
[----:B---3--:R-:W-:-:S05]  /*23050*/  @P1 IMAD.HI.U32 R4, R6, R4, RZ ;  /* 0x0000000406041227 */ /* 0x008fca00078e00ff */
[----:B------:R-:W-:-:S07]  /*23060*/  @P1 SHF.R.U32.HI R6, RZ, R5, R4 ;  /* 0x00000005ff061219 */ /* 0x000fce0000011604 */
.L_x_1651:
[----:B------:R-:W-:Y:S05]  /*23070*/  BSYNC B0 ;  /* 0x0000000000007941 */ /* 0x000fea0003800000 */
.L_x_1649:
[----:B------:R-:W-:-:S05]  /*23080*/  IMAD R5, R6, R3, R3 ;  /* 0x0000000306057224 */ /* 0x000fca00078e0203 */
[----:B------:R-:W-:-:S07]  /*23090*/  VIMNMX R2, R2, R5, PT ;  /* 0x0000000502027248 */ /* 0x000fce0003fe0100 */
.L_x_1648:
[----:B------:R-:W-:Y:S01]  /*230a0*/  VIADD R2, R2, 0x5f ;  /* 0x0000005f02027836 */ /* 0x000fe20000000000 */
[----:B------:R-:W-:-:S03]  /*230b0*/  ULDC UR4, c[0x0][0x9dc] ;  /* 0x0002770000047ab9 */ /* 0x000fc60000000800 */
[----:B------:R-:W-:-:S05]  /*230c0*/  IMAD.HI R2, R2, 0x2aaaaaab, RZ ;  /* 0x2aaaaaab02027827 */ /* 0x000fca00078e02ff */
[----:B------:R-:W-:-:S04]  /*230d0*/  SHF.R.U32.HI R5, RZ, 0x1f, R2 ;  /* 0x0000001fff057819 */ /* 0x000fc80000011602 */
[----:B------:R-:W-:Y:S01]  /*230e0*/  LEA.HI.SX32 R5, R2, R5, 0x1c ;  /* 0x0000000502057211 */ /* 0x000fe200078fe2ff */
[----:B------:R-:W-:-:S03]  /*230f0*/  VIADD R2, R0, -UR4 ;  /* 0x8000000400027c36 */ /* 0x000fc60008000000 */
[----:B------:R-:W-:-:S05]  /*23100*/  VIMNMX R6, R20, R5, PT ;  /* 0x0000000514067248 */ /* 0x000fca0003fe0100 */
[----:B------:R3:W-:Y:S01]  /*23110*/  STL [R1+0x20], R6 ;  /* 0x0000200601007387 */ /* 0x0007e20000100800 */
[----:B------:R-:W-:Y:S05]  /*23120*/  @!P0 BRA `(.L_x_1652) ;  /* 0x0000000000448947 */ /* 0x000fea0003800000 */
[----:B------:R-:W-:Y:S01]  /*23130*/  ISETP.GT.AND P0, PT, R0, -0x1, PT ;  /* 0xffffffff0000780c */ /* 0x000fe20003f04270 */
[----:B------:R-:W-:-:S12]  /*23140*/  BSSY B0, `(.L_x_1653) ;  /* 0x000000d000007945 */ /* 0x000fd80003800000 */
[----:B------:R-:W-:Y:S05]  /*23150*/  @P0 BRA `(.L_x_1654) ;  /* 0x00000000001c0947 */ /* 0x000fea0003800000 */
[----:B------:R-:W-:Y:S02]  /*23160*/  ISETP.NE.AND P0, PT, R3, 0x1, PT ;  /* 0x000000010300780c */ /* 0x000fe40003f05270 */
[----:B------:R-:W-:-:S11]  /*23170*/  LOP3.LUT R7, RZ, R0, RZ, 0x33, !PT ;  /* 0x00000000ff077212 */ /* 0x000fd600078e33ff */
[----:B------:R-:W4:Y:S02]  /*23180*/  @P0 LDC.64 R4, c[0x0][0x9e8] ;  /* 0x00027a00ff040b82 */ /* 0x000f240000000a00 */
[----:B----4-:R-:W-:-:S05]  /*23190*/  @P0 IMAD.HI.U32 R4, R7, R4, RZ ;  /* 0x0000000407040227 */ /* 0x010fca00078e00ff */
[----:B------:R-:W-:-:S04]  /*231a0*/  @P0 SHF.R.U32.HI R7, RZ, R5, R4 ;  /* 0x00000005ff070219 */ /* 0x000fc80000011604 */
[----:B------:R-:W-:Y:S01]  /*231b0*/  LOP3.LUT R0, RZ, R7, RZ, 0x33, !PT ;  /* 0x00000007ff007212 */ /* 0x000fe200078e33ff */
[----:B------:R-:W-:Y:S06]  /*231c0*/  BRA `(.L_x_1655) ;  /* 0x0000000000107947 */ /* 0x000fec0003800000 */
.L_x_1654:
[----:B------:R-:W-:-:S13]  /*231d0*/  ISETP.NE.AND P0, PT, R3, 0x1, PT ;  /* 0x000000010300780c */ /* 0x000fda0003f05270 */
[----:B------:R-:W4:Y:S02]  /*231e0*/  @P0 LDC.64 R4, c[0x0][0x9e8] ;  /* 0x00027a00ff040b82 */ /* 0x000f240000000a00 */
[----:B----4-:R-:W-:-:S05]  /*231f0*/  @P0 IMAD.HI.U32 R4, R0, R4, RZ ;  /* 0x0000000400040227 */ /* 0x010fca00078e00ff */
[----:B------:R-:W-:-:S07]  /*23200*/  @P0 SHF.R.U32.HI R0, RZ, R5, R4 ;  /* 0x00000005ff000219 */ /* 0x000fce0000011604 */
.L_x_1655:
[----:B------:R-:W-:Y:S05]  /*23210*/  BSYNC B0 ;  /* 0x0000000000007941 */ /* 0x000fea0003800000 */
.L_x_1653:
[----:B------:R-:W-:-:S05]  /*23220*/  IMAD R3, R0, R3, RZ ;  /* 0x0000000300037224 */ /* 0x000fca00078e02ff */
[----:B------:R-:W-:-:S07]  /*23230*/  VIMNMX R2, R2, R3, !PT ;  /* 0x0000000302027248 */ /* 0x000fce0007fe0100 */
.L_x_1652:
[----:B------:R-:W-:Y:S01]  /*23240*/  IMAD.HI R2, R2, 0x2aaaaaab, RZ ;  /* 0x2aaaaaab02027827 */ /* 0x000fe200078e02ff */
[----:B------:R-:W-:Y:S04]  /*23250*/  BSSY B6, `(.L_x_1656) ;  /* 0x000030c000067945 */ /* 0x000fe80003800000 */
[----:B------:R-:W-:-:S04]  /*23260*/  SHF.R.U32.HI R3, RZ, 0x1f, R2 ;  /* 0x0000001fff037819 */ /* 0x000fc80000011602 */
[----:B------:R-:W-:-:S04]  /*23270*/  LEA.HI.SX32 R3, R2, R3, 0x1c ;  /* 0x0000000302037211 */ /* 0x000fc800078fe2ff */
[----:B------:R-:W-:-:S04]  /*23280*/  VIMNMX R0, RZ, R3, !PT ;  /* 0x00000003ff007248 */ /* 0x000fc80007fe0100 */
[----:B------:R-:W-:Y:S01]  /*23290*/  ISETP.GT.AND P0, PT, R6, R0, PT ;  /* 0x000000000600720c */ /* 0x000fe20003f04270 */
[----:B------:R4:W-:-:S12]  /*232a0*/  STL [R1+0x1c], R0 ;  /* 0x00001c0001007387 */ /* 0x0009d80000100800 */
[----:B----4-:R-:W-:Y:S05]  /*232b0*/  @P0 BRA `(.L_x_1657) ;  /* 0x0000000000480947 */ /* 0x010fea0003800000 */
[----:B------:R-:W4:Y:S02]  /*232c0*/  S2R R0, SR_TID.X ;  /* 0x0000000000007919 */ /* 0x000f240000002100 */
[----:B----4-:R-:W-:-:S04]  /*232d0*/  LOP3.LUT R0, R0, 0x1f, RZ, 0xc0, !PT ;  /* 0x0000001f00007812 */ /* 0x010fc800078ec0ff */
[----:B------:R-:W-:-:S13]  /*232e0*/  ISETP.NE.AND P1, PT, R0, RZ, PT ;  /* 0x000000ff0000720c */ /* 0x000fda0003f25270 */
[----:B------:R-:W-:Y:S05]  /*232f0*/  @P1 BRA `(.L_x_1658) ;  /* 0x0000003000041947 */ /* 0x000fea0003800000 */
[----:B------:R-:W4:Y:S01]  /*23300*/  S2R R7, SR_LANEID ;  /* 0x0000000000077919 */ /* 0x000f220000000000 */
[----:B------:R-:W-:Y:S01]  /*23310*/  VOTEU.ANY UR4, UPT, PT ;  /* 0x0000000000047886 */ /* 0x000fe200038e0100 */
[----:B------:R-:W5:Y:S01]  /*23320*/  LDC.64 R2, c[0x0][0xc38] ;  /* 0x00030e00ff027b82 */ /* 0x000f620000000a00 */
[----:B------:R-:W4:Y:S01]  /*23330*/  FLO.U32 R0, UR4 ;  /* 0x0000000400007d00 */ /* 0x000f2200080e0000 */
[----:B------:R-:W-:-:S07]  /*23340*/  ULDC.64 UR6, c[0x0][0x208] ;  /* 0x0000820000067ab9 */ /* 0x000fce0000000a00 */
[----:B------:R-:W5:Y:S01]  /*23350*/  POPC R5, UR4 ;  /* 0x0000000400057d09 */ /* 0x000f620008000000 */
[----:B----4-:R-:W-:-:S13]  /*23360*/  ISETP.EQ.U32.AND P0, PT, R0, R7, PT ;  /* 0x000000070000720c */ /* 0x010fda0003f02070 */
[----:B-----5:R-:W4:Y:S01]  /*23370*/  @P0 ATOMG.E.ADD.STRONG.GPU PT, R3, desc[UR6][R2.64], R5 ;  /* 0x00000005020309a8 */ /* 0x020f2200081ee1c6 */
[----:B------:R-:W5:Y:S02]  /*23380*/  S2R R4, SR_LTMASK ;  /* 0x0000000000047919 */ /* 0x000f640000003900 */
[----:B-----5:R-:W-:-:S04]  /*23390*/  LOP3.LUT R4, R4, UR4, RZ, 0xc0, !PT ;  /* 0x0000000404047c12 */ /* 0x020fc8000f8ec0ff */
[----:B------:R-:W5:Y:S01]  /*233a0*/  POPC R7, R4 ;  /* 0x0000000400077309 */ /* 0x000f620000000000 */
[----:B----4-:R-:W5:Y:S02]  /*233b0*/  SHFL.IDX PT, R0, R3, R0, 0x1f ;  /* 0x00001f0003007589 */ /* 0x010f6400000e0000 */
[----:B-----5:R-:W-:Y:S01]  /*233c0*/  IADD3 R16, R0, UR36, R7 ;  /* 0x0000002400107c10 */ /* 0x020fe2000fffe007 */
[----:B------:R-:W-:Y:S06]  /*233d0*/  BRA `(.L_x_1658) ;  /* 0x0000002c00cc7947 */ /* 0x000fec0003800000 */
.L_x_1657:
[----:B------:R-:W4:Y:S01]  /*233e0*/  S2R R3, SR_CgaCtaId ;  /* 0x0000000000037919 */ /* 0x000f220000008800 */
[----:B------:R-:W-:-:S04]  /*233f0*/  MOV R0, 0x400 ;  /* 0x0000040000007802 */ /* 0x000fc80000000f00 */
[----:B----4-:R-:W-:-:S05]  /*23400*/  LEA R2, R3, R0, 0x18 ;  /* 0x0000000003027211 */ /* 0x010fca00078ec0ff */
[----:B------:R4:W-:Y:S01]  /*23410*/  STL [R1+0x14], R2 ;  /* 0x0000140201007387 */ /* 0x0009e20000100800 */
[----:B------:R-:W-:-:S05]  /*23420*/  VIADD R0, R2, 0x18400 ;  /* 0x0001840002007836 */ /* 0x000fca0000000000 */
[----:B------:R-:W-:-:S13]  /*23430*/  LOP3.LUT P0, RZ, R0, 0x3ff, RZ, 0xc0, !PT ;  /* 0x000003ff00ff7812 */ /* 0x000fda000780c0ff */
[----:B----4-:R-:W-:Y:S05]  /*23440*/  @!P0 BRA `(.L_x_1659) ;  /* 0x0000000000408947 */ /* 0x010fea0003800000 */
[----:B------:R-:W-:Y:S01]  /*23450*/  MOV R2, 0x0 ;  /* 0x0000000000027802 */ /* 0x000fe20000000f00 */
[----:B------:R-:W-:Y:S01]  /*23460*/  ULDC.64 UR6, c[0x4][0xb8] ;  /* 0x01002e0000067ab9 */ /* 0x000fe20000000a00 */
[----:B------:R-:W-:Y:S01]  /*23470*/  ULDC.64 UR8, c[0x4][0xc0] ;  /* 0x0100300000087ab9 */ /* 0x000fe20000000a00 */
[----:B------:R-:W-:Y:S01]  /*23480*/  ULDC.64 UR4, c[0x4][0x38] ;  /* 0x01000e0000047ab9 */ /* 0x000fe20000000a00 */
[----:B------:R-:W-:Y:S02]  /*23490*/  IMAD.U32 R4, RZ, RZ, UR6 ;  /* 0x00000006ff047e24 */ /* 0x000fe4000f8e00ff */
[----:B------:R-:W4:Y:S01]  /*234a0*/  LDC.64 R2, c[0x4][R2] ;  /* 0x0100000002027b82 */ /* 0x000f220000000a00 */
[----:B------:R-:W-:Y:S02]  /*234b0*/  IMAD.U32 R5, RZ, RZ, UR7 ;  /* 0x00000007ff057e24 */ /* 0x000fe4000f8e00ff */
[----:B---3--:R-:W-:Y:S02]  /*234c0*/  IMAD.U32 R6, RZ, RZ, UR8 ;  /* 0x00000008ff067e24 */ /* 0x008fe4000f8e00ff */
[----:B------:R-:W-:-:S02]  /*234d0*/  IMAD.U32 R7, RZ, RZ, UR9 ;  /* 0x00000009ff077e24 */ /* 0x000fc4000f8e00ff */
[----:B------:R-:W-:Y:S02]  /*234e0*/  IMAD.U32 R10, RZ, RZ, UR4 ;  /* 0x00000004ff0a7e24 */ /* 0x000fe4000f8e00ff */
[----:B012---:R-:W-:Y:S02]  /*234f0*/  IMAD.U32 R11, RZ, RZ, UR5 ;  /* 0x00000005ff0b7e24 */ /* 0x007fe4000f8e00ff */
[----:B------:R-:W-:Y:S02]  /*23500*/  IMAD.MOV.U32 R8, RZ, RZ, 0x70 ;  /* 0x00000070ff087424 */ /* 0x000fe400078e00ff */
[----:B------:R-:W-:Y:S02]  /*23510*/  IMAD.MOV.U32 R12, RZ, RZ, 0x1 ;  /* 0x00000001ff0c7424 */ /* 0x000fe400078e00ff */
[----:B------:R-:W-:-:S07]  /*23520*/  IMAD.MOV.U32 R13, RZ, RZ, RZ ;  /* 0x000000ffff0d7224 */ /* 0x000fce00078e00ff */
[----:B------:R-:W-:-:S07]  /*23530*/  LEPC R20, `(.L_x_1659) ;  /* 0x000000001014794e */ /* 0x000fce0000000000 */
[----:B----4-:R-:W-:Y:S05]  /*23540*/  CALL.ABS.NOINC R2 ;  /* 0x0000000002007343 */ /* 0x010fea0003c00000 */
.L_x_1659:
[----:B------:R-:W4:Y:S02]  /*23550*/  LDL R2, [R1+0x14] ;  /* 0x0000140001027983 */ /* 0x000f240000100800 */
[----:B----4-:R-:W-:-:S05]  /*23560*/  VIADD R0, R2, 0x400 ;  /* 0x0000040002007836 */ /* 0x010fca0000000000 */
[----:B------:R-:W-:-:S13]  /*23570*/  LOP3.LUT P0, RZ, R0, 0x3ff, RZ, 0xc0, !PT ;  /* 0x000003ff00ff7812 */ /* 0x000fda000780c0ff */
[----:B------:R-:W-:Y:S05]  /*23580*/  @!P0 BRA `(.L_x_1660) ;  /* 0x0000000000808947 */ /* 0x000fea0003800000 */
[----:B------:R-:W-:Y:S01]  /*23590*/  MOV R0, 0x0 ;  /* 0x0000000000007802 */ /* 0x000fe20000000f00 */
[----:B------:R-:W-:Y:S01]  /*235a0*/  ULDC.64 UR6, c[0x4][0xb8] ;  /* 0x01002e0000067ab9 */ /* 0x000fe20000000a00 */
[----:B------:R-:W-:Y:S01]  /*235b0*/  ULDC.64 UR8, c[0x4][0xc0] ;  /* 0x0100300000087ab9 */ /* 0x000fe20000000a00 */
[----:B------:R-:W-:Y:S01]  /*235c0*/  ULDC.64 UR4, c[0x4][0x40] ;  /* 0x0100100000047ab9 */ /* 0x000fe20000000a00 */
[----:B------:R4:W4:Y:S01]  /*235d0*/  LDC.64 R2, c[0x4][R0] ;  /* 0x0100000000027b82 */ /* 0x0009220000000a00 */
[----:B------:R-:W-:Y:S02]  /*235e0*/  IMAD.U32 R4, RZ, RZ, UR6 ;  /* 0x00000006ff047e24 */ /* 0x000fe4000f8e00ff */
        /* <DEDUP_REMOVED lines=10> */
.L_x_1661:
        /* <DEDUP_REMOVED lines=16> */
.L_x_1660:
[----:B------:R-:W4:Y:S01]  /*23790*/  LDL.LU R4, [R1+0x28] ;  /* 0x0000280001047983 */ /* 0x000f220000300800 */
[----:B------:R-:W0:Y:S01]  /*237a0*/  LDC R0, c[0x0][0x428] ;  /* 0x00010a00ff007b82 */ /* 0x000e220000000800 */
[----:B------:R-:W-:Y:S01]  /*237b0*/  ULDC.64 UR4, c[0x0][0x9f8] ;  /* 0x00027e0000047ab9 */ /* 0x000fe20000000a00 */
[----:B------:R-:W-:Y:S01]  /*237c0*/  ULDC.64 UR6, c[0x0][0x208] ;  /* 0x0000820000067ab9 */ /* 0x000fe20000000a00 */
[----:B------:R-:W1:Y:S01]  /*237d0*/  S2R R5, SR_TID.X ;  /* 0x0000000000057919 */ /* 0x000e620000002100 */
[----:B0-----:R-:W-:Y:S01]  /*237e0*/  ISETP.NE.AND P0, PT, R0, 0x1, PT ;  /* 0x000000010000780c */ /* 0x001fe20003f05270 */
[----:B------:R-:W-:Y:S01]  /*237f0*/  IMAD.MOV.U32 R0, RZ, RZ, R18 ;  /* 0x000000ffff007224 */ /* 0x000fe200078e0012 */
[----:B-1----:R-:W-:-:S11]  /*23800*/  LOP3.LUT R5, R5, 0x1f, RZ, 0xc0, !PT ;  /* 0x0000001f05057812 */ /* 0x002fd600078ec0ff */
[----:B------:R-:W0:Y:S08]  /*23810*/  @P0 LDC R3, c[0x0][0x42c] ;  /* 0x00010b00ff030b82 */ /* 0x000e300000000800 */
[----:B------:R-:W1:Y:S01]  /*23820*/  @P0 LDC R2, c[0x0][0x430] ;  /* 0x00010c00ff020b82 */ /* 0x000e620000000800 */
[----:B0-----:R-:W-:-:S05]  /*23830*/  @P0 IMAD.HI.U32 R3, R18, R3, RZ ;  /* 0x0000000312030227 */ /* 0x001fca00078e00ff */
[----:B-1----:R-:W-:Y:S02]  /*23840*/  @P0 SHF.R.U32.HI R0, RZ, R2, R3 ;  /* 0x00000002ff000219 */ /* 0x002fe40000011603 */
[----:B------:R-:W-:-:S04]  /*23850*/  ISETP.NE.U32.AND P0, PT, RZ, UR4, PT ;  /* 0x00000004ff007c0c */ /* 0x000fc8000bf05070 */
[----:B------:R-:W-:Y:S01]  /*23860*/  ISETP.NE.AND.EX P0, PT, RZ, UR5, PT, P0 ;  /* 0x00000005ff007c0c */ /* 0x000fe2000bf05300 */
[----:B------:R-:W-:-:S12]  /*23870*/  ULDC.64 UR4, c[0x0][0xa00] ;  /* 0x0002800000047ab9 */ /* 0x000fd80000000a00 */
[----:B---3--:R-:W0:Y:S01]  /*23880*/  @P0 LDC.64 R6, c[0x0][0x9f8] ;  /* 0x00027e00ff060b82 */ /* 0x008e220000000a00 */
[----:B------:R-:W-:-:S04]  /*23890*/  ISETP.NE.AND P6, PT, R5, RZ, PT ;  /* 0x000000ff0500720c */ /* 0x000fc80003fc5270 */
[----:B------:R-:W-:-:S09]  /*238a0*/  PLOP3.LUT P1, PT, P6, PT, PT, 0x8, 0x0 ;  /* 0x000000000000781c */ /* 0x000fd2000372e170 */
[----:B------:R-:W-:Y:S01]  /*238b0*/  VOTEU.ALL UP1, P6 ;  /* 0x00000000003f7886 */ /* 0x000fe20003020000 */
[----:B0-----:R-:W-:-:S04]  /*238c0*/  @P0 IMAD.WIDE R6, R19, 0x4, R6 ;  /* 0x0000000413060825 */ /* 0x001fc800078e0206 */
[----:B------:R-:W-:-:S04]  /*238d0*/  @!UP1 UIADD3 UR8, UP0, UR38, 0x270, URZ ;  /* 0x0000027026089890 */ /* 0x000fc8000ff1e03f */
[----:B------:R-:W-:-:S03]  /*238e0*/  @!UP1 UIADD3.X UR9, URZ, UR39, URZ, UP0, !UPT ;  /* 0x000000273f099290 */ /* 0x000fc600087fe43f */
[----:B------:R-:W-:Y:S01]  /*238f0*/  VOTEU.ALL UP0, P6 ;  /* 0x00000000003f7886 */ /* 0x000fe20003000000 */
[----:B----4-:R-:W-:Y:S02]  /*23900*/  IMAD R2, R17, 0x80, R4 ;  /* 0x0000008011027824 */ /* 0x010fe400078e0204 */
[----:B------:R-:W-:-:S06]  /*23910*/  IMAD.MOV.U32 R4, RZ, RZ, R19 ;  /* 0x000000ffff047224 */ /* 0x000fcc00078e0013 */
[----:B------:R0:W5:Y:S01]  /*23920*/  @P0 LDG.E R4, desc[UR6][R6.64] ;  /* 0x0000000606040981 */ /* 0x000162000c1e1900 */
[----:B------:R-:W-:-:S04]  /*23930*/  ISETP.NE.U32.AND P0, PT, RZ, UR4, PT ;  /* 0x00000004ff007c0c */ /* 0x000fc8000bf05070 */
[----:B------:R-:W-:-:S04]  /*23940*/  ISETP.NE.AND.EX P0, PT, RZ, UR5, PT, P0 ;  /* 0x00000005ff007c0c */ /* 0x000fc8000bf05300 */
[----:B------:R-:W-:-:S09]  /*23950*/  SEL R3, R19, RZ, !P0 ;  /* 0x000000ff13037207 */ /* 0x000fd20004000000 */
.L_x_1662:
        /* <DEDUP_REMOVED lines=16> */
.L_x_1663:
        /* <DEDUP_REMOVED lines=15> */
.L_x_1664:
        /* <DEDUP_REMOVED lines=9> */
[----:B------:R-:W3:Y:S01]  /*23be0*/  LDL R5, [R1+0x20] ;  /* 0x0000200001057983 */ /* 0x000ee20000100800 */
[----:B--2---:R-:W1:Y:S01]  /*23bf0*/  LDC.64 R8, c[0x0][0x3f8] ;  /* 0x0000fe00ff087b82 */ /* 0x004e620000000a00 */
[----:B------:R-:W-:Y:S02]  /*23c00*/  ULDC.64 UR4, c[0x0][0xa08] ;  /* 0x0002820000047ab9 */ /* 0x000fe40000000a00 */
[----:B-1----:R-:W-:Y:S01]  /*23c10*/  LOP3.LUT P0, RZ, R8, UR4, RZ, 0xfc, !PT ;  /* 0x0000000408ff7c12 */ /* 0x002fe2000f80fcff */
[----:B------:R-:W-:-:S03]  /*23c20*/  UMOV UR4, 0xffffffff ;  /* 0xffffffff00047882 */ /* 0x000fc60000000000 */
[----:B------:R-:W-:-:S04]  /*23c30*/  LOP3.LUT P0, RZ, R9, UR5, RZ, 0xfc, P0 ;  /* 0x0000000509ff7c12 */ /* 0x000fc8000800fcff */
[----:B0----5:R-:W-:Y:S01]  /*23c40*/  SEL R6, R4, RZ, !P0 ;  /* 0x000000ff04067207 */ /* 0x021fe20004000000 */
[----:B---3--:R-:W-:Y:S01]  /*23c50*/  VIADD R5, R5, 0xffffffff ;  /* 0xffffffff05057836 */ /* 0x008fe20000000000 */
[----:B------:R-:W-:Y:S07]  /*23c60*/  BRA.DIV UR4, `(.L_x_1665) ;  /* 0x0000004604fc7947 */ /* 0x000fee000b800000 */
.L_x_1797:
[----:B------:R-:W-:Y:S01]  /*23c70*/  UMOV UR4, 0xffffffff ;  /* 0xffffffff00047882 */ /* 0x000fe20000000000 */
[----:B------:R-:W-:Y:S02]  /*23c80*/  SHF.R.S32.HI R17, RZ, 0x1f, R4 ;  /* 0x0000001fff117819 */ /* 0x000fe40000011404 */
[----:B------:R-:W-:Y:S05]  /*23c90*/  BRA.DIV UR4, `(.L_x_1666) ;  /* 0x0000004a04247947 */ /* 0x000fea000b800000 */
[----:B------:R-:W-:-:S13]  /*23ca0*/  ELECT P6, URZ, PT ;  /* 0x00000000003f782f */ /* 0x000fda00038c0000 */
.L_x_1800:
[----:B------:R-:W-:Y:S05]  /*23cb0*/  @!P6 BRA `(.L_x_1667) ;  /* 0x000000040028e947 */ /* 0x000fea0003800000 */
[----:B------:R-:W-:-:S04]  /*23cc0*/  ISETP.NE.U32.AND P0, PT, R8, RZ, PT ;  /* 0x000000ff0800720c */ /* 0x000fc80003f05070 */
        /* <DEDUP_REMOVED lines=17> */
[----:B------:R-:W-:-:S04]  /*23de0*/  LEA R10, P0, R6, R8, 0x2 ;  /* 0x00000008060a7211 */ /* 0x000fc800078010ff */
[----:B------:R-:W-:-:S05]  /*23df0*/  LEA.HI.X R11, R6, R9, R7, 0x2, P0 ;  /* 0x00000009060b7211 */ /* 0x000fca00000f1407 */
[----:B------:R0:W5:Y:S04]  /*23e00*/  LDG.E R6, desc[UR6][R10.64] ;  /* 0x000000060a067981 */ /* 0x000168000c1e1900 */
.L_x_1668:
        /* <DEDUP_REMOVED lines=9> */
.L_x_1801:
        /* <DEDUP_REMOVED lines=11> */
.L_x_1670:
        /* <DEDUP_REMOVED lines=33> */
.L_x_1667:
[----:B------:R-:W2:Y:S01]  /*24160*/  LDL.LU R12, [R1+0x24] ;  /* 0x00002400010c7983 */ /* 0x000ea20000300800 */
[----:B------:R-:W-:Y:S01]  /*24170*/  MOV R10, 0x400 ;  /* 0x00000400000a7802 */ /* 0x000fe20000000f00 */
[----:B------:R-:W-:Y:S05]  /*24180*/  WARPSYNC.ALL ;  /* 0x0000000000007948 */ /* 0x000fea0003800000 */
[----:B------:R-:W0:Y:S01]  /*24190*/  S2R R11, SR_CgaCtaId ;  /* 0x00000000000b7919 */ /* 0x000e220000008800 */
[----:B------:R-:W-:-:S13]  /*241a0*/  ELECT P0, URZ, PT ;  /* 0x00000000003f782f */ /* 0x000fda0003800000 */
[C---:B------:R-:W-:Y:S01]  /*241b0*/  @P0 R2UR UR13, R3.reuse ;  /* 0x00000000030d02ca */ /* 0x040fe200000e0000 */
        /* <DEDUP_REMOVED lines=41> */
.L_x_1802:
[----:B------:R-:W-:Y:S05]  /*24450*/  BSYNC B0 ;  /* 0x0000000000007941 */ /* 0x000fea0003800000 */
.L_x_1671:
[----:B0-----:R-:W2:Y:S04]  /*24460*/  LDL R3, [R1+0x20] ;  /* 0x0000200001037983 */ /* 0x001ea80000100800 */
[----:B------:R-:W3:Y:S01]  /*24470*/  LDL R10, [R1+0x1c] ;  /* 0x00001c00010a7983 */ /* 0x000ee20000100800 */
[----:B------:R-:W-:Y:S01]  /*24480*/  BSSY B0, `(.L_x_1673) ;  /* 0x000019a000007945 */ /* 0x000fe20003800000 */
[----:B--2---:R-:W-:-:S05]  /*24490*/  VIADD R7, R3, 0xfffffffe ;  /* 0xfffffffe03077836 */ /* 0x004fca0000000000 */
[----:B---3--:R-:W-:-:S13]  /*244a0*/  ISETP.GE.AND P0, PT, R7, R10, PT ;  /* 0x0000000a0700720c */ /* 0x008fda0003f06270 */
[----:B------:R-:W-:Y:S05]  /*244b0*/  @!P0 BRA `(.L_x_1674) ;  /* 0x0000001800588947 */ /* 0x000fea0003800000 */
[----:B------:R-:W-:Y:S01]  /*244c0*/  IMAD.MOV R13, RZ, RZ, -R3 ;  /* 0x000000ffff0d7224 */ /* 0x000fe200078e0a03 */
[----:B------:R-:W-:Y:S01]  /*244d0*/  LOP3.LUT R2, RZ, R10, RZ, 0x33, !PT ;  /* 0x0000000aff027212 */ /* 0x000fe200078e33ff */
[----:B------:R-:W-:Y:S03]  /*244e0*/  BSSY B1, `(.L_x_1675) ;  /* 0x000008d000017945 */ /* 0x000fe60003800000 */
        /* <DEDUP_REMOVED lines=36> */
.L_x_1679:
[----:B0-----:R-:W0:Y:S01]  /*24730*/  S2R R8, SR_CgaCtaId ;  /* 0x0000000000087919 */ /* 0x001e220000008800 */
[----:B------:R-:W-:-:S04]  /*24740*/  MOV R3, 0x400 ;  /* 0x0000040000037802 */ /* 0x000fc80000000f00 */
[----:B0-----:R-:W-:Y:S02]  /*24750*/  LEA R3, R8, R3, 0x18 ;  /* 0x0000000308037211 */ /* 0x001fe400078ec0ff */
[----:B------:R-:W-:-:S03]  /*24760*/  SHF.L.U32 R8, R14, 0x1f, RZ ;  /* 0x0000001f0e087819 */ /* 0x000fc600000006ff */
[----:B------:R-:W-:-:S04]  /*24770*/  IMAD R3, R12, 0x8, R3 ;  /* 0x000000080c037824 */ /* 0x000fc800078e0203 */
[----:B------:R-:W0:Y:S02]  /*24780*/  SYNCS.PHASECHK.TRANS64.TRYWAIT P0, [R3+URZ+0x2a840], R8 ;  /* 0x02a84008030075a7 */ /* 0x000e24000800017f */
[----:B0-----:R-:W-:Y:S05]  /*24790*/  @!P0 BRA `(.L_x_1680) ;  /* 0x0000003c00b88947 */ /* 0x001fea0003800000 */
.L_x_1803:
        /* <DEDUP_REMOVED lines=11> */
.L_x_1681:
        /* <DEDUP_REMOVED lines=37> */
.L_x_1804:
        /* <DEDUP_REMOVED lines=13> */
.L_x_1683:
        /* <DEDUP_REMOVED lines=31> */
.L_x_1678:
[----:B------:R-:W-:Y:S05]  /*24d60*/  BSYNC B2 ;  /* 0x0000000000027941 */ /* 0x000fea0003800000 */
.L_x_1677:
[----:B------:R-:W2:Y:S04]  /*24d70*/  LDL R2, [R1+0x20] ;  /* 0x0000200001027983 */ /* 0x000ea80000100800 */
[----:B------:R0:W-:Y:S04]  /*24d80*/  STL [R1], R12 ;  /* 0x0000000c01007387 */ /* 0x0001e80000100800 */
[----:B------:R0:W-:Y:S02]  /*24d90*/  STL [R1+0xc], R14 ;  /* 0x00000c0e01007387 */ /* 0x0001e40000100800 */
[----:B0-2---:R-:W-:-:S07]  /*24da0*/  VIADD R7, R2, 0xfffffffd ;  /* 0xfffffffd02077836 */ /* 0x005fce0000000000 */
.L_x_1676:
[----:B------:R-:W-:Y:S05]  /*24db0*/  BSYNC B1 ;  /* 0x0000000000017941 */ /* 0x000fea0003800000 */
.L_x_1675:
[----:B------:R-:W2:Y:S01]  /*24dc0*/  LDL.LU R2, [R1+0x20] ;  /* 0x0000200001027983 */ /* 0x000ea20000300800 */
[----:B------:R-:W-:Y:S01]  /*24dd0*/  VIADD R13, R13, 0xfffffffe ;  /* 0xfffffffe0d0d7836 */ /* 0x000fe20000000000 */
[----:B--2---:R-:W-:-:S04]  /*24de0*/  LOP3.LUT R2, RZ, R2, RZ, 0x33, !PT ;  /* 0x00000002ff027212 */ /* 0x004fc800078e33ff */
[----:B------:R-:W-:-:S13]  /*24df0*/  ISETP.NE.AND P0, PT, R13, R2, PT ;  /* 0x000000020d00720c */ /* 0x000fda0003f05270 */
[----:B------:R-:W-:Y:S05]  /*24e00*/  @!P0 BRA `(.L_x_1674) ;  /* 0x0000001000048947 */ /* 0x000fea0003800000 */
[----:B------:R-:W-:-:S07]  /*24e10*/  IMAD.MOV.U32 R13, RZ, RZ, R6 ;  /* 0x000000ffff0d7224 */ /* 0x000fce00078e0006 */
.L_x_1698:
        /* <DEDUP_REMOVED lines=24> */
[--C-:B------:R-:W-:Y:S01]  /*24fa0*/  SHF.R.S32.HI R3, RZ, 0x1f, R2.reuse ;  /* 0x0000001fff037819 */ /* 0x100fe20000011402 */
[----:B------:R-:W-:Y:S02]  /*24fb0*/  IMAD.MOV R12, RZ, RZ, -R2 ;  /* 0x000000ffff0c7224 */ /* 0x000fe400078e0a02 */
[C---:B------:R-:W-:Y:S02]  /*24fc0*/  IMAD R10, R4.reuse, UR7, R10 ;  /* 0x00000007040a7c24 */ /* 0x040fe4000f8e020a */
[----:B------:R-:W-:-:S04]  /*24fd0*/  IMAD.WIDE.U32 R2, R4, UR6, R2 ;  /* 0x0000000604027c25 */ /* 0x000fc8000f8e0002 */
[----:B------:R-:W-:Y:S01]  /*24fe0*/  IMAD.IADD R3, R10, 0x1, R3 ;  /* 0x000000010a037824 */ /* 0x000fe200078e0203 */
[----:B------:R-:W-:Y:S01]  /*24ff0*/  LEA R10, P0, R2, UR4, 0x2 ;  /* 0x00000004020a7c11 */ /* 0x000fe2000f8010ff */
[----:B------:R-:W-:-:S03]  /*25000*/  IMAD R12, R11, R12, R7 ;  /* 0x0000000c0b0c7224 */ /* 0x000fc600078e0207 */
[----:B------:R-:W-:-:S05]  /*25010*/  LEA.HI.X R11, R2, UR5, R3, 0x2, P0 ;  /* 0x00000005020b7c11 */ /* 0x000fca00080f1403 */
[----:B------:R0:W5:Y:S04]  /*25020*/  LDG.E R13, desc[UR8][R10.64] ;  /* 0x000000080a0d7981 */ /* 0x000168000c1e1900 */
.L_x_1686:
[----:B------:R-:W1:Y:S01]  /*25030*/  S2R R3, SR_CgaCtaId ;  /* 0x0000000000037919 */ /* 0x000e620000008800 */
[----:B------:R-:W-:-:S04]  /*25040*/  MOV R2, 0x400 ;  /* 0x0000040000027802 */ /* 0x000fc80000000f00 */
[----:B-1----:R-:W-:Y:S02]  /*25050*/  LEA R2, R3, R2, 0x18 ;  /* 0x0000000203027211 */ /* 0x002fe400078ec0ff */
[----:B------:R-:W-:-:S03]  /*25060*/  SHF.L.U32 R3, R9, 0x1f, RZ ;  /* 0x0000001f09037819 */ /* 0x000fc600000006ff */
[----:B------:R-:W-:-:S04]  /*25070*/  IMAD R2, R8, 0x8, R2 ;  /* 0x0000000808027824 */ /* 0x000fc800078e0202 */
[----:B------:R-:W1:Y:S02]  /*25080*/  SYNCS.PHASECHK.TRANS64.TRYWAIT P0, [R2+URZ+0x2a840], R3 ;  /* 0x02a84003020075a7 */ /* 0x000e64000800017f */
[----:B-1----:R-:W-:Y:S05]  /*25090*/  @!P0 BRA `(.L_x_1687) ;  /* 0x0000003400a08947 */ /* 0x002fea0003800000 */
.L_x_1805:
        /* <DEDUP_REMOVED lines=11> */
.L_x_1688:
        /* <DEDUP_REMOVED lines=37> */
.L_x_1806:
        /* <DEDUP_REMOVED lines=8> */
.L_x_1690:
        /* <DEDUP_REMOVED lines=29> */
.L_x_1685:
[----:B------:R-:W-:Y:S05]  /*255f0*/  BSYNC B1 ;  /* 0x0000000000017941 */ /* 0x000fea0003800000 */
.L_x_1684:
        /* <DEDUP_REMOVED lines=31> */
[----:B------:R-:W-:-:S06]  /*257f0*/  LEA.HI.X R13, R2, UR5, R3, 0x2, P0 ;  /* 0x00000005020d7c11 */ /* 0x000fcc00080f1403 */
[----:B------:R1:W5:Y:S03]  /*25800*/  LDG.E R13, desc[UR8][R12.64] ;  /* 0x000000080c0d7981 */ /* 0x000366000c1e1900 */
.L_x_1693:
[----:B------:R-:W2:Y:S01]  /*25810*/  S2R R3, SR_CgaCtaId ;  /* 0x0000000000037919 */ /* 0x000ea20000008800 */
[----:B------:R-:W-:-:S04]  /*25820*/  MOV R2, 0x400 ;  /* 0x0000040000027802 */ /* 0x000fc80000000f00 */
[----:B--2---:R-:W-:Y:S02]  /*25830*/  LEA R2, R3, R2, 0x18 ;  /* 0x0000000203027211 */ /* 0x004fe400078ec0ff */
[----:B------:R-:W-:-:S03]  /*25840*/  SHF.L.U32 R3, R14, 0x1f, RZ ;  /* 0x0000001f0e037819 */ /* 0x000fc600000006ff */
[----:B------:R-:W-:-:S04]  /*25850*/  IMAD R2, R15, 0x8, R2 ;  /* 0x000000080f027824 */ /* 0x000fc800078e0202 */
[----:B------:R-:W2:Y:S02]  /*25860*/  SYNCS.PHASECHK.TRANS64.TRYWAIT P0, [R2+URZ+0x2a840], R3 ;  /* 0x02a84003020075a7 */ /* 0x000ea4000800017f */
[----:B--2---:R-:W-:Y:S05]  /*25870*/  @!P0 BRA `(.L_x_1694) ;  /* 0x0000002c00d08947 */ /* 0x004fea0003800000 */
.L_x_1807:
        /* <DEDUP_REMOVED lines=11> */
.L_x_1695:
        /* <DEDUP_REMOVED lines=38> */
.L_x_1808:
        /* <DEDUP_REMOVED lines=8> */
.L_x_1697:
        /* <DEDUP_REMOVED lines=28> */
.L_x_1692:
[----:B------:R-:W-:Y:S05]  /*25dd0*/  BSYNC B1 ;  /* 0x0000000000017941 */ /* 0x000fea0003800000 */
.L_x_1691:
[----:B------:R-:W2:Y:S01]  /*25de0*/  LDL R2, [R1+0x1c] ;  /* 0x00001c0001027983 */ /* 0x000ea20000100800 */
[----:B------:R-:W-:Y:S01]  /*25df0*/  VIADD R7, R7, 0xfffffffe ;  /* 0xfffffffe07077836 */ /* 0x000fe20000000000 */
[----:B--2---:R-:W-:-:S13]  /*25e00*/  ISETP.GT.AND P0, PT, R11, R2, PT ;  /* 0x000000020b00720c */ /* 0x004fda0003f04270 */
[----:B------:R-:W-:Y:S05]  /*25e10*/  @P0 BRA `(.L_x_1698) ;  /* 0xfffffff000000947 */ /* 0x000fea000383ffff */
.L_x_1674:
[----:B------:R-:W-:Y:S05]  /*25e20*/  BSYNC B0 ;  /* 0x0000000000007941 */ /* 0x000fea0003800000 */
.L_x_1673:
        /* <DEDUP_REMOVED lines=9> */
[----:B------:R-:W-:Y:S01]  /*25ec0*/  ULDC.64 UR6, c[0x0][0x208] ;  /* 0x0000820000067ab9 */ /* 0x000fe20000000a00 */
        /* <DEDUP_REMOVED lines=8> */
.L_x_1700:
[----:B------:R-:W-:Y:S05]  /*25f50*/  BSYNC B0 ;  /* 0x0000000000007941 */ /* 0x000fea0003800000 */
.L_x_1699:
        /* <DEDUP_REMOVED lines=11> */
.L_x_1809:
        /* <DEDUP_REMOVED lines=11> */
.L_x_1704:
        /* <DEDUP_REMOVED lines=27> */
.L_x_1702:
[----:B------:R-:W-:Y:S05]  /*26270*/  BSYNC B0 ;  /* 0x0000000000007941 */ /* 0x000fea0003800000 */
.L_x_1701:
        /* <DEDUP_REMOVED lines=9> */
.L_x_1658:
[----:B------:R-:W-:Y:S05]  /*26310*/  BSYNC B6 ;  /* 0x0000000000067941 */ /* 0x000fea0003800000 */
.L_x_1656:
[----:B------:R-:W-:-:S03]  /*26320*/  UMOV UR4, 0xffffffff ;  /* 0xffffffff00047882 */ /* 0x000fc60000000000 */
[----:B------:R-:W-:Y:S05]  /*26330*/  BRA.DIV UR4, `(.L_x_1705) ;  /* 0x00000026045c7947 */ /* 0x000fea000b800000 */
[----:B------:R4:W0:Y:S04]  /*26340*/  SHFL.IDX PT, R4, R16, RZ, 0x1f ;  /* 0x00001fff10047589 */ /* 0x00082800000e0000 */
[----:B------:R-:W0:Y:S02]  /*26350*/  SHFL.IDX PT, R16, R16, 0x1, 0x1f ;  /* 0x00201f0010107f89 */ /* 0x000e2400000e0000 */
.L_x_1813:
[----:B------:R-:W5:Y:S01]  /*26360*/  S2R R7, SR_TID.X ;  /* 0x0000000000077919 */ /* 0x000f620000002100 */
[----:B------:R-:W-:Y:S01]  /*26370*/  ULDC UR4, c[0x0][0xc14] ;  /* 0x0003050000047ab9 */ /* 0x000fe20000000800 */
[----:B------:R-:W-:Y:S01]  /*26380*/  BSSY B0, `(.L_x_1706) ;  /* 0x000000c000007945 */ /* 0x000fe20003800000 */
[----:B-1----:R-:W-:Y:S02]  /*26390*/  IMAD.U32 R0, RZ, RZ, UR4 ;  /* 0x00000004ff007e24 */ /* 0x002fe4000f8e00ff */
[----:B------:R-:W-:Y:S01]  /*263a0*/  IMAD.MOV.U32 R17, RZ, RZ, RZ ;  /* 0x000000ffff117224 */ /* 0x000fe200078e00ff */
[----:B-----5:R-:W-:-:S04]  /*263b0*/  LOP3.LUT R7, R7, 0x1f, RZ, 0xc0, !PT ;  /* 0x0000001f07077812 */ /* 0x020fc800078ec0ff */
[C---:B------:R-:W-:Y:S01]  /*263c0*/  ISETP.NE.AND P0, PT, R7.reuse, 0x1f, PT ;  /* 0x0000001f0700780c */ /* 0x040fe20003f05270 */
[----:B------:R-:W-:-:S05]  /*263d0*/  IMAD.IADD R5, R7, 0x1, R19 ;  /* 0x0000000107057824 */ /* 0x000fca00078e0213 */
[----:B------:R-:W-:-:S13]  /*263e0*/  ISETP.GE.OR P0, PT, R5, R0, !P0 ;  /* 0x000000000500720c */ /* 0x000fda0004706670 */
[----:B------:R-:W-:Y:S05]  /*263f0*/  @P0 BRA `(.L_x_1707) ;  /* 0x0000000000100947 */ /* 0x000fea0003800000 */
[----:B------:R-:W1:Y:S01]  /*26400*/  LDC.64 R2, c[0x0][0xc58] ;  /* 0x00031600ff027b82 */ /* 0x000e620000000a00 */
[----:B------:R-:W-:Y:S01]  /*26410*/  ULDC.64 UR4, c[0x0][0x208] ;  /* 0x0000820000047ab9 */ /* 0x000fe20000000a00 */
[----:B-1----:R-:W-:-:S05]  /*26420*/  IMAD.WIDE R2, R5, 0x4, R2 ;  /* 0x0000000405027825 */ /* 0x002fca00078e0202 */
[----:B------:R1:W5:Y:S02]  /*26430*/  LDG.E R17, desc[UR4][R2.64] ;  /* 0x0000000402117981 */ /* 0x000364000c1e1900 */
.L_x_1707:
[----:B------:R-:W-:Y:S05]  /*26440*/  BSYNC B0 ;  /* 0x0000000000007941 */ /* 0x000fea0003800000 */
.L_x_1706:
[----:B------:R-:W-:-:S03]  /*26450*/  UMOV UR4, 0xffffffff ;  /* 0xffffffff00047882 */ /* 0x000fc60000000000 */
[----:B------:R-:W-:Y:S05]  /*26460*/  BRA.DIV UR4, `(.L_x_1708) ;  /* 0x00000026045c7947 */ /* 0x000fea000b800000 */
[----:B0----5:R-:W0:Y:S01]  /*26470*/  SHFL.UP PT, R14, R17, 0x1, RZ ;  /* 0x04200000110e7989 */ /* 0x021e2200000e00ff */
[C---:B------:R-:W-:Y:S02]  /*26480*/  ISETP.NE.AND P0, PT, R7.reuse, RZ, PT ;  /* 0x000000ff0700720c */ /* 0x040fe40003f05270 */
[C---:B------:R-:W-:Y:S02]  /*26490*/  ISETP.GE.U32.AND P1, PT, R7.reuse, 0x2, PT ;  /* 0x000000020700780c */ /* 0x040fe40003f26070 */
[----:B0-----:R-:W-:Y:S02]  /*264a0*/  SEL R14, R14, RZ, P0 ;  /* 0x000000ff0e0e7207 */ /* 0x001fe40000000000 */
[----:B------:R-:W-:-:S03]  /*264b0*/  ISETP.GE.U32.AND P0, PT, R7, 0x4, PT ;  /* 0x000000040700780c */ /* 0x000fc60003f06070 */
[----:B------:R-:W-:-:S05]  /*264c0*/  IMAD.IADD R13, R17, 0x1, R14 ;  /* 0x00000001110d7824 */ /* 0x000fca00078e020e */
[----:B------:R-:W0:Y:S02]  /*264d0*/  SHFL.UP PT, R14, R13, 0x2, RZ ;  /* 0x044000000d0e7989 */ /* 0x000e2400000e00ff */
[----:B0-----:R-:W-:Y:S02]  /*264e0*/  SEL R14, R14, RZ, P1 ;  /* 0x000000ff0e0e7207 */ /* 0x001fe40000800000 */
[----:B------:R-:W-:-:S03]  /*264f0*/  ISETP.GE.U32.AND P1, PT, R7, 0x8, PT ;  /* 0x000000080700780c */ /* 0x000fc60003f26070 */
[----:B-1----:R-:W-:-:S05]  /*26500*/  IMAD.IADD R3, R13, 0x1, R14 ;  /* 0x000000010d037824 */ /* 0x002fca00078e020e */
[----:B------:R-:W0:Y:S02]  /*26510*/  SHFL.UP PT, R14, R3, 0x4, RZ ;  /* 0x04800000030e7989 */ /* 0x000e2400000e00ff */
[----:B0-----:R-:W-:Y:S02]  /*26520*/  SEL R14, R14, RZ, P0 ;  /* 0x000000ff0e0e7207 */ /* 0x001fe40000000000 */
[----:B------:R-:W-:-:S03]  /*26530*/  ISETP.GE.U32.AND P0, PT, R7, 0x10, PT ;  /* 0x000000100700780c */ /* 0x000fc60003f06070 */
[----:B------:R-:W-:-:S05]  /*26540*/  IMAD.IADD R5, R3, 0x1, R14 ;  /* 0x0000000103057824 */ /* 0x000fca00078e020e */
[----:B------:R-:W3:Y:S02]  /*26550*/  SHFL.UP PT, R14, R5, 0x8, RZ ;  /* 0x05000000050e7989 */ /* 0x000ee400000e00ff */
[----:B---3--:R-:W-:-:S05]  /*26560*/  SEL R6, R14, RZ, P1 ;  /* 0x000000ff0e067207 */ /* 0x008fca0000800000 */
[----:B------:R-:W-:-:S05]  /*26570*/  IMAD.IADD R6, R5, 0x1, R6 ;  /* 0x0000000105067824 */ /* 0x000fca00078e0206 */
[----:B------:R-:W0:Y:S02]  /*26580*/  SHFL.UP PT, R14, R6, 0x10, RZ ;  /* 0x06000000060e7989 */ /* 0x000e2400000e00ff */
[----:B0-----:R-:W-:-:S05]  /*26590*/  SEL R7, R14, RZ, P0 ;  /* 0x000000ff0e077207 */ /* 0x001fca0000000000 */
[----:B------:R-:W-:-:S05]  /*265a0*/  IMAD.IADD R2, R6, 0x1, R7 ;  /* 0x0000000106027824 */ /* 0x000fca00078e0207 */
[----:B------:R0:W1:Y:S02]  /*265b0*/  SHFL.IDX PT, R14, R2, 0x1f, 0x1f ;  /* 0x03e01f00020e7f89 */ /* 0x00006400000e0000 */
.L_x_1821:
[----:B------:R-:W-:Y:S02]  /*265c0*/  ULDC UR4, c[0x0][0xc10] ;  /* 0x0003040000047ab9 */ /* 0x000fe40000000800 */
[----:B------:R-:W-:-:S04]  /*265d0*/  IMAD.U32 R5, RZ, RZ, UR4 ;  /* 0x00000004ff057e24 */ /* 0x000fc8000f8e00ff */
[----:B-1----:R-:W-:-:S04]  /*265e0*/  IMAD R3, R14, R5, RZ ;  /* 0x000000050e037224 */ /* 0x002fc800078e02ff */
[----:B----4-:R-:W-:-:S05]  /*265f0*/  IMAD.IADD R16, R16, 0x1, R3 ;  /* 0x0000000110107824 */ /* 0x010fca00078e0203 */
[----:B------:R-:W-:-:S13]  /*26600*/  ISETP.GT.AND P0, PT, R16, R4, PT ;  /* 0x000000041000720c */ /* 0x000fda0003f04270 */
[----:B------:R-:W-:Y:S05]  /*26610*/  @P0 BRA `(.L_x_1709) ;  /* 0x0000000000b80947 */ /* 0x000fea0003800000 */
[----:B------:R-:W1:Y:S02]  /*26620*/  LDC R0, c[0x0][0xc14] ;  /* 0x00030500ff007b82 */ /* 0x000e640000000800 */
.L_x_1714:
        /* <DEDUP_REMOVED lines=11> */
[----:B0-----:R-:W0:Y:S01]  /*266e0*/  LDC.64 R2, c[0x0][0xc58] ;  /* 0x00031600ff027b82 */ /* 0x001e220000000a00 */
[----:B------:R-:W-:Y:S01]  /*266f0*/  ULDC.64 UR4, c[0x0][0x208] ;  /* 0x0000820000047ab9 */ /* 0x000fe20000000a00 */
[----:B0-----:R-:W-:-:S05]  /*26700*/  IMAD.WIDE R2, R5, 0x4, R2 ;  /* 0x0000000405027825 */ /* 0x001fca00078e0202 */
[----:B------:R1:W5:Y:S02]  /*26710*/  LDG.E R17, desc[UR4][R2.64] ;  /* 0x0000000402117981 */ /* 0x000364000c1e1900 */
.L_x_1712:
[----:B------:R-:W-:Y:S05]  /*26720*/  BSYNC B0 ;  /* 0x0000000000007941 */ /* 0x000fea0003800000 */
.L_x_1711:
[----:B------:R-:W-:-:S03]  /*26730*/  UMOV UR4, 0xffffffff ;  /* 0xffffffff00047882 */ /* 0x000fc60000000000 */
[----:B------:R-:W-:Y:S05]  /*26740*/  BRA.DIV UR4, `(.L_x_1713) ;  /* 0x0000002604747947 */ /* 0x000fea000b800000 */
[----:B-----5:R-:W3:Y:S01]  /*26750*/  SHFL.UP PT, R14, R17, 0x1, RZ ;  /* 0x04200000110e7989 */ /* 0x020ee200000e00ff */
[C---:B------:R-:W-:Y:S02]  /*26760*/  ISETP.NE.AND P0, PT, R6.reuse, RZ, PT ;  /* 0x000000ff0600720c */ /* 0x040fe40003f05270 */
[----:B------:R-:W-:Y:S02]  /*26770*/  ISETP.GE.U32.AND P1, PT, R6, 0x2, PT ;  /* 0x000000020600780c */ /* 0x000fe40003f26070 */
[----:B---3--:R-:W-:Y:S02]  /*26780*/  SEL R14, R14, RZ, P0 ;  /* 0x000000ff0e0e7207 */ /* 0x008fe40000000000 */
[----:B------:R-:W-:-:S03]  /*26790*/  ISETP.GE.U32.AND P0, PT, R6, 0x4, PT ;  /* 0x000000040600780c */ /* 0x000fc60003f06070 */
[----:B------:R-:W-:-:S05]  /*267a0*/  IMAD.IADD R13, R17, 0x1, R14 ;  /* 0x00000001110d7824 */ /* 0x000fca00078e020e */
[----:B------:R-:W0:Y:S02]  /*267b0*/  SHFL.UP PT, R14, R13, 0x2, RZ ;  /* 0x044000000d0e7989 */ /* 0x000e2400000e00ff */
[----:B01----:R-:W-:Y:S02]  /*267c0*/  SEL R2, R14, RZ, P1 ;  /* 0x000000ff0e027207 */ /* 0x003fe40000800000 */
        /* <DEDUP_REMOVED lines=13> */
.L_x_1829:
[----:B------:R-:W-:Y:S02]  /*268a0*/  ULDC UR4, c[0x0][0xc10] ;  /* 0x0003040000047ab9 */ /* 0x000fe40000000800 */
[----:B------:R-:W-:-:S04]  /*268b0*/  IMAD.U32 R5, RZ, RZ, UR4 ;  /* 0x00000004ff057e24 */ /* 0x000fc8000f8e00ff */
[----:B-1----:R-:W-:-:S04]  /*268c0*/  IMAD R3, R14, R5, RZ ;  /* 0x000000050e037224 */ /* 0x002fc800078e02ff */
[----:B------:R-:W-:-:S05]  /*268d0*/  IMAD.IADD R16, R3, 0x1, R16 ;  /* 0x0000000103107824 */ /* 0x000fca00078e0210 */
[----:B------:R-:W-:-:S13]  /*268e0*/  ISETP.GT.AND P0, PT, R16, R4, PT ;  /* 0x000000041000720c */ /* 0x000fda0003f04270 */
[----:B------:R-:W-:Y:S05]  /*268f0*/  @!P0 BRA `(.L_x_1714) ;  /* 0xfffffffc004c8947 */ /* 0x000fea000383ffff */
.L_x_1709:
[----:B------:R-:W-:Y:S01]  /*26900*/  IMAD.IADD R16, R16, 0x1, -R3 ;  /* 0x0000000110107824 */ /* 0x000fe200078e0a03 */
[----:B------:R-:W-:-:S03]  /*26910*/  UMOV UR4, 0xffffffff ;  /* 0xffffffff00047882 */ /* 0x000fc60000000000 */
[----:B------:R-:W-:-:S05]  /*26920*/  IMAD R3, R2, R5, R16 ;  /* 0x0000000502037224 */ /* 0x000fca00078e0210 */
[----:B------:R-:W-:Y:S01]  /*26930*/  ISETP.GT.AND P6, PT, R3, R4, PT ;  /* 0x000000040300720c */ /* 0x000fe20003fc4270 */
[----:B------:R-:W-:-:S12]  /*26940*/  BRA.DIV UR4, `(.L_x_1715) ;  /* 0x0000002604c47947 */ /* 0x000fd8000b800000 */
[----:B------:R-:W-:-:S04]  /*26950*/  VOTE.ANY R3, PT, !P6 ;  /* 0x0000000000037806 */ /* 0x000fc800070e0100 */
[----:B------:R-:W1:Y:S02]  /*26960*/  POPC R6, R3 ;  /* 0x0000000300067309 */ /* 0x000e640000000000 */
[----:B-1----:R1:W3:Y:S02]  /*26970*/  SHFL.IDX PT, R17, R17, R6, 0x1f ;  /* 0x00001f0611117589 */ /* 0x0022e400000e0000 */
.L_x_1833:
[----:B------:R-:W-:Y:S01]  /*26980*/  ISETP.NE.AND P0, PT, R3, RZ, PT ;  /* 0x000000ff0300720c */ /* 0x000fe20003f05270 */
[----:B------:R-:W-:-:S12]  /*26990*/  IMAD.MOV.U32 R7, RZ, RZ, RZ ;  /* 0x000000ffff077224 */ /* 0x000fd800078e00ff */
[----:B------:R-:W-:Y:S05]  /*269a0*/  @!P0 BRA `(.L_x_1716) ;  /* 0x0000000000108947 */ /* 0x000fea0003800000 */
[----:B------:R-:W-:Y:S01]  /*269b0*/  UMOV UR4, 0xffffffff ;  /* 0xffffffff00047882 */ /* 0x000fe20000000000 */
[----:B------:R-:W-:Y:S02]  /*269c0*/  VIADD R12, R6, 0xffffffff ;  /* 0xffffffff060c7836 */ /* 0x000fe40000000000 */
[----:B------:R-:W-:Y:S05]  /*269d0*/  BRA.DIV UR4, `(.L_x_1717) ;  /* 0x0000002604e87947 */ /* 0x000fea000b800000 */
[----:B------:R4:W0:Y:S02]  /*269e0*/  SHFL.IDX PT, R7, R2, R12, 0x1f ;  /* 0x00001f0c02077589 */ /* 0x00082400000e0000 */
.L_x_1716:
[----:B0---4-:R-:W0:Y:S01]  /*269f0*/  LDC.64 R2, c[0x0][0xc68] ;  /* 0x00031a00ff027b82 */ /* 0x011e220000000a00 */
[----:B------:R-:W-:Y:S01]  /*26a00*/  IMAD.IADD R19, R6, 0x1, R19 ;  /* 0x0000000106137824 */ /* 0x000fe200078e0213 */
[----:B------:R-:W-:-:S03]  /*26a10*/  ULDC.64 UR4, c[0x0][0x208] ;  /* 0x0000820000047ab9 */ /* 0x000fc60000000a00 */
[----:B0-----:R-:W-:-:S05]  /*26a20*/  IMAD.WIDE R2, R19, 0x4, R2 ;  /* 0x0000000413027825 */ /* 0x001fca00078e0202 */
[----:B------:R0:W1:Y:S01]  /*26a30*/  LDG.E R8, desc[UR4][R2.64] ;  /* 0x0000000402087981 */ /* 0x000062000c1e1900 */
[----:B------:R-:W-:-:S04]  /*26a40*/  IMAD R16, R7, R5, R16 ;  /* 0x0000000507107224 */ /* 0x000fc800078e0210 */
[----:B------:R-:W-:Y:S02]  /*26a50*/  IMAD.IADD R7, R4, 0x1, -R16 ;  /* 0x0000000104077824 */ /* 0x000fe400078e0a10 */
[----:B0-----:R-:W-:Y:S02]  /*26a60*/  IMAD.MOV.U32 R2, RZ, RZ, RZ ;  /* 0x000000ffff027224 */ /* 0x001fe400078e00ff */
[----:B-1-3--:R-:W-:-:S05]  /*26a70*/  IMAD R6, R17, R8, RZ ;  /* 0x0000000811067224 */ /* 0x00afca00078e02ff */
[-C--:B--2---:R-:W-:Y:S02]  /*26a80*/  IABS R9, R6.reuse ;  /* 0x0000000600097213 */ /* 0x084fe40000000000 */
        /* <DEDUP_REMOVED lines=28> */
[----:B------:R-:W-:Y:S02]  /*26c50*/  IMAD.MOV.U32 R2, RZ, RZ, RZ ;  /* 0x000000ffff027224 */ /* 0x000fe400078e00ff */
[----:B------:R-:W-:Y:S01]  /*26c60*/  IMAD.IADD R4, R6, 0x1, R4 ;  /* 0x0000000106047824 */ /* 0x000fe200078e0204 */
[----:B------:R-:W-:-:S04]  /*26c70*/  IABS R8, R5 ;  /* 0x0000000500087213 */ /* 0x000fc80000000000 */
[----:B------:R-:W0:Y:S08]  /*26c80*/  I2F.RP R10, R8 ;  /* 0x00000008000a7306 */ /* 0x000e300000209400 */
[----:B0-----:R-:W0:Y:S02]  /*26c90*/  MUFU.RCP R10, R10 ;  /* 0x0000000a000a7308 */ /* 0x001e240000001000 */
[----:B0-----:R-:W-:-:S06]  /*26ca0*/  VIADD R11, R10, 0xffffffe ;  /* 0x0ffffffe0a0b7836 */ /* 0x001fcc0000000000 */
[----:B------:R-:W0:Y:S02]  /*26cb0*/  F2I.FTZ.U32.TRUNC.NTZ R3, R11 ;  /* 0x0000000b00037305 */ /* 0x000e24000021f000 */
[----:B0-----:R-:W-:-:S04]  /*26cc0*/  IMAD.MOV R7, RZ, RZ, -R3 ;  /* 0x000000ffff077224 */ /* 0x001fc800078e0a03 */
[----:B------:R-:W-:-:S04]  /*26cd0*/  IMAD R7, R7, R8, RZ ;  /* 0x0000000807077224 */ /* 0x000fc800078e02ff */
[----:B------:R-:W-:Y:S01]  /*26ce0*/  IMAD.HI.U32 R3, R3, R7, R2 ;  /* 0x0000000703037227 */ /* 0x000fe200078e0002 */
[----:B------:R-:W-:Y:S02]  /*26cf0*/  IABS R2, R6 ;  /* 0x0000000600027213 */ /* 0x000fe40000000000 */
[----:B------:R-:W-:-:S03]  /*26d00*/  IABS R7, R5 ;  /* 0x0000000500077213 */ /* 0x000fc60000000000 */
[----:B------:R-:W-:-:S04]  /*26d10*/  IMAD.HI.U32 R3, R3, R2, RZ ;  /* 0x0000000203037227 */ /* 0x000fc800078e00ff */
[----:B------:R-:W-:-:S04]  /*26d20*/  IMAD.MOV R7, RZ, RZ, -R7 ;  /* 0x000000ffff077224 */ /* 0x000fc800078e0a07 */
        /* <DEDUP_REMOVED lines=16> */
.L_x_1710:
[----:B------:R-:W-:Y:S01]  /*26e30*/  UMOV UR4, URZ ;  /* 0x0000003f00047c82 */ /* 0x000fe20008000000 */
[----:B------:R-:W-:Y:S01]  /*26e40*/  UMOV UR5, URZ ;  /* 0x0000003f00057c82 */ /* 0x000fe20008000000 */
[----:B------:R-:W-:Y:S01]  /*26e50*/  ULDC UR6, c[0x0][0xc14] ;  /* 0x0003050000067ab9 */ /* 0x000fe20000000800 */
[----:B------:R-:W-:Y:S02]  /*26e60*/  IMAD.MOV.U32 R16, RZ, RZ, R4 ;  /* 0x000000ffff107224 */ /* 0x000fe400078e0004 */
[----:B------:R-:W-:Y:S02]  /*26e70*/  IMAD.U32 R17, RZ, RZ, UR4 ;  /* 0x00000004ff117e24 */ /* 0x000fe4000f8e00ff */
[----:B------:R-:W-:Y:S02]  /*26e80*/  IMAD.U32 R18, RZ, RZ, UR5 ;  /* 0x00000005ff127e24 */ /* 0x000fe4000f8e00ff */
[----:B------:R-:W-:-:S07]  /*26e90*/  IMAD.U32 R19, RZ, RZ, UR6 ;  /* 0x00000006ff137e24 */ /* 0x000fce000f8e00ff */
.L_x_1718:
        /* <DEDUP_REMOVED lines=12> */
.L_x_1617:
[----:B-1----:R-:W4:Y:S01]  /*26f60*/  LDL.LU R0, [R1+0x24] ;  /* 0x0000240001007983 */ /* 0x002f220000300800 */
[----:B------:R-:W-:Y:S01]  /*26f70*/  BSSY B0, `(.L_x_1720) ;  /* 0x000000b000007945 */ /* 0x000fe20003800000 */
[----:B------:R-:W1:Y:S01]  /*26f80*/  S2R R5, SR_CgaCtaId ;  /* 0x0000000000057919 */ /* 0x000e620000008800 */
[----:B----4-:R-:W-:-:S05]  /*26f90*/  VIADD R0, R0, 0x1 ;  /* 0x0000000100007836 */ /* 0x010fca0000000000 */
[----:B---3--:R-:W-:-:S04]  /*26fa0*/  LEA.HI R2, R0, R0, RZ, 0x1 ;  /* 0x0000000000027211 */ /* 0x008fc800078f08ff */
[----:B------:R-:W-:-:S05]  /*26fb0*/  LOP3.LUT R3, R2, 0xfffffffe, RZ, 0xc0, !PT ;  /* 0xfffffffe02037812 */ /* 0x000fca00078ec0ff */
[----:B------:R-:W-:Y:S01]  /*26fc0*/  IMAD.IADD R3, R0, 0x1, -R3 ;  /* 0x0000000100037824 */ /* 0x000fe200078e0a03 */
[----:B------:R-:W-:-:S04]  /*26fd0*/  MOV R0, 0x400 ;  /* 0x0000040000007802 */ /* 0x000fc80000000f00 */
[----:B-1----:R-:W-:Y:S02]  /*26fe0*/  LEA R0, R5, R0, 0x18 ;  /* 0x0000000005007211 */ /* 0x002fe400078ec0ff */
[----:B------:R-:W-:-:S04]  /*26ff0*/  SHF.L.U32 R3, R3, 0x1f, RZ ;  /* 0x0000001f03037819 */ /* 0x000fc800000006ff */
[----:B------:R-:W1:Y:S02]  /*27000*/  SYNCS.PHASECHK.TRANS64.TRYWAIT P0, [R0+URZ+0x2a820], R3 ;  /* 0x02a82003000075a7 */ /* 0x000e64000800017f */
[----:B-1----:R-:W-:Y:S05]  /*27010*/  @!P0 BRA `(.L_x_1721) ;  /* 0x0000002000808947 */ /* 0x002fea0003800000 */
.L_x_1836:
[----:B------:R-:W-:Y:S05]  /*27020*/  BSYNC B0 ;  /* 0x0000000000007941 */ /* 0x000fea0003800000 */
.L_x_1720:
[----:B------:R-:W-:-:S03]  /*27030*/  UMOV UR4, 0xffffffff ;  /* 0xffffffff00047882 */ /* 0x000fc60000000000 */
[----:B------:R-:W-:Y:S05]  /*27040*/  BRA.DIV UR4, `(.L_x_1722) ;  /* 0x0000002204887947 */ /* 0x000fea000b800000 */
[----:B------:R-:W3:Y:S02]  /*27050*/  S2R R2, SR_TID.X ;  /* 0x0000000000027919 */ /* 0x000ee40000002100 */
[----:B---3--:R-:W-:-:S04]  /*27060*/  SHF.R.U32.HI R2, RZ, 0x5, R2 ;  /* 0x00000005ff027819 */ /* 0x008fc80000011602 */
[----:B------:R-:W-:-:S05]  /*27070*/  LOP3.LUT R2, R2, 0x3, RZ, 0xc0, !PT ;  /* 0x0000000302027812 */ /* 0x000fca00078ec0ff */
[----:B------:R3:W4:Y:S02]  /*27080*/  SHFL.IDX PT, R14, R2, RZ, 0x1f ;  /* 0x00001fff020e7589 */ /* 0x00072400000e0000 */
.L_x_1839:
[----:B----4-:R-:W-:-:S13]  /*27090*/  ISETP.NE.AND P0, PT, R14, RZ, PT ;  /* 0x000000ff0e00720c */ /* 0x010fda0003f05270 */
[----:B------:R-:W-:Y:S05]  /*270a0*/  @P0 BRA `(.L_x_1311) ;  /* 0x0000000000940947 */ /* 0x000fea0003800000 */
[----:B------:R-:W-:-:S03]  /*270b0*/  UMOV UR4, 0xffffffff ;  /* 0xffffffff00047882 */ /* 0x000fc60000000000 */
[----:B------:R-:W-:Y:S05]  /*270c0*/  BRA.DIV UR4, `(.L_x_1723) ;  /* 0x00000022049c7947 */ /* 0x000fea000b800000 */
[----:B------:R-:W-:-:S13]  /*270d0*/  ELECT P6, URZ, PT ;  /* 0x00000000003f782f */ /* 0x000fda00038c0000 */
.L_x_1842:
[----:B------:R-:W-:Y:S05]  /*270e0*/  @!P6 BRA `(.L_x_1311) ;  /* 0x000000000084e947 */ /* 0x000fea0003800000 */
[----:B------:R-:W-:-:S06]  /*270f0*/  ULOP3.LUT UR4, UR60, 0x2, URZ, 0xfc, !UPT ;  /* 0x000000023c047892 */ /* 0x000fcc000f8efc3f */
[----:B---3--:R-:W-:-:S05]  /*27100*/  IMAD.U32 R2, RZ, RZ, UR4 ;  /* 0x00000004ff027e24 */ /* 0x008fca000f8e00ff */
[----:B------:R-:W-:-:S13]  /*27110*/  ISETP.NE.AND P2, PT, R2, 0x3, PT ;  /* 0x000000030200780c */ /* 0x000fda0003f45270 */
[----:B------:R-:W-:Y:S05]  /*27120*/  @!P2 BRA `(.L_x_1724) ;  /* 0x000000000004a947 */ /* 0x000fea0003800000 */
[----:B------:R-:W-:Y:S01]  /*27130*/  BPT.TRAP 0x1 ;  /* 0x000000040000795c */ /* 0x000fe20000300000 */
.L_x_1724:
[----:B-1----:R-:W3:Y:S04]  /*27140*/  LDL R3, [R1] ;  /* 0x0000000001037983 */ /* 0x002ee80000100800 */
[----:B------:R-:W4:Y:S01]  /*27150*/  LDL.LU R7, [R1+0xc] ;  /* 0x00000c0001077983 */ /* 0x000f220000300800 */
[----:B------:R-:W-:-:S04]  /*27160*/  VIADD R2, R0, 0x2a840 ;  /* 0x0002a84000027836 */ /* 0x000fc80000000000 */
[C---:B---3--:R-:W-:Y:S02]  /*27170*/  IMAD R6, R3.reuse, 0x8, R2 ;  /* 0x0000000803067824 */ /* 0x048fe400078e0202 */
[----:B------:R-:W-:Y:S01]  /*27180*/  VIADD R3, R3, 0x1 ;  /* 0x0000000103037836 */ /* 0x000fe20000000000 */
[----:B----4-:R-:W-:-:S04]  /*27190*/  SHF.L.U32 R5, R7, 0x1f, RZ ;  /* 0x0000001f07057819 */ /* 0x010fc800000006ff */
        /* <DEDUP_REMOVED lines=8> */
.L_x_1843:
[----:B------:R-:W3:Y:S02]  /*27220*/  SYNCS.PHASECHK.TRANS64.TRYWAIT P0, [R7+URZ], R2 ;  /* 0x00000002070075a7 */ /* 0x000ee4000800017f */
[----:B---3--:R-:W-:Y:S05]  /*27230*/  @!P0 BRA `(.L_x_1726) ;  /* 0x0000002000748947 */ /* 0x008fea0003800000 */
.L_x_1844:
[----:B------:R-:W-:Y:S05]  /*27240*/  @!P2 BRA `(.L_x_1727) ;  /* 0x000000000004a947 */ /* 0x000fea0003800000 */
[----:B------:R-:W-:Y:S01]  /*27250*/  BPT.TRAP 0x1 ;  /* 0x000000040000795c */ /* 0x000fe20000300000 */
.L_x_1727:
[----:B------:R-:W4:Y:S01]  /*27260*/  LDL.LU R4, [R1] ;  /* 0x0000000001047983 */ /* 0x000f220000300800 */
[----:B------:R-:W-:-:S04]  /*27270*/  VIADD R0, R0, 0x2a860 ;  /* 0x0002a86000007836 */ /* 0x000fc80000000000 */
[----:B----4-:R-:W-:-:S04]  /*27280*/  IMAD R4, R4, 0x8, R0 ;  /* 0x0000000804047824 */ /* 0x010fc800078e0200 */
[----:B------:R-:W4:Y:S02]  /*27290*/  SYNCS.PHASECHK.TRANS64.TRYWAIT P0, [R4+URZ], R5 ;  /* 0x00000005040075a7 */ /* 0x000f24000800017f */
[----:B----4-:R-:W-:Y:S05]  /*272a0*/  @!P0 BRA `(.L_x_1728) ;  /* 0x00000020006c8947 */ /* 0x010fea0003800000 */
.L_x_1845:
[----:B------:R-:W-:-:S07]  /*272b0*/  IMAD R3, R3, 0x8, R0 ;  /* 0x0000000803037824 */ /* 0x000fce00078e0200 */
.L_x_1729:
[----:B------:R0:W0:Y:S02]  /*272c0*/  SYNCS.PHASECHK.TRANS64.TRYWAIT P0, [R3+URZ], R2 ;  /* 0x00000002030075a7 */ /* 0x000024000800017f */
[----:B0-----:R-:W-:Y:S05]  /*272d0*/  @!P0 NANOSLEEP.SYNCS 0x989680 ;  /* 0x009896800000895d */ /* 0x001fea0003900000 */
[----:B------:R-:W0:Y:S02]  /*272e0*/  @!P0 SYNCS.PHASECHK.TRANS64 P0, [R3+URZ], R2 ;  /* 0x00000002030085a7 */ /* 0x000e24000800007f */
[----:B0-----:R-:W-:Y:S05]  /*272f0*/  @!P0 BRA `(.L_x_1729) ;  /* 0xfffffffc00f08947 */ /* 0x001fea000383ffff */
.L_x_1311:
[----:B------:R-:W-:Y:S05]  /*27300*/  BSYNC B7 ;  /* 0x0000000000077941 */ /* 0x000fea0003800000 */
.L_x_1308:
[----:B------:R-:W-:Y:S05]  /*27310*/  EXIT ;  /* 0x000000000000794d */ /* 0x000fea0003800000 */
.L_x_1337:
[----:B0-----:R0:W1:Y:S02]  /*27320*/  SYNCS.PHASECHK.TRANS64.TRYWAIT P5, [R4+URZ+0x2a890], R3 ;  /* 0x02a89003040075a7 */ /* 0x00106400080a017f */
[----:B-1----:R-:W-:Y:S05]  /*27330*/  @!P5 NANOSLEEP.SYNCS 0x989680 ;  /* 0x009896800000d95d */ /* 0x002fea0003900000 */
[----:B------:R-:W1:Y:S02]  /*27340*/  @!P5 SYNCS.PHASECHK.TRANS64 P5, [R4+URZ+0x2a890], R3 ;  /* 0x02a890030400d5a7 */ /* 0x000e6400080a007f */
[----:B-1----:R-:W-:Y:S05]  /*27350*/  @!P5 BRA `(.L_x_1337) ;  /* 0xfffffffc00f0d947 */ /* 0x002fea000383ffff */
[----:B------:R-:W-:Y:S05]  /*27360*/  BRA `(.L_x_1730) ;  /* 0xfffffdc400e47947 */ /* 0x000fea000383ffff */
.L_x_1391:
[----:B-1----:R1:W3:Y:S02]  /*27370*/  SYNCS.PHASECHK.TRANS64.TRYWAIT P5, [R4+URZ+0x2a890], R3 ;  /* 0x02a89003040075a7 */ /* 0x0022e400080a017f */
[----:B---3--:R-:W-:Y:S05]  /*27380*/  @!P5 NANOSLEEP.SYNCS 0x989680 ;  /* 0x009896800000d95d */ /* 0x008fea0003900000 */
[----:B------:R-:W3:Y:S02]  /*27390*/  @!P5 SYNCS.PHASECHK.TRANS64 P5, [R4+URZ+0x2a890], R3 ;  /* 0x02a890030400d5a7 */ /* 0x000ee400080a007f */
[----:B---3--:R-:W-:Y:S05]  /*273a0*/  @!P5 BRA `(.L_x_1391) ;  /* 0xfffffffc00f0d947 */ /* 0x008fea000383ffff */
[----:B------:R-:W-:Y:S05]  /*273b0*/  BRA `(.L_x_1731) ;  /* 0xfffffdfc00d07947 */ /* 0x000fea000383ffff */
.L_x_1416:
[----:B-1----:R1:W2:Y:S02]  /*273c0*/  SYNCS.PHASECHK.TRANS64.TRYWAIT P4, [R4+URZ+0x2a890], R3 ;  /* 0x02a89003040075a7 */ /* 0x0022a4000808017f */
[----:B--2---:R-:W-:Y:S05]  /*273d0*/  @!P4 NANOSLEEP.SYNCS 0x989680 ;  /* 0x009896800000c95d */ /* 0x004fea0003900000 */
[----:B------:R-:W2:Y:S02]  /*273e0*/  @!P4 SYNCS.PHASECHK.TRANS64 P4, [R4+URZ+0x2a890], R3 ;  /* 0x02a890030400c5a7 */ /* 0x000ea4000808007f */
[----:B--2---:R-:W-:Y:S05]  /*273f0*/  @!P4 BRA `(.L_x_1416) ;  /* 0xfffffffc00f0c947 */ /* 0x004fea000383ffff */
[----:B------:R-:W-:Y:S05]  /*27400*/  BRA `(.L_x_1732) ;  /* 0xfffffe3000747947 */ /* 0x000fea000383ffff */
.L_x_1422:
[----:B0-----:R0:W1:Y:S02]  /*27410*/  SYNCS.PHASECHK.TRANS64.TRYWAIT P4, [R4+URZ+0x2a8b0], R3 ;  /* 0x02a8b003040075a7 */ /* 0x001064000808017f */
[----:B-1----:R-:W-:Y:S05]  /*27420*/  @!P4 NANOSLEEP.SYNCS 0x989680 ;  /* 0x009896800000c95d */ /* 0x002fea0003900000 */
[----:B------:R-:W1:Y:S02]  /*27430*/  @!P4 SYNCS.PHASECHK.TRANS64 P4, [R4+URZ+0x2a8b0], R3 ;  /* 0x02a8b0030400c5a7 */ /* 0x000e64000808007f */
[----:B-1----:R-:W-:Y:S05]  /*27440*/  @!P4 BRA `(.L_x_1422) ;  /* 0xfffffffc00f0c947 */ /* 0x002fea000383ffff */
[----:B------:R-:W-:Y:S05]  /*27450*/  BRA `(.L_x_1733) ;  /* 0xfffffe3400807947 */ /* 0x000fea000383ffff */
.L_x_1452:
        /* <DEDUP_REMOVED lines=8> */
.L_x_1735:
[----:B------:R-:W-:Y:S05]  /*274e0*/  BSYNC B1 ;  /* 0x0000000000017941 */ /* 0x000fea0003800000 */
.L_x_1734:
[----:B------:R-:W-:Y:S05]  /*274f0*/  BRA `(.L_x_1736) ;  /* 0xfffffe54006c7947 */ /* 0x000fea000383ffff */
.L_x_1453:
        /* <DEDUP_REMOVED lines=8> */
.L_x_1738:
[----:B------:R-:W-:Y:S05]  /*27580*/  BSYNC B1 ;  /* 0x0000000000017941 */ /* 0x000fea0003800000 */
.L_x_1737:
[----:B------:R-:W-:Y:S05]  /*27590*/  BRA `(.L_x_1739) ;  /* 0xfffffe54004c7947 */ /* 0x000fea000383ffff */
.L_x_1454:
        /* <DEDUP_REMOVED lines=8> */
.L_x_1741:
[----:B------:R-:W-:Y:S05]  /*27620*/  BSYNC B1 ;  /* 0x0000000000017941 */ /* 0x000fea0003800000 */
.L_x_1740:
[----:B------:R-:W-:Y:S05]  /*27630*/  BRA `(.L_x_1742) ;  /* 0xfffffe54002c7947 */ /* 0x000fea000383ffff */
.L_x_1455:
        /* <DEDUP_REMOVED lines=8> */
.L_x_1744:
[----:B------:R-:W-:Y:S05]  /*276c0*/  BSYNC B1 ;  /* 0x0000000000017941 */ /* 0x000fea0003800000 */
.L_x_1743:
[----:B------:R-:W-:Y:S05]  /*276d0*/  BRA `(.L_x_1745) ;  /* 0xfffffe54000c7947 */ /* 0x000fea000383ffff */
.L_x_1456:
[----:B------:R-:W-:Y:S01]  /*276e0*/  BSSY B1, `(.L_x_1746) ;  /* 0x0000008000017945 */ /* 0x000fe20003800000 */
[----:B------:R-:W-:Y:S02]  /*276f0*/  IMAD.MOV.U32 R13, RZ, RZ, R5 ;  /* 0x000000ffff0d7224 */ /* 0x000fe400078e0005 */
[----:B------:R-:W-:Y:S02]  /*27700*/  IMAD.MOV.U32 R12, RZ, RZ, 0x1 ;  /* 0x00000001ff0c7424 */ /* 0x000fe400078e00ff */
[----:B------:R-:W-:Y:S02]  /*27710*/  IMAD.MOV.U32 R11, RZ, RZ, 0x1c1f ;  /* 0x00001c1fff0b7424 */ /* 0x000fe400078e00ff */
[----:B------:R-:W-:-:S07]  /*27720*/  IMAD.MOV.U32 R15, RZ, RZ, -0x1 ;  /* 0xffffffffff0f7424 */ /* 0x000fce00078e00ff */
[----:B------:R-:W-:Y:S05]  /*27730*/  WARPSYNC.COLLECTIVE R15, `(.L_x_1747) ;  /* 0x000000000f087348 */ /* 0x000fea0003c00000 */
[----:B------:R0:W1:Y:S02]  /*27740*/  SHFL.IDX P6, R14, R13, R12, R11 ;  /* 0x0000000c0d0e7389 */ /* 0x00006400000c000b */
[----:B01----:R-:W-:Y:S01]  /*27750*/  ENDCOLLECTIVE ;  /* 0x000000000000791b */ /* 0x003fe20003800000 */
.L_x_1747:
[----:B------:R-:W-:Y:S05]  /*27760*/  BSYNC B1 ;  /* 0x0000000000017941 */ /* 0x000fea0003800000 */
.L_x_1746:
[----:B------:R-:W-:Y:S05]  /*27770*/  BRA `(.L_x_1748) ;  /* 0xfffffe5000ec7947 */ /* 0x000fea000383ffff */
.L_x_1457:
        /* <DEDUP_REMOVED lines=8> */
.L_x_1750:
[----:B------:R-:W-:Y:S05]  /*27800*/  BSYNC B1 ;  /* 0x0000000000017941 */ /* 0x000fea0003800000 */
.L_x_1749:
[----:B------:R-:W-:Y:S05]  /*27810*/  BRA `(.L_x_1751) ;  /* 0xfffffe5000d07947 */ /* 0x000fea000383ffff */
.L_x_1458:
        /* <DEDUP_REMOVED lines=8> */
.L_x_1753:
[----:B------:R-:W-:Y:S05]  /*278a0*/  BSYNC B1 ;  /* 0x0000000000017941 */ /* 0x000fea0003800000 */
.L_x_1752:
[----:B------:R-:W-:Y:S05]  /*278b0*/  BRA `(.L_x_1754) ;  /* 0xfffffe5000b47947 */ /* 0x000fea000383ffff */
.L_x_1459:
        /* <DEDUP_REMOVED lines=8> */
.L_x_1756:
[----:B------:R-:W-:Y:S05]  /*27940*/  BSYNC B1 ;  /* 0x0000000000017941 */ /* 0x000fea0003800000 */
.L_x_1755:
[----:B------:R-:W-:Y:S05]  /*27950*/  BRA `(.L_x_1757) ;  /* 0xfffffe5000987947 */ /* 0x000fea000383ffff */
.L_x_1461:
[----:B0-----:R0:W1:Y:S02]  /*27960*/  SYNCS.PHASECHK.TRANS64.TRYWAIT P2, [R18+URZ+0x2a800], R5 ;  /* 0x02a80005120075a7 */ /* 0x001064000804017f */
[----:B-1----:R-:W-:Y:S05]  /*27970*/  @!P2 NANOSLEEP.SYNCS 0x989680 ;  /* 0x009896800000a95d */ /* 0x002fea0003900000 */
[----:B------:R-:W1:Y:S02]  /*27980*/  @!P2 SYNCS.PHASECHK.TRANS64 P2, [R18+URZ+0x2a800], R5 ;  /* 0x02a800051200a5a7 */ /* 0x000e64000804007f */
[----:B-1----:R-:W-:Y:S05]  /*27990*/  @!P2 BRA `(.L_x_1461) ;  /* 0xfffffffc00f0a947 */ /* 0x002fea000383ffff */
[----:B------:R-:W-:Y:S05]  /*279a0*/  BRA `(.L_x_1758) ;  /* 0xfffffe5400107947 */ /* 0x000fea000383ffff */
.L_x_1489:
        /* <DEDUP_REMOVED lines=8> */
.L_x_1760:
[----:B------:R-:W-:Y:S05]  /*27a30*/  BSYNC B1 ;  /* 0x0000000000017941 */ /* 0x000fea0003800000 */
.L_x_1759:
[----:B------:R-:W-:Y:S05]  /*27a40*/  BRA `(.L_x_1761) ;  /* 0xfffffe8400787947 */ /* 0x000fea000383ffff */
.L_x_1490:
        /* <DEDUP_REMOVED lines=8> */
.L_x_1763:
[----:B------:R-:W-:Y:S05]  /*27ad0*/  BSYNC B1 ;  /* 0x0000000000017941 */ /* 0x000fea0003800000 */
.L_x_1762:
[----:B------:R-:W-:Y:S05]  /*27ae0*/  BRA `(.L_x_1764) ;  /* 0xfffffe8400587947 */ /* 0x000fea000383ffff */
.L_x_1491:
        /* <DEDUP_REMOVED lines=8> */
.L_x_1766:
[----:B------:R-:W-:Y:S05]  /*27b70*/  BSYNC B1 ;  /* 0x0000000000017941 */ /* 0x000fea0003800000 */
.L_x_1765:
[----:B------:R-:W-:Y:S05]  /*27b80*/  BRA `(.L_x_1767) ;  /* 0xfffffe8400387947 */ /* 0x000fea000383ffff */
.L_x_1492:
        /* <DEDUP_REMOVED lines=8> */
.L_x_1769:
[----:B------:R-:W-:Y:S05]  /*27c10*/  BSYNC B1 ;  /* 0x0000000000017941 */ /* 0x000fea0003800000 */
.L_x_1768:
[----:B------:R-:W-:Y:S05]  /*27c20*/  BRA `(.L_x_1770) ;  /* 0xfffffe8400187947 */ /* 0x000fea000383ffff */
.L_x_1493:
        /* <DEDUP_REMOVED lines=8> */
.L_x_1772:
[----:B------:R-:W-:Y:S05]  /*27cb0*/  BSYNC B1 ;  /* 0x0000000000017941 */ /* 0x000fea0003800000 */
.L_x_1771:
[----:B------:R-:W-:Y:S05]  /*27cc0*/  BRA `(.L_x_1773) ;  /* 0xfffffe8000f87947 */ /* 0x000fea000383ffff */
.L_x_1494:
        /* <DEDUP_REMOVED lines=8> */
.L_x_1775:
[----:B------:R-:W-:Y:S05]  /*27d50*/  BSYNC B1 ;  /* 0x0000000000017941 */ /* 0x000fea0003800000 */
.L_x_1774:
[----:B------:R-:W-:Y:S05]  /*27d60*/  BRA `(.L_x_1776) ;  /* 0xfffffe8000dc7947 */ /* 0x000fea000383ffff */
.L_x_1495:
        /* <DEDUP_REMOVED lines=8> */
.L_x_1778:
[----:B------:R-:W-:Y:S05]  /*27df0*/  BSYNC B1 ;  /* 0x0000000000017941 */ /* 0x000fea0003800000 */
.L_x_1777:
[----:B------:R-:W-:Y:S05]  /*27e00*/  BRA `(.L_x_1779) ;  /* 0xfffffe8000c07947 */ /* 0x000fea000383ffff */
.L_x_1496:
        /* <DEDUP_REMOVED lines=8> */
.L_x_1781:
[----:B------:R-:W-:Y:S05]  /*27e90*/  BSYNC B1 ;  /* 0x0000000000017941 */ /* 0x000fea0003800000 */
.L_x_1780:
[----:B------:R-:W-:Y:S05]  /*27ea0*/  BRA `(.L_x_1782) ;  /* 0xfffffe8000a47947 */ /* 0x000fea000383ffff */
.L_x_1498:
[----:B0-----:R0:W1:Y:S02]  /*27eb0*/  SYNCS.PHASECHK.TRANS64.TRYWAIT P2, [R18+URZ+0x2a800], R9 ;  /* 0x02a80009120075a7 */ /* 0x001064000804017f */
[----:B-1----:R-:W-:Y:S05]  /*27ec0*/  @!P2 NANOSLEEP.SYNCS 0x989680 ;  /* 0x009896800000a95d */ /* 0x002fea0003900000 */
[----:B------:R-:W1:Y:S02]  /*27ed0*/  @!P2 SYNCS.PHASECHK.TRANS64 P2, [R18+URZ+0x2a800], R9 ;  /* 0x02a800091200a5a7 */ /* 0x000e64000804007f */
[----:B-1----:R-:W-:Y:S05]  /*27ee0*/  @!P2 BRA `(.L_x_1498) ;  /* 0xfffffffc00f0a947 */ /* 0x002fea000383ffff */
[----:B------:R-:W-:Y:S05]  /*27ef0*/  BRA `(.L_x_1783) ;  /* 0xfffffe8400247947 */ /* 0x000fea000383ffff */
.L_x_1512:
[----:B-1----:R1:W2:Y:S02]  /*27f00*/  SYNCS.PHASECHK.TRANS64.TRYWAIT P2, [R3+URZ+0x2a830], R0 ;  /* 0x02a83000030075a7 */ /* 0x0022a4000804017f */
[----:B--2---:R-:W-:Y:S05]  /*27f10*/  @!P2 NANOSLEEP.SYNCS 0x989680 ;  /* 0x009896800000a95d */ /* 0x004fea0003900000 */
[----:B------:R-:W2:Y:S02]  /*27f20*/  @!P2 SYNCS.PHASECHK.TRANS64 P2, [R3+URZ+0x2a830], R0 ;  /* 0x02a830000300a5a7 */ /* 0x000ea4000804007f */
[----:B--2---:R-:W-:Y:S05]  /*27f30*/  @!P2 BRA `(.L_x_1512) ;  /* 0xfffffffc00f0a947 */ /* 0x004fea000383ffff */
[----:B------:R-:W-:Y:S05]  /*27f40*/  BRA `(.L_x_1511) ;  /* 0xfffffeac00887947 */ /* 0x000fea000383ffff */
.L_x_1532:
[----:B-1----:R1:W2:Y:S02]  /*27f50*/  SYNCS.PHASECHK.TRANS64.TRYWAIT P2, [R7+URZ+0x2a830], R14 ;  /* 0x02a8300e070075a7 */ /* 0x0022a4000804017f */
[----:B--2---:R-:W-:Y:S05]  /*27f60*/  @!P2 NANOSLEEP.SYNCS 0x989680 ;  /* 0x009896800000a95d */ /* 0x004fea0003900000 */
[----:B------:R-:W2:Y:S02]  /*27f70*/  @!P2 SYNCS.PHASECHK.TRANS64 P2, [R7+URZ+0x2a830], R14 ;  /* 0x02a8300e0700a5a7 */ /* 0x000ea4000804007f */
[----:B--2---:R-:W-:Y:S05]  /*27f80*/  @!P2 BRA `(.L_x_1532) ;  /* 0xfffffffc00f0a947 */ /* 0x004fea000383ffff */
[----:B------:R-:W-:Y:S05]  /*27f90*/  BRA `(.L_x_1531) ;  /* 0xfffffedc00147947 */ /* 0x000fea000383ffff */
.L_x_1537:
[----:B-1----:R1:W2:Y:S02]  /*27fa0*/  SYNCS.PHASECHK.TRANS64.TRYWAIT P2, [R14+URZ+0x2a850], R9 ;  /* 0x02a850090e0075a7 */ /* 0x0022a4000804017f */
[----:B--2---:R-:W-:Y:S05]  /*27fb0*/  @!P2 NANOSLEEP.SYNCS 0x989680 ;  /* 0x009896800000a95d */ /* 0x004fea0003900000 */
[----:B------:R-:W2:Y:S02]  /*27fc0*/  @!P2 SYNCS.PHASECHK.TRANS64 P2, [R14+URZ+0x2a850], R9 ;  /* 0x02a850090e00a5a7 */ /* 0x000ea4000804007f */
[----:B--2---:R-:W-:Y:S05]  /*27fd0*/  @!P2 BRA `(.L_x_1537) ;  /* 0xfffffffc00f0a947 */ /* 0x004fea000383ffff */
[----:B------:R-:W-:Y:S05]  /*27fe0*/  BRA `(.L_x_1536) ;  /* 0xfffffee800087947 */ /* 0x000fea000383ffff */
.L_x_1557:
[----:B-1----:R1:W2:Y:S02]  /*27ff0*/  SYNCS.PHASECHK.TRANS64.TRYWAIT P2, [R3+URZ+0x2a830], R4 ;  /* 0x02a83004030075a7 */ /* 0x0022a4000804017f */
[----:B--2---:R-:W-:Y:S05]  /*28000*/  @!P2 NANOSLEEP.SYNCS 0x989680 ;  /* 0x009896800000a95d */ /* 0x004fea0003900000 */
[----:B------:R-:W2:Y:S02]  /*28010*/  @!P2 SYNCS.PHASECHK.TRANS64 P2, [R3+URZ+0x2a830], R4 ;  /* 0x02a830040300a5a7 */ /* 0x000ea4000804007f */
[----:B--2---:R-:W-:Y:S05]  /*28020*/  @!P2 BRA `(.L_x_1557) ;  /* 0xfffffffc00f0a947 */ /* 0x004fea000383ffff */
[----:B------:R-:W-:Y:S05]  /*28030*/  BRA `(.L_x_1556) ;  /* 0xffffff0c00b47947 */ /* 0x000fea000383ffff */
.L_x_1562:
[----:B-1----:R1:W2:Y:S02]  /*28040*/  SYNCS.PHASECHK.TRANS64.TRYWAIT P2, [R170+URZ+0x2a850], R3 ;  /* 0x02a85003aa0075a7 */ /* 0x0022a4000804017f */
[----:B--2---:R-:W-:Y:S05]  /*28050*/  @!P2 NANOSLEEP.SYNCS 0x989680 ;  /* 0x009896800000a95d */ /* 0x004fea0003900000 */
[----:B------:R-:W2:Y:S02]  /*28060*/  @!P2 SYNCS.PHASECHK.TRANS64 P2, [R170+URZ+0x2a850], R3 ;  /* 0x02a85003aa00a5a7 */ /* 0x000ea4000804007f */
[----:B--2---:R-:W-:Y:S05]  /*28070*/  @!P2 BRA `(.L_x_1562) ;  /* 0xfffffffc00f0a947 */ /* 0x004fea000383ffff */
[----:B------:R-:W-:Y:S05]  /*28080*/  BRA `(.L_x_1561) ;  /* 0xffffff1800947947 */ /* 0x000fea000383ffff */
.L_x_1570:
[----:B-1----:R1:W2:Y:S02]  /*28090*/  SYNCS.PHASECHK.TRANS64.TRYWAIT P2, [R4+URZ+0x2a830], R3 ;  /* 0x02a83003040075a7 */ /* 0x0022a4000804017f */
[----:B--2---:R-:W-:Y:S05]  /*280a0*/  @!P2 NANOSLEEP.SYNCS 0x989680 ;  /* 0x009896800000a95d */ /* 0x004fea0003900000 */
[----:B------:R-:W2:Y:S02]  /*280b0*/  @!P2 SYNCS.PHASECHK.TRANS64 P2, [R4+URZ+0x2a830], R3 ;  /* 0x02a830030400a5a7 */ /* 0x000ea4000804007f */
[----:B--2---:R-:W-:Y:S05]  /*280c0*/  @!P2 BRA `(.L_x_1570) ;  /* 0xfffffffc00f0a947 */ /* 0x004fea000383ffff */
[----:B------:R-:W-:Y:S05]  /*280d0*/  BRA `(.L_x_1569) ;  /* 0xffffff2c00907947 */ /* 0x000fea000383ffff */
.L_x_1575:
[----:B-1----:R1:W2:Y:S02]  /*280e0*/  SYNCS.PHASECHK.TRANS64.TRYWAIT P2, [R12+URZ+0x2a850], R3 ;  /* 0x02a850030c0075a7 */ /* 0x0022a4000804017f */
[----:B--2---:R-:W-:Y:S05]  /*280f0*/  @!P2 NANOSLEEP.SYNCS 0x989680 ;  /* 0x009896800000a95d */ /* 0x004fea0003900000 */
[----:B------:R-:W2:Y:S02]  /*28100*/  @!P2 SYNCS.PHASECHK.TRANS64 P2, [R12+URZ+0x2a850], R3 ;  /* 0x02a850030c00a5a7 */ /* 0x000ea4000804007f */
[----:B--2---:R-:W-:Y:S05]  /*28110*/  @!P2 BRA `(.L_x_1575) ;  /* 0xfffffffc00f0a947 */ /* 0x004fea000383ffff */
[----:B------:R-:W-:Y:S05]  /*28120*/  BRA `(.L_x_1574) ;  /* 0xffffff3800847947 */ /* 0x000fea000383ffff */
.L_x_1589:
[----:B-1----:R1:W2:Y:S02]  /*28130*/  SYNCS.PHASECHK.TRANS64.TRYWAIT P0, [R13+URZ+0x2a850], R0 ;  /* 0x02a850000d0075a7 */ /* 0x0022a4000800017f */
[----:B--2---:R-:W-:Y:S05]  /*28140*/  @!P0 NANOSLEEP.SYNCS 0x989680 ;  /* 0x009896800000895d */ /* 0x004fea0003900000 */
[----:B------:R-:W2:Y:S02]  /*28150*/  @!P0 SYNCS.PHASECHK.TRANS64 P0, [R13+URZ+0x2a850], R0 ;  /* 0x02a850000d0085a7 */ /* 0x000ea4000800007f */
[----:B--2---:R-:W-:Y:S05]  /*28160*/  @!P0 BRA `(.L_x_1589) ;  /* 0xfffffffc00f08947 */ /* 0x004fea000383ffff */
[----:B------:R-:W-:Y:S05]  /*28170*/  BRA `(.L_x_1588) ;  /* 0xffffff60008c7947 */ /* 0x000fea000383ffff */
.L_x_1631:
[----:B0-----:R-:W0:Y:S01]  /*28180*/  S2R R11, SR_TID.X ;  /* 0x00000000000b7919 */ /* 0x001e220000002100 */
[----:B------:R-:W-:Y:S01]  /*28190*/  BSSY B1, `(.L_x_1784) ;  /* 0x000000a000017945 */ /* 0x000fe20003800000 */
[----:B------:R-:W-:Y:S02]  /*281a0*/  IMAD.MOV.U32 R12, RZ, RZ, RZ ;  /* 0x000000ffff0c7224 */ /* 0x000fe400078e00ff */
[----:B------:R-:W-:Y:S01]  /*281b0*/  IMAD.MOV.U32 R15, RZ, RZ, -0x1 ;  /* 0xffffffffff0f7424 */ /* 0x000fe200078e00ff */
[----:B0-----:R-:W-:-:S04]  /*281c0*/  SHF.R.U32.HI R11, RZ, 0x5, R11 ;  /* 0x00000005ff0b7819 */ /* 0x001fc8000001160b */
[----:B------:R-:W-:-:S05]  /*281d0*/  LOP3.LUT R11, R11, 0x3, RZ, 0xc0, !PT ;  /* 0x000000030b0b7812 */ /* 0x000fca00078ec0ff */
[----:B------:R-:W-:Y:S02]  /*281e0*/  IMAD.MOV.U32 R13, RZ, RZ, R11 ;  /* 0x000000ffff0d7224 */ /* 0x000fe400078e000b */
[----:B------:R-:W-:-:S07]  /*281f0*/  IMAD.MOV.U32 R11, RZ, RZ, 0x1f ;  /* 0x0000001fff0b7424 */ /* 0x000fce00078e00ff */
[----:B------:R-:W-:Y:S05]  /*28200*/  WARPSYNC.COLLECTIVE R15, `(.L_x_1785) ;  /* 0x000000000f087348 */ /* 0x000fea0003c00000 */
[----:B------:R0:W1:Y:S02]  /*28210*/  SHFL.IDX P6, R14, R13, R12, R11 ;  /* 0x0000000c0d0e7389 */ /* 0x00006400000c000b */
[----:B01----:R-:W-:Y:S01]  /*28220*/  ENDCOLLECTIVE ;  /* 0x000000000000791b */ /* 0x003fe20003800000 */
.L_x_1785:
[----:B------:R-:W-:Y:S05]  /*28230*/  BSYNC B1 ;  /* 0x0000000000017941 */ /* 0x000fea0003800000 */
.L_x_1784:
[----:B------:R-:W-:Y:S05]  /*28240*/  BRA `(.L_x_1786) ;  /* 0xffffffa000147947 */ /* 0x000fea000383ffff */
.L_x_1632:
[----:B------:R-:W-:Y:S01]  /*28250*/  BSSY B1, `(.L_x_1787) ;  /* 0x0000006000017945 */ /* 0x000fe20003800000 */
[----:B------:R-:W-:-:S07]  /*28260*/  IMAD.MOV.U32 R15, RZ, RZ, -0x1 ;  /* 0xffffffffff0f7424 */ /* 0x000fce00078e00ff */
[----:B0-----:R-:W-:Y:S05]  /*28270*/  WARPSYNC.COLLECTIVE R15, `(.L_x_1788) ;  /* 0x000000000f0c7348 */ /* 0x001fea0003c00000 */
[----:B------:R-:W-:Y:S02]  /*28280*/  ELECT P6, UR62, PT ;  /* 0x00000000003e782f */ /* 0x000fe400038c0000 */
[----:B------:R-:W-:Y:S01]  /*28290*/  MOV R14, UR62 ;  /* 0x0000003e000e7c02 */ /* 0x000fe20008000f00 */
[----:B0-----:R-:W-:Y:S10]  /*282a0*/  ENDCOLLECTIVE ;  /* 0x000000000000791b */ /* 0x001ff40003800000 */
.L_x_1788:
[----:B------:R-:W-:Y:S05]  /*282b0*/  BSYNC B1 ;  /* 0x0000000000017941 */ /* 0x000fea0003800000 */
.L_x_1787:
[----:B------:R-:W-:Y:S05]  /*282c0*/  BRA `(.L_x_1789) ;  /* 0xffffffa000007947 */ /* 0x000fea000383ffff */
.L_x_1634:
[----:B-1----:R1:W2:Y:S02]  /*282d0*/  SYNCS.PHASECHK.TRANS64.TRYWAIT P0, [R8+URZ+0x2a820], R9 ;  /* 0x02a82009080075a7 */ /* 0x0022a4000800017f */
[----:B--2---:R-:W-:Y:S05]  /*282e0*/  @!P0 NANOSLEEP.SYNCS 0x989680 ;  /* 0x009896800000895d */ /* 0x004fea0003900000 */
[----:B------:R-:W2:Y:S02]  /*282f0*/  @!P0 SYNCS.PHASECHK.TRANS64 P0, [R8+URZ+0x2a820], R9 ;  /* 0x02a82009080085a7 */ /* 0x000ea4000800007f */
[----:B--2---:R-:W-:Y:S05]  /*28300*/  @!P0 BRA `(.L_x_1634) ;  /* 0xfffffffc00f08947 */ /* 0x004fea000383ffff */
[----:B------:R-:W-:Y:S05]  /*28310*/  BRA `(.L_x_1790) ;  /* 0xffffffa0001c7947 */ /* 0x000fea000383ffff */
.L_x_1637:
[----:B0-----:R0:W1:Y:S02]  /*28320*/  SYNCS.PHASECHK.TRANS64.TRYWAIT P0, [R9+URZ+0x2a8a0], R11 ;  /* 0x02a8a00b090075a7 */ /* 0x001064000800017f */
[----:B-1----:R-:W-:Y:S05]  /*28330*/  @!P0 NANOSLEEP.SYNCS 0x989680 ;  /* 0x009896800000895d */ /* 0x002fea0003900000 */
[----:B------:R-:W1:Y:S02]  /*28340*/  @!P0 SYNCS.PHASECHK.TRANS64 P0, [R9+URZ+0x2a8a0], R11 ;  /* 0x02a8a00b090085a7 */ /* 0x000e64000800007f */
[----:B-1----:R-:W-:Y:S05]  /*28350*/  @!P0 BRA `(.L_x_1637) ;  /* 0xfffffffc00f08947 */ /* 0x002fea000383ffff */
[----:B------:R-:W-:Y:S05]  /*28360*/  BRA `(.L_x_1791) ;  /* 0xffffffa0002c7947 */ /* 0x000fea000383ffff */
.L_x_1639:
[----:B-1----:R1:W2:Y:S02]  /*28370*/  SYNCS.PHASECHK.TRANS64.TRYWAIT P0, [R9+URZ+0x2a8c0], R11 ;  /* 0x02a8c00b090075a7 */ /* 0x0022a4000800017f */
[----:B--2---:R-:W-:Y:S05]  /*28380*/  @!P0 NANOSLEEP.SYNCS 0x989680 ;  /* 0x009896800000895d */ /* 0x004fea0003900000 */
[----:B------:R-:W2:Y:S02]  /*28390*/  @!P0 SYNCS.PHASECHK.TRANS64 P0, [R9+URZ+0x2a8c0], R11 ;  /* 0x02a8c00b090085a7 */ /* 0x000ea4000800007f */
[----:B--2---:R-:W-:Y:S05]  /*283a0*/  @!P0 BRA `(.L_x_1639) ;  /* 0xfffffffc00f08947 */ /* 0x004fea000383ffff */
[----:B------:R-:W-:Y:S05]  /*283b0*/  BRA `(.L_x_1792) ;  /* 0xffffffa000bc7947 */ /* 0x000fea000383ffff */
.L_x_1643:
[----:B0-----:R0:W1:Y:S02]  /*283c0*/  SYNCS.PHASECHK.TRANS64.TRYWAIT P0, [R9+URZ+0x2a8a0], R10 ;  /* 0x02a8a00a090075a7 */ /* 0x001064000800017f */
[----:B-1----:R-:W-:Y:S05]  /*283d0*/  @!P0 NANOSLEEP.SYNCS 0x989680 ;  /* 0x009896800000895d */ /* 0x002fea0003900000 */
[----:B------:R-:W1:Y:S02]  /*283e0*/  @!P0 SYNCS.PHASECHK.TRANS64 P0, [R9+URZ+0x2a8a0], R10 ;  /* 0x02a8a00a090085a7 */ /* 0x000e64000800007f */
[----:B-1----:R-:W-:Y:S05]  /*283f0*/  @!P0 BRA `(.L_x_1643) ;  /* 0xfffffffc00f08947 */ /* 0x002fea000383ffff */
[----:B------:R-:W-:Y:S05]  /*28400*/  BRA `(.L_x_1793) ;  /* 0xffffffa400787947 */ /* 0x000fea000383ffff */
.L_x_1645:
[----:B-1----:R1:W2:Y:S02]  /*28410*/  SYNCS.PHASECHK.TRANS64.TRYWAIT P1, [R9+URZ+0x2a8c0], R10 ;  /* 0x02a8c00a090075a7 */ /* 0x0022a4000802017f */
[----:B--2---:R-:W-:Y:S05]  /*28420*/  @!P1 NANOSLEEP.SYNCS 0x989680 ;  /* 0x009896800000995d */ /* 0x004fea0003900000 */
[----:B------:R-:W2:Y:S02]  /*28430*/  @!P1 SYNCS.PHASECHK.TRANS64 P1, [R9+URZ+0x2a8c0], R10 ;  /* 0x02a8c00a090095a7 */ /* 0x000ea4000802007f */
[----:B--2---:R-:W-:Y:S05]  /*28440*/  @!P1 BRA `(.L_x_1645) ;  /* 0xfffffffc00f09947 */ /* 0x004fea000383ffff */
[----:B------:R-:W-:Y:S05]  /*28450*/  BRA `(.L_x_1794) ;  /* 0xffffffa800047947 */ /* 0x000fea000383ffff */
.L_x_1665:
        /* <DEDUP_REMOVED lines=11> */
.L_x_1796:
[----:B------:R-:W-:Y:S05]  /*28510*/  BSYNC B0 ;  /* 0x0000000000007941 */ /* 0x000fea0003800000 */
.L_x_1795:
[----:B------:R-:W-:Y:S05]  /*28520*/  BRA `(.L_x_1797) ;  /* 0xffffffb400d07947 */ /* 0x000fea000383ffff */
.L_x_1666:
[----:B------:R-:W-:Y:S01]  /*28530*/  BSSY B0, `(.L_x_1798) ;  /* 0x0000006000007945 */ /* 0x000fe20003800000 */
[----:B------:R-:W-:-:S07]  /*28540*/  IMAD.MOV.U32 R15, RZ, RZ, -0x1 ;  /* 0xffffffffff0f7424 */ /* 0x000fce00078e00ff */
[----:B------:R-:W-:Y:S05]  /*28550*/  WARPSYNC.COLLECTIVE R15, `(.L_x_1799) ;  /* 0x000000000f0c7348 */ /* 0x000fea0003c00000 */
[----:B------:R-:W-:Y:S02]  /*28560*/  ELECT P6, UR62, PT ;  /* 0x00000000003e782f */ /* 0x000fe400038c0000 */
[----:B------:R-:W-:Y:S01]  /*28570*/  MOV R14, UR62 ;  /* 0x0000003e000e7c02 */ /* 0x000fe20008000f00 */
[----:B------:R-:W-:Y:S10]  /*28580*/  ENDCOLLECTIVE ;  /* 0x000000000000791b */ /* 0x000ff40003800000 */
.L_x_1799:
[----:B------:R-:W-:Y:S05]  /*28590*/  BSYNC B0 ;  /* 0x0000000000007941 */ /* 0x000fea0003800000 */
.L_x_1798:
[----:B------:R-:W-:Y:S05]  /*285a0*/  BRA `(.L_x_1800) ;  /* 0xffffffb400c07947 */ /* 0x000fea000383ffff */
.L_x_1669:
[----:B0-----:R0:W1:Y:S02]  /*285b0*/  SYNCS.PHASECHK.TRANS64.TRYWAIT P0, [R7+URZ+0x2a840], R10 ;  /* 0x02a8400a070075a7 */ /* 0x001064000800017f */
[----:B-1----:R-:W-:Y:S05]  /*285c0*/  @!P0 NANOSLEEP.SYNCS 0x989680 ;  /* 0x009896800000895d */ /* 0x002fea0003900000 */
[----:B------:R-:W1:Y:S02]  /*285d0*/  @!P0 SYNCS.PHASECHK.TRANS64 P0, [R7+URZ+0x2a840], R10 ;  /* 0x02a8400a070085a7 */ /* 0x000e64000800007f */
[----:B-1----:R-:W-:Y:S05]  /*285e0*/  @!P0 BRA `(.L_x_1669) ;  /* 0xfffffffc00f08947 */ /* 0x002fea000383ffff */
[----:B------:R-:W-:Y:S05]  /*285f0*/  BRA `(.L_x_1801) ;  /* 0xffffffb800287947 */ /* 0x000fea000383ffff */
.L_x_1672:
        /* <DEDUP_REMOVED lines=8> */
.L_x_1680:
[----:B0-----:R0:W1:Y:S02]  /*28680*/  SYNCS.PHASECHK.TRANS64.TRYWAIT P0, [R3+URZ+0x2a840], R8 ;  /* 0x02a84008030075a7 */ /* 0x001064000800017f */
[----:B-1----:R-:W-:Y:S05]  /*28690*/  @!P0 NANOSLEEP.SYNCS 0x989680 ;  /* 0x009896800000895d */ /* 0x002fea0003900000 */
[----:B------:R-:W1:Y:S02]  /*286a0*/  @!P0 SYNCS.PHASECHK.TRANS64 P0, [R3+URZ+0x2a840], R8 ;  /* 0x02a84008030085a7 */ /* 0x000e64000800007f */
[----:B-1----:R-:W-:Y:S05]  /*286b0*/  @!P0 BRA `(.L_x_1680) ;  /* 0xfffffffc00f08947 */ /* 0x002fea000383ffff */
[----:B------:R-:W-:Y:S05]  /*286c0*/  BRA `(.L_x_1803) ;  /* 0xffffffc000347947 */ /* 0x000fea000383ffff */
.L_x_1682:
[----:B0-----:R0:W1:Y:S02]  /*286d0*/  SYNCS.PHASECHK.TRANS64.TRYWAIT P0, [R8+URZ+0x60], R3 ;  /* 0x00006003080075a7 */ /* 0x001064000800017f */
[----:B-1----:R-:W-:Y:S05]  /*286e0*/  @!P0 NANOSLEEP.SYNCS 0x989680 ;  /* 0x009896800000895d */ /* 0x002fea0003900000 */
[----:B------:R-:W1:Y:S02]  /*286f0*/  @!P0 SYNCS.PHASECHK.TRANS64 P0, [R8+URZ+0x60], R3 ;  /* 0x00006003080085a7 */ /* 0x000e64000800007f */
[----:B-1----:R-:W-:Y:S05]  /*28700*/  @!P0 BRA `(.L_x_1682) ;  /* 0xfffffffc00f08947 */ /* 0x002fea000383ffff */
[----:B------:R-:W-:Y:S05]  /*28710*/  BRA `(.L_x_1804) ;  /* 0xffffffc000e07947 */ /* 0x000fea000383ffff */
.L_x_1687:
[----:B-1----:R1:W2:Y:S02]  /*28720*/  SYNCS.PHASECHK.TRANS64.TRYWAIT P0, [R2+URZ+0x2a840], R3 ;  /* 0x02a84003020075a7 */ /* 0x0022a4000800017f */
[----:B--2---:R-:W-:Y:S05]  /*28730*/  @!P0 NANOSLEEP.SYNCS 0x989680 ;  /* 0x009896800000895d */ /* 0x004fea0003900000 */
[----:B------:R-:W2:Y:S02]  /*28740*/  @!P0 SYNCS.PHASECHK.TRANS64 P0, [R2+URZ+0x2a840], R3 ;  /* 0x02a84003020085a7 */ /* 0x000ea4000800007f */
[----:B--2---:R-:W-:Y:S05]  /*28750*/  @!P0 BRA `(.L_x_1687) ;  /* 0xfffffffc00f08947 */ /* 0x004fea000383ffff */
[----:B------:R-:W-:Y:S05]  /*28760*/  BRA `(.L_x_1805) ;  /* 0xffffffc8004c7947 */ /* 0x000fea000383ffff */
.L_x_1689:
[----:B0-----:R0:W1:Y:S02]  /*28770*/  SYNCS.PHASECHK.TRANS64.TRYWAIT P1, [R3+URZ+0x60], R2 ;  /* 0x00006002030075a7 */ /* 0x001064000802017f */
[----:B-1----:R-:W-:Y:S05]  /*28780*/  @!P1 NANOSLEEP.SYNCS 0x989680 ;  /* 0x009896800000995d */ /* 0x002fea0003900000 */
[----:B------:R-:W1:Y:S02]  /*28790*/  @!P1 SYNCS.PHASECHK.TRANS64 P1, [R3+URZ+0x60], R2 ;  /* 0x00006002030095a7 */ /* 0x000e64000802007f */
[----:B-1----:R-:W-:Y:S05]  /*287a0*/  @!P1 BRA `(.L_x_1689) ;  /* 0xfffffffc00f09947 */ /* 0x002fea000383ffff */
[----:B------:R-:W-:Y:S05]  /*287b0*/  BRA `(.L_x_1806) ;  /* 0xffffffc800f87947 */ /* 0x000fea000383ffff */
.L_x_1694:
[----:B--2---:R2:W3:Y:S02]  /*287c0*/  SYNCS.PHASECHK.TRANS64.TRYWAIT P0, [R2+URZ+0x2a840], R3 ;  /* 0x02a84003020075a7 */ /* 0x0044e4000800017f */
[----:B---3--:R-:W-:Y:S05]  /*287d0*/  @!P0 NANOSLEEP.SYNCS 0x989680 ;  /* 0x009896800000895d */ /* 0x008fea0003900000 */
[----:B------:R-:W3:Y:S02]  /*287e0*/  @!P0 SYNCS.PHASECHK.TRANS64 P0, [R2+URZ+0x2a840], R3 ;  /* 0x02a84003020085a7 */ /* 0x000ee4000800007f */
[----:B---3--:R-:W-:Y:S05]  /*287f0*/  @!P0 BRA `(.L_x_1694) ;  /* 0xfffffffc00f08947 */ /* 0x008fea000383ffff */
[----:B------:R-:W-:Y:S05]  /*28800*/  BRA `(.L_x_1807) ;  /* 0xffffffd0001c7947 */ /* 0x000fea000383ffff */
.L_x_1696:
[----:B0-----:R0:W1:Y:S02]  /*28810*/  SYNCS.PHASECHK.TRANS64.TRYWAIT P1, [R2+URZ+0x60], R9 ;  /* 0x00006009020075a7 */ /* 0x001064000802017f */
[----:B-1----:R-:W-:Y:S05]  /*28820*/  @!P1 NANOSLEEP.SYNCS 0x989680 ;  /* 0x009896800000995d */ /* 0x002fea0003900000 */
[----:B------:R-:W1:Y:S02]  /*28830*/  @!P1 SYNCS.PHASECHK.TRANS64 P1, [R2+URZ+0x60], R9 ;  /* 0x00006009020095a7 */ /* 0x000e64000802007f */
[----:B-1----:R-:W-:Y:S05]  /*28840*/  @!P1 BRA `(.L_x_1696) ;  /* 0xfffffffc00f09947 */ /* 0x002fea000383ffff */
[----:B------:R-:W-:Y:S05]  /*28850*/  BRA `(.L_x_1808) ;  /* 0xffffffd000cc7947 */ /* 0x000fea000383ffff */
.L_x_1703:
[----:B-1----:R1:W2:Y:S02]  /*28860*/  SYNCS.PHASECHK.TRANS64.TRYWAIT P0, [R3+URZ+0x2a860], R2 ;  /* 0x02a86002030075a7 */ /* 0x0022a4000800017f */
[----:B--2---:R-:W-:Y:S05]  /*28870*/  @!P0 NANOSLEEP.SYNCS 0x989680 ;  /* 0x009896800000895d */ /* 0x004fea0003900000 */
[----:B------:R-:W2:Y:S02]  /*28880*/  @!P0 SYNCS.PHASECHK.TRANS64 P0, [R3+URZ+0x2a860], R2 ;  /* 0x02a86002030085a7 */ /* 0x000ea4000800007f */
[----:B--2---:R-:W-:Y:S05]  /*28890*/  @!P0 BRA `(.L_x_1703) ;  /* 0xfffffffc00f08947 */ /* 0x004fea000383ffff */
[----:B------:R-:W-:Y:S05]  /*288a0*/  BRA `(.L_x_1809) ;  /* 0xffffffd400d87947 */ /* 0x000fea000383ffff */
.L_x_1705:
[----:B------:R-:W-:Y:S01]  /*288b0*/  BSSY B0, `(.L_x_1810) ;  /* 0x0000008000007945 */ /* 0x000fe20003800000 */
[----:B------:R-:W-:Y:S02]  /*288c0*/  IMAD.MOV.U32 R13, RZ, RZ, R16 ;  /* 0x000000ffff0d7224 */ /* 0x000fe400078e0010 */
[----:B------:R-:W-:Y:S02]  /*288d0*/  IMAD.MOV.U32 R12, RZ, RZ, RZ ;  /* 0x000000ffff0c7224 */ /* 0x000fe400078e00ff */
[----:B012---:R-:W-:Y:S02]  /*288e0*/  IMAD.MOV.U32 R11, RZ, RZ, 0x1f ;  /* 0x0000001fff0b7424 */ /* 0x007fe400078e00ff */
[----:B------:R-:W-:-:S07]  /*288f0*/  IMAD.MOV.U32 R15, RZ, RZ, -0x1 ;  /* 0xffffffffff0f7424 */ /* 0x000fce00078e00ff */
[----:B---3--:R-:W-:Y:S05]  /*28900*/  WARPSYNC.COLLECTIVE R15, `(.L_x_1811) ;  /* 0x000000000f087348 */ /* 0x008fea0003c00000 */
[----:B------:R0:W1:Y:S02]  /*28910*/  SHFL.IDX P6, R14, R13, R12, R11 ;  /* 0x0000000c0d0e7389 */ /* 0x00006400000c000b */
[----:B01-3--:R-:W-:Y:S01]  /*28920*/  ENDCOLLECTIVE ;  /* 0x000000000000791b */ /* 0x00bfe20003800000 */
.L_x_1811:
[----:B------:R-:W-:Y:S05]  /*28930*/  BSYNC B0 ;  /* 0x0000000000007941 */ /* 0x000fea0003800000 */
.L_x_1810:
        /* <DEDUP_REMOVED lines=8> */
.L_x_1812:
[----:B------:R-:W-:Y:S01]  /*289c0*/  IMAD.MOV.U32 R16, RZ, RZ, R14 ;  /* 0x000000ffff107224 */ /* 0x000fe200078e000e */
[----:B------:R-:W-:Y:S06]  /*289d0*/  BRA `(.L_x_1813) ;  /* 0xffffffd800607947 */ /* 0x000fec000383ffff */
.L_x_1708:
[----:B------:R-:W-:Y:S01]  /*289e0*/  BSSY B0, `(.L_x_1814) ;  /* 0x0000008000007945 */ /* 0x000fe20003800000 */
[----:B-----5:R-:W-:Y:S02]  /*289f0*/  IMAD.MOV.U32 R13, RZ, RZ, R17 ;  /* 0x000000ffff0d7224 */ /* 0x020fe400078e0011 */
[----:B------:R-:W-:Y:S02]  /*28a00*/  IMAD.MOV.U32 R12, RZ, RZ, 0x1 ;  /* 0x00000001ff0c7424 */ /* 0x000fe400078e00ff */
[----:B0-2---:R-:W-:Y:S02]  /*28a10*/  IMAD.MOV.U32 R11, RZ, RZ, RZ ;  /* 0x000000ffff0b7224 */ /* 0x005fe400078e00ff */
[----:B------:R-:W-:-:S07]  /*28a20*/  IMAD.MOV.U32 R15, RZ, RZ, -0x1 ;  /* 0xffffffffff0f7424 */ /* 0x000fce00078e00ff */
[----:B-1-34-:R-:W-:Y:S05]  /*28a30*/  WARPSYNC.COLLECTIVE R15, `(.L_x_1815) ;  /* 0x000000000f087348 */ /* 0x01afea0003c00000 */
[----:B------:R0:W2:Y:S02]  /*28a40*/  SHFL.UP P6, R14, R13, R12, R11 ;  /* 0x0400000c0d0e7389 */ /* 0x0000a400000c000b */
[----:B01234-:R-:W-:Y:S01]  /*28a50*/  ENDCOLLECTIVE ;  /* 0x000000000000791b */ /* 0x01ffe20003800000 */
.L_x_1815:
[----:B------:R-:W-:Y:S05]  /*28a60*/  BSYNC B0 ;  /* 0x0000000000007941 */ /* 0x000fea0003800000 */
.L_x_1814:
        /* <DEDUP_REMOVED lines=10> */
.L_x_1816:
        /* <DEDUP_REMOVED lines=8> */
.L_x_1817:
        /* <DEDUP_REMOVED lines=8> */
.L_x_1818:
        /* <DEDUP_REMOVED lines=8> */
.L_x_1819:
        /* <DEDUP_REMOVED lines=8> */
.L_x_1820:
[----:B------:R-:W-:Y:S05]  /*28d10*/  BRA `(.L_x_1821) ;  /* 0xffffffd800287947 */ /* 0x000fea000383ffff */
.L_x_1713:
[----:B------:R-:W-:Y:S01]  /*28d20*/  BSSY B0, `(.L_x_1822) ;  /* 0x0000008000007945 */ /* 0x000fe20003800000 */
[----:B-----5:R-:W-:Y:S02]  /*28d30*/  IMAD.MOV.U32 R13, RZ, RZ, R17 ;  /* 0x000000ffff0d7224 */ /* 0x020fe400078e0011 */
[----:B------:R-:W-:Y:S02]  /*28d40*/  IMAD.MOV.U32 R12, RZ, RZ, 0x1 ;  /* 0x00000001ff0c7424 */ /* 0x000fe400078e00ff */
[----:B--2---:R-:W-:Y:S02]  /*28d50*/  IMAD.MOV.U32 R11, RZ, RZ, RZ ;  /* 0x000000ffff0b7224 */ /* 0x004fe400078e00ff */
[----:B------:R-:W-:-:S07]  /*28d60*/  IMAD.MOV.U32 R15, RZ, RZ, -0x1 ;  /* 0xffffffffff0f7424 */ /* 0x000fce00078e00ff */
[----:B01----:R-:W-:Y:S05]  /*28d70*/  WARPSYNC.COLLECTIVE R15, `(.L_x_1823) ;  /* 0x000000000f087348 */ /* 0x003fea0003c00000 */
[----:B------:R2:W3:Y:S02]  /*28d80*/  SHFL.UP P6, R14, R13, R12, R11 ;  /* 0x0400000c0d0e7389 */ /* 0x0004e400000c000b */
[----:B0123--:R-:W-:Y:S01]  /*28d90*/  ENDCOLLECTIVE ;  /* 0x000000000000791b */ /* 0x00ffe20003800000 */
.L_x_1823:
[----:B------:R-:W-:Y:S05]  /*28da0*/  BSYNC B0 ;  /* 0x0000000000007941 */ /* 0x000fea0003800000 */
.L_x_1822:
        /* <DEDUP_REMOVED lines=10> */
.L_x_1824:
        /* <DEDUP_REMOVED lines=8> */
.L_x_1825:
        /* <DEDUP_REMOVED lines=8> */
.L_x_1826:
        /* <DEDUP_REMOVED lines=8> */
.L_x_1827:
        /* <DEDUP_REMOVED lines=8> */
.L_x_1828:
[----:B------:R-:W-:Y:S05]  /*29050*/  BRA `(.L_x_1829) ;  /* 0xffffffd800107947 */ /* 0x000fea000383ffff */
.L_x_1715:
[----:B------:R-:W-:Y:S01]  /*29060*/  BSSY B0, `(.L_x_1830) ;  /* 0x0000006000007945 */ /* 0x000fe20003800000 */
[----:B------:R-:W-:Y:S01]  /*29070*/  PLOP3.LUT P6, PT, P6, PT, PT, 0x8, 0x0 ;  /* 0x000000000000781c */ /* 0x000fe200037ce170 */
[----:B------:R-:W-:-:S12]  /*29080*/  IMAD.MOV.U32 R15, RZ, RZ, -0x1 ;  /* 0xffffffffff0f7424 */ /* 0x000fd800078e00ff */
[----:B0-2---:R-:W-:Y:S05]  /*29090*/  WARPSYNC.COLLECTIVE R15, `(.L_x_1831) ;  /* 0x000000000f087348 */ /* 0x005fea0003c00000 */
[----:B------:R-:W-:Y:S01]  /*290a0*/  VOTE.ANY R14, PT, P6 ;  /* 0x00000000000e7806 */ /* 0x000fe200030e0100 */
[----:B0-2---:R-:W-:Y:S06]  /*290b0*/  ENDCOLLECTIVE ;  /* 0x000000000000791b */ /* 0x005fec0003800000 */
.L_x_1831:
[----:B------:R-:W-:Y:S05]  /*290c0*/  BSYNC B0 ;  /* 0x0000000000007941 */ /* 0x000fea0003800000 */
.L_x_1830:
        /* <DEDUP_REMOVED lines=9> */
.L_x_1832:
[----:B------:R-:W-:Y:S01]  /*29160*/  IMAD.MOV.U32 R17, RZ, RZ, R14 ;  /* 0x000000ffff117224 */ /* 0x000fe200078e000e */
[----:B------:R-:W-:Y:S06]  /*29170*/  BRA `(.L_x_1833) ;  /* 0xffffffd800007947 */ /* 0x000fec000383ffff */
.L_x_1717:
[----:B------:R-:W-:Y:S01]  /*29180*/  BSSY B0, `(.L_x_1834) ;  /* 0x0000007000007945 */ /* 0x000fe20003800000 */
[----:B------:R-:W-:Y:S02]  /*29190*/  IMAD.MOV.U32 R13, RZ, RZ, R2 ;  /* 0x000000ffff0d7224 */ /* 0x000fe400078e0002 */
[----:B--2---:R-:W-:Y:S02]  /*291a0*/  IMAD.MOV.U32 R11, RZ, RZ, 0x1f ;  /* 0x0000001fff0b7424 */ /* 0x004fe400078e00ff */
[----:B------:R-:W-:-:S07]  /*291b0*/  IMAD.MOV.U32 R15, RZ, RZ, -0x1 ;  /* 0xffffffffff0f7424 */ /* 0x000fce00078e00ff */
[----:B01-3--:R-:W-:Y:S05]  /*291c0*/  WARPSYNC.COLLECTIVE R15, `(.L_x_1835) ;  /* 0x000000000f087348 */ /* 0x00bfea0003c00000 */
[----:B------:R2:W4:Y:S02]  /*291d0*/  SHFL.IDX P6, R14, R13, R12, R11 ;  /* 0x0000000c0d0e7389 */ /* 0x00052400000c000b */
[----:B01234-:R-:W-:Y:S01]  /*291e0*/  ENDCOLLECTIVE ;  /* 0x000000000000791b */ /* 0x01ffe20003800000 */
.L_x_1835:
[----:B------:R-:W-:Y:S05]  /*291f0*/  BSYNC B0 ;  /* 0x0000000000007941 */ /* 0x000fea0003800000 */
.L_x_1834:
[----:B------:R-:W-:Y:S01]  /*29200*/  IMAD.MOV.U32 R7, RZ, RZ, R14 ;  /* 0x000000ffff077224 */ /* 0x000fe200078e000e */
[----:B------:R-:W-:Y:S06]  /*29210*/  BRA `(.L_x_1716) ;  /* 0xffffffd400f47947 */ /* 0x000fec000383ffff */
.L_x_1721:
[----:B-1----:R1:W3:Y:S02]  /*29220*/  SYNCS.PHASECHK.TRANS64.TRYWAIT P0, [R0+URZ+0x2a820], R3 ;  /* 0x02a82003000075a7 */ /* 0x0022e4000800017f */
[----:B---3--:R-:W-:Y:S05]  /*29230*/  @!P0 NANOSLEEP.SYNCS 0x989680 ;  /* 0x009896800000895d */ /* 0x008fea0003900000 */
[----:B------:R-:W3:Y:S02]  /*29240*/  @!P0 SYNCS.PHASECHK.TRANS64 P0, [R0+URZ+0x2a820], R3 ;  /* 0x02a82003000085a7 */ /* 0x000ee4000800007f */
[----:B---3--:R-:W-:Y:S05]  /*29250*/  @!P0 BRA `(.L_x_1721) ;  /* 0xfffffffc00f08947 */ /* 0x008fea000383ffff */
[----:B------:R-:W-:Y:S05]  /*29260*/  BRA `(.L_x_1836) ;  /* 0xffffffdc006c7947 */ /* 0x000fea000383ffff */
.L_x_1722:
[----:B------:R-:W3:Y:S01]  /*29270*/  S2R R2, SR_TID.X ;  /* 0x0000000000027919 */ /* 0x000ee20000002100 */
[----:B------:R-:W-:Y:S01]  /*29280*/  BSSY B0, `(.L_x_1837) ;  /* 0x000000a000007945 */ /* 0x000fe20003800000 */
[----:B------:R-:W-:Y:S02]  /*29290*/  IMAD.MOV.U32 R12, RZ, RZ, RZ ;  /* 0x000000ffff0c7224 */ /* 0x000fe400078e00ff */
[----:B0-2---:R-:W-:Y:S02]  /*292a0*/  IMAD.MOV.U32 R11, RZ, RZ, 0x1f ;  /* 0x0000001fff0b7424 */ /* 0x005fe400078e00ff */
[----:B------:R-:W-:Y:S01]  /*292b0*/  IMAD.MOV.U32 R15, RZ, RZ, -0x1 ;  /* 0xffffffffff0f7424 */ /* 0x000fe200078e00ff */
[----:B---3--:R-:W-:-:S04]  /*292c0*/  SHF.R.U32.HI R2, RZ, 0x5, R2 ;  /* 0x00000005ff027819 */ /* 0x008fc80000011602 */
[----:B------:R-:W-:-:S05]  /*292d0*/  LOP3.LUT R2, R2, 0x3, RZ, 0xc0, !PT ;  /* 0x0000000302027812 */ /* 0x000fca00078ec0ff */
[----:B------:R-:W-:-:S07]  /*292e0*/  IMAD.MOV.U32 R13, RZ, RZ, R2 ;  /* 0x000000ffff0d7224 */ /* 0x000fce00078e0002 */
[----:B-1----:R-:W-:Y:S05]  /*292f0*/  WARPSYNC.COLLECTIVE R15, `(.L_x_1838) ;  /* 0x000000000f087348 */ /* 0x002fea0003c00000 */
[----:B------:R0:W2:Y:S02]  /*29300*/  SHFL.IDX P6, R14, R13, R12, R11 ;  /* 0x0000000c0d0e7389 */ /* 0x0000a400000c000b */
[----:B012---:R-:W-:Y:S01]  /*29310*/  ENDCOLLECTIVE ;  /* 0x000000000000791b */ /* 0x007fe20003800000 */
.L_x_1838:
[----:B------:R-:W-:Y:S05]  /*29320*/  BSYNC B0 ;  /* 0x0000000000007941 */ /* 0x000fea0003800000 */
.L_x_1837:
[----:B------:R-:W-:Y:S05]  /*29330*/  BRA `(.L_x_1839) ;  /* 0xffffffdc00547947 */ /* 0x000fea000383ffff */
.L_x_1723:
[----:B------:R-:W-:Y:S01]  /*29340*/  BSSY B0, `(.L_x_1840) ;  /* 0x0000006000007945 */ /* 0x000fe20003800000 */
[----:B------:R-:W-:-:S07]  /*29350*/  IMAD.MOV.U32 R15, RZ, RZ, -0x1 ;  /* 0xffffffffff0f7424 */ /* 0x000fce00078e00ff */
[----:B0123--:R-:W-:Y:S05]  /*29360*/  WARPSYNC.COLLECTIVE R15, `(.L_x_1841) ;  /* 0x000000000f0c7348 */ /* 0x00ffea0003c00000 */
[----:B------:R-:W-:Y:S02]  /*29370*/  ELECT P6, UR62, PT ;  /* 0x00000000003e782f */ /* 0x000fe400038c0000 */
[----:B------:R-:W-:Y:S01]  /*29380*/  MOV R14, UR62 ;  /* 0x0000003e000e7c02 */ /* 0x000fe20008000f00 */
[----:B0123--:R-:W-:Y:S10]  /*29390*/  ENDCOLLECTIVE ;  /* 0x000000000000791b */ /* 0x00fff40003800000 */
.L_x_1841:
[----:B------:R-:W-:Y:S05]  /*293a0*/  BSYNC B0 ;  /* 0x0000000000007941 */ /* 0x000fea0003800000 */
.L_x_1840:
[----:B------:R-:W-:Y:S05]  /*293b0*/  BRA `(.L_x_1842) ;  /* 0xffffffdc00487947 */ /* 0x000fea000383ffff */
.L_x_1725:
[----:B-1----:R1:W3:Y:S02]  /*293c0*/  SYNCS.PHASECHK.TRANS64.TRYWAIT P0, [R6+URZ], R5 ;  /* 0x00000005060075a7 */ /* 0x0022e4000800017f */
[----:B---3--:R-:W-:Y:S05]  /*293d0*/  @!P0 NANOSLEEP.SYNCS 0x989680 ;  /* 0x009896800000895d */ /* 0x008fea0003900000 */
[----:B------:R-:W3:Y:S02]  /*293e0*/  @!P0 SYNCS.PHASECHK.TRANS64 P0, [R6+URZ], R5 ;  /* 0x00000005060085a7 */ /* 0x000ee4000800007f */
[----:B---3--:R-:W-:Y:S05]  /*293f0*/  @!P0 BRA `(.L_x_1725) ;  /* 0xfffffffc00f08947 */ /* 0x008fea000383ffff */
[----:B------:R-:W-:Y:S05]  /*29400*/  BRA `(.L_x_1843) ;  /* 0xffffffdc00847947 */ /* 0x000fea000383ffff */
.L_x_1726:
[----:B---3--:R3:W4:Y:S02]  /*29410*/  SYNCS.PHASECHK.TRANS64.TRYWAIT P0, [R7+URZ], R2 ;  /* 0x00000002070075a7 */ /* 0x008724000800017f */
[----:B----4-:R-:W-:Y:S05]  /*29420*/  @!P0 NANOSLEEP.SYNCS 0x989680 ;  /* 0x009896800000895d */ /* 0x010fea0003900000 */
[----:B------:R-:W4:Y:S02]  /*29430*/  @!P0 SYNCS.PHASECHK.TRANS64 P0, [R7+URZ], R2 ;  /* 0x00000002070085a7 */ /* 0x000f24000800007f */
[----:B----4-:R-:W-:Y:S05]  /*29440*/  @!P0 BRA `(.L_x_1726) ;  /* 0xfffffffc00f08947 */ /* 0x010fea000383ffff */
[----:B------:R-:W-:Y:S05]  /*29450*/  BRA `(.L_x_1844) ;  /* 0xffffffdc00787947 */ /* 0x000fea000383ffff */
.L_x_1728:
[----:B----4-:R4:W0:Y:S02]  /*29460*/  SYNCS.PHASECHK.TRANS64.TRYWAIT P0, [R4+URZ], R5 ;  /* 0x00000005040075a7 */ /* 0x010824000800017f */
[----:B0-----:R-:W-:Y:S05]  /*29470*/  @!P0 NANOSLEEP.SYNCS 0x989680 ;  /* 0x009896800000895d */ /* 0x001fea0003900000 */
[----:B------:R-:W0:Y:S02]  /*29480*/  @!P0 SYNCS.PHASECHK.TRANS64 P0, [R4+URZ], R5 ;  /* 0x00000005040085a7 */ /* 0x000e24000800007f */
[----:B0-----:R-:W-:Y:S05]  /*29490*/  @!P0 BRA `(.L_x_1728) ;  /* 0xfffffffc00f08947 */ /* 0x001fea000383ffff */
[----:B------:R-:W-:Y:S05]  /*294a0*/  BRA `(.L_x_1845) ;  /* 0xffffffdc00807947 */ /* 0x000fea000383ffff */
.L_x_1846:
        /* <DEDUP_REMOVED lines=13> */
.L_x_2661:


//--------------------- .text._ZN7cutlass13device_kernelIN5flash11enable_sm90INS1_16FlashAttnFwdSm90INS1_25CollectiveMainloopFwdSm90ILi2EN4cute5tupleIJNS5_1CILi1EEES8_S8_EEENS6_IJNS7_ILi128EEESA_NS7_ILi192EEEEEELi128ENS_10bfloat16_tEfNS_4arch4Sm90ELb1ELb0ELb0ELb0ELb0ELb0ELb0ELb1ELb1ELb0ELb0ELb0EEENS1_21CollectiveEpilogueFwdINS6_IJSA_SA_SA_EEES9_SD_SF_Li256ELb0ELb0ELb0ELb0EEENS1_30DynamicPersistentTileSchedulerILi256ELi32ELb0ELb0ELb1EEEEEEEEEvNT_6ParamsE --------------------------
	.section	.text._ZN7cutlass13device_kernelIN5flash11enable_sm90INS1_16FlashAttnFwdSm90INS1_25CollectiveMainloopFwdSm90ILi2EN4cute5tupleIJNS5_1CILi1EEES8_S8_EEENS6_IJNS7_ILi128EEESA_NS7_ILi192EEEEEELi128ENS_10bfloat16_tEfNS_4arch4Sm90ELb1ELb0ELb0ELb0ELb0ELb0ELb0ELb1ELb1ELb0ELb0ELb0EEENS1_21CollectiveEpilogueFwdINS6_IJSA_SA_SA_EEES9_SD_SF_Li256ELb0ELb0ELb0ELb0EEENS1_30DynamicPersistentTileSchedulerILi256ELi32ELb0ELb0ELb1EEEEEEEEEvNT_6ParamsE,"ax",@progbits
	.align	128
.text._ZN7cutlass13device_kernelIN5flash11enable_sm90INS1_16FlashAttnFwdSm90INS1_25CollectiveMainloopFwdSm90ILi2EN4cute5tupleIJNS5_1CILi1EEES8_S8_EEENS6_IJNS7_ILi128EEESA_NS7_ILi192EEEEEELi128ENS_10bfloat16_tEfNS_4arch4Sm90ELb1ELb0ELb0ELb0ELb0ELb0ELb0ELb1ELb1ELb0ELb0ELb0EEENS1_21CollectiveEpilogueFwdINS6_IJSA_SA_SA_EEES9_SD_SF_Li256ELb0ELb0ELb0ELb0EEENS1_30DynamicPersistentTileSchedulerILi256ELi32ELb0ELb0ELb1EEEEEEEEEvNT_6ParamsE:
        .type           _ZN7cutlass13device_kernelIN5flash11enable_sm90INS1_16FlashAttnFwdSm90INS1_25CollectiveMainloopFwdSm90ILi2EN4cute5tupleIJNS5_1CILi1EEES8_S8_EEENS6_IJNS7_ILi128EEESA_NS7_ILi192EEEEEELi128ENS_10bfloat16_tEfNS_4arch4Sm90ELb1ELb0ELb0ELb0ELb0ELb0ELb0ELb1ELb1ELb0ELb0ELb0EEENS1_21CollectiveEpilogueFwdINS6_IJSA_SA_SA_EEES9_SD_SF_Li256ELb0ELb0ELb0ELb0EEENS1_30DynamicPersistentTileSchedulerILi256ELi32ELb0ELb0ELb1EEEEEEEEEvNT_6ParamsE,@function
        .size           _ZN7cutlass13device_kernelIN5flash11enable_sm90INS1_16FlashAttnFwdSm90INS1_25CollectiveMainloopFwdSm90ILi2EN4cute5tupleIJNS5_1CILi1EEES8_S8_EEENS6_IJNS7_ILi128EEESA_NS7_ILi192EEEEEELi128ENS_10bfloat16_tEfNS_4arch4Sm90ELb1ELb0ELb0ELb0ELb0ELb0ELb0ELb1ELb1ELb0ELb0ELb0EEENS1_21CollectiveEpilogueFwdINS6_IJSA_SA_SA_EEES9_SD_SF_Li256ELb0ELb0ELb0ELb0EEENS1_30DynamicPersistentTileSchedulerILi256ELi32ELb0ELb0ELb1EEEEEEEEEvNT_6ParamsE,(.L_x_2662 - _ZN7cutlass13device_kernelIN5flash11enable_sm90INS1_16FlashAttnFwdSm90INS1_25CollectiveMainloopFwdSm90ILi2EN4cute5tupleIJNS5_1CILi1EEES8_S8_EEENS6_IJNS7_ILi128EEESA_NS7_ILi192EEEEEELi128ENS_10bfloat16_tEfNS_4arch4Sm90ELb1ELb0ELb0ELb0ELb0ELb0ELb0ELb1ELb1ELb0ELb0ELb0EEENS1_21CollectiveEpilogueFwdINS6_IJSA_SA_SA_EEES9_SD_SF_Li256ELb0ELb0ELb0ELb0EEENS1_30DynamicPersistentTileSchedulerILi256ELi32ELb0ELb0ELb1EEEEEEEEEvNT_6ParamsE)
        .other          _ZN7cutlass13device_kernelIN5flash11enable_sm90INS1_16FlashAttnFwdSm90INS1_25CollectiveMainloopFwdSm90ILi2EN4cute5tupleIJNS5_1CILi1EEES8_S8_EEENS6_IJNS7_ILi128EEESA_NS7_ILi192EEEEEELi128ENS_10bfloat16_tEfNS_4arch4Sm90ELb1ELb0ELb0ELb0ELb0ELb0ELb0ELb1ELb1ELb0ELb0ELb0EEENS1_21CollectiveEpilogueFwdINS6_IJSA_SA_SA_EEES9_SD_SF_Li256ELb0ELb0ELb0ELb0EEENS1_30DynamicPersistentTileSchedulerILi256ELi32ELb0ELb0ELb1EEEEEEEEEvNT_6ParamsE,@"STO_CUDA_ENTRY STV_DEFAULT"
_ZN7cutlass13device_kernelIN5flash11enable_sm90INS1_16FlashAttnFwdSm90INS1_25CollectiveMainloopFwdSm90ILi2EN4cute5tupleIJNS5_1CILi1EEES8_S8_EEENS6_IJNS7_ILi128EEESA_NS7_ILi192EEEEEELi128ENS_10bfloat16_tEfNS_4arch4Sm90ELb1ELb0ELb0ELb0ELb0ELb0ELb0ELb1ELb1ELb0ELb0ELb0EEENS1_21CollectiveEpilogueFwdINS6_IJSA_SA_SA_EEES9_SD_SF_Li256ELb0ELb0ELb0ELb0EEENS1_30DynamicPersistentTileSchedulerILi256ELi32ELb0ELb0ELb1EEEEEEEEEvNT_6ParamsE:
        /* <DEDUP_REMOVED lines=24> */
.L_x_1848:
[----:B------:R-:W-:Y:S05]  /*0180*/  BSYNC B0 ;  /* 0x0000000000007941 */ /* 0x000fea0003800000 */
.L_x_1847:
        /* <DEDUP_REMOVED lines=37> */
.L_x_1849:
        /* <DEDUP_REMOVED lines=22> */
.L_x_1850:
        /* <DEDUP_REMOVED lines=18> */
.L_x_1851:
        /* <DEDUP_REMOVED lines=22> */
.L_x_1852:
        /* <DEDUP_REMOVED lines=22> */
.L_x_1853:
        /* <DEDUP_REMOVED lines=9> */
.L_x_1855:
        /* <DEDUP_REMOVED lines=13> */
[----:B------:R-:W-:Y:S01]  /*0a80*/  UMOV UR46, URZ ;  /* 0x0000003f002e7c82 */ /* 0x000fe20008000000 */
[----:B-1----:R-:W1:Y:S01]  /*0a90*/  S2R R2, SR_TID.X ;  /* 0x0000000000027919 */ /* 0x002e620000002100 */
[----:B------:R-:W-:-:S04]  /*0aa0*/  UMOV UR36, URZ ;  /* 0x0000003f00247c82 */ /* 0x000fc80008000000 */
[----:B------:R-:W4:Y:S01]  /*0ab0*/  S2UR UR6, SR_SWINHI ;  /* 0x00000000000679c3 */ /* 0x000f220000002f00 */
[----:B---3--:R-:W-:-:S07]  /*0ac0*/  ULEA UR37, UR4, UR37, 0x18 ;  /* 0x0000002504257291 */ /* 0x008fce000f8ec03f */
[----:B------:R-:W-:Y:S01]  /*0ad0*/  UMOV UR4, UR37 ;  /* 0x0000002500047c82 */ /* 0x000fe20008000000 */
[----:B----4-:R-:W-:Y:S02]  /*0ae0*/  UMOV UR5, UR6 ;  /* 0x0000000600057c82 */ /* 0x010fe40008000000 */
[----:B------:R-:W-:Y:S02]  /*0af0*/  IMAD.U32 R17, RZ, RZ, UR5 ;  /* 0x00000005ff117e24 */ /* 0x000fe4000f8e00ff */
[----:B-1----:R-:W-:Y:S02]  /*0b00*/  VIADD R191, R2, 0xffffff80 ;  /* 0xffffff8002bf7836 */ /* 0x002fe40000000000 */
[----:B------:R-:W-:Y:S01]  /*0b10*/  IMAD.U32 R16, RZ, RZ, UR4 ;  /* 0x00000004ff107e24 */ /* 0x000fe2000f8e00ff */
[----:B------:R-:W-:Y:S02]  /*0b20*/  UMOV UR4, UR7 ;  /* 0x0000000700047c82 */ /* 0x000fe40008000000 */
        /* <DEDUP_REMOVED lines=26> */
[----:B------:R-:W-:Y:S01]  /*0cd0*/  UMOV UR5, URZ ;  /* 0x0000003f00057c82 */ /* 0x000fe20008000000 */
[----:B------:R-:W-:Y:S01]  /*0ce0*/  LEA.HI R6, R6, R187, RZ, 0x5 ;  /* 0x000000bb06067211 */ /* 0x000fe200078f28ff */
[----:B------:R-:W-:Y:S01]  /*0cf0*/  IMAD.SHL.U32 R18, R2, 0x8, RZ ;  /* 0x0000000802127824 */ /* 0x000fe200078e00ff */
[--C-:B------:R-:W-:Y:S01]  /*0d00*/  SHF.R.S32.HI R5, RZ, 0x2, R7.reuse ;  /* 0x00000002ff057819 */ /* 0x100fe20000011407 */
[----:B------:R-:W-:Y:S01]  /*0d10*/  IMAD.U32 R186, RZ, RZ, UR5 ;  /* 0x00000005ffba7e24 */ /* 0x000fe2000f8e00ff */
[----:B------:R-:W-:Y:S02]  /*0d20*/  SHF.R.S32.HI R8, RZ, 0x1f, R7 ;  /* 0x0000001fff087819 */ /* 0x000fe40000011407 */
[----:B------:R-:W-:Y:S02]  /*0d30*/  SHF.R.S32.HI R6, RZ, 0x5, R6 ;  /* 0x00000005ff067819 */ /* 0x000fe40000011406 */
[----:B------:R-:W-:-:S02]  /*0d40*/  LEA.HI R8, R8, R5, RZ, 0x3 ;  /* 0x0000000508087211 */ /* 0x000fc400078f18ff */
[----:B------:R-:W-:Y:S02]  /*0d50*/  LOP3.LUT R22, R7, 0x7ffffffc, RZ, 0xc0, !PT ;  /* 0x7ffffffc07167812 */ /* 0x000fe400078ec0ff */
[----:B------:R-:W-:-:S03]  /*0d60*/  LOP3.LUT R8, R8, 0xfffffff8, RZ, 0xc0, !PT ;  /* 0xfffffff808087812 */ /* 0x000fc600078ec0ff */
[----:B------:R-:W-:Y:S02]  /*0d70*/  IMAD.IADD R22, R187, 0x1, -R22 ;  /* 0x00000001bb167824 */ /* 0x000fe400078e0a16 */
[----:B------:R-:W-:Y:S01]  /*0d80*/  IMAD.IADD R9, R5, 0x1, -R8 ;  /* 0x0000000105097824 */ /* 0x000fe200078e0a08 */
[----:B------:R-:W-:Y:S01]  /*0d90*/  LOP3.LUT R5, R3, 0x3fffffe, RZ, 0xc0, !PT ;  /* 0x03fffffe03057812 */ /* 0x000fe200078ec0ff */
[----:B------:R-:W-:Y:S02]  /*0da0*/  IMAD.SHL.U32 R3, R4, 0x8, RZ ;  /* 0x0000000804037824 */ /* 0x000fe400078e00ff */
[----:B------:R-:W-:Y:S02]  /*0db0*/  IMAD R6, R6, 0x10, R9 ;  /* 0x0000001006067824 */ /* 0x000fe400078e0209 */
[----:B------:R-:W-:Y:S02]  /*0dc0*/  IMAD.IADD R5, R188, 0x1, -R5 ;  /* 0x00000001bc057824 */ /* 0x000fe400078e0a05 */
[----:B------:R-:W-:-:S04]  /*0dd0*/  IMAD.WIDE R16, R3, 0x2, R16 ;  /* 0x0000000203107825 */ /* 0x000fc800078e0210 */
[----:B------:R-:W-:-:S07]  /*0de0*/  IMAD R23, R5, 0x40, R6 ;  /* 0x0000004005177824 */ /* 0x000fce00078e0206 */
.L_x_1902:
        /* <DEDUP_REMOVED lines=20> */
.L_x_1856:
[----:B------:R-:W-:Y:S01]  /*0f30*/  ULDC UR6, c[0x0][0xdc4] ;  /* 0x0003710000067ab9 */ /* 0x000fe20000000800 */
[----:B------:R-:W-:Y:S01]  /*0f40*/  UMOV UR47, UR7 ;  /* 0x00000007002f7c82 */ /* 0x000fe20008000000 */
[----:B------:R-:W-:-:S11]  /*0f50*/  UISETP.NE.AND UP0, UPT, UR6, 0x1, UPT ;  /* 0x000000010600788c */ /* 0x000fd6000bf05270 */
[----:B------:R-:W-:Y:S02]  /*0f60*/  @UP0 ULDC.64 UR10, c[0x0][0xdc8] ;  /* 0x00037200000a0ab9 */ /* 0x000fe40000000a00 */
[----:B------:R-:W-:-:S04]  /*0f70*/  UIMAD.WIDE.U32 UR4, UR7, UR10, URZ ;  /* 0x0000000a070472a5 */ /* 0x000fc8000f8e003f */
[----:B------:R-:W-:-:S04]  /*0f80*/  @UP0 USHF.R.U32.HI UR47, URZ, UR11, UR5 ;  /* 0x0000000b3f2f0299 */ /* 0x000fc80008011605 */
[----:B------:R-:W-:-:S12]  /*0f90*/  UIMAD UR4, UR47, UR6, URZ ;  /* 0x000000062f0472a4 */ /* 0x000fd8000f8e023f */
.L_x_1857:
[----:B------:R-:W-:Y:S01]  /*0fa0*/  ULOP3.LUT UR5, URZ, UR47, URZ, 0x33, !UPT ;  /* 0x0000002f3f057292 */ /* 0x000fe2000f8e333f */
[----:B------:R-:W-:Y:S01]  /*0fb0*/  PLOP3.LUT P0, PT, PT, PT, PT, 0x80, 0x0 ;  /* 0x000000000000781c */ /* 0x000fe20003f0f070 */
[----:B------:R-:W-:Y:S01]  /*0fc0*/  ULDC.64 UR10, c[0x0][0x3f8] ;  /* 0x0000fe00000a7ab9 */ /* 0x000fe20000000a00 */
[----:B------:R-:W-:Y:S01]  /*0fd0*/  ULDC UR6, c[0x0][0xdac] ;  /* 0x00036b0000067ab9 */ /* 0x000fe20000000800 */
[----:B------:R-:W-:Y:S01]  /*0fe0*/  UISETP.NE.U32.AND UP0, UPT, UR10, URZ, UPT ;  /* 0x0000003f0a00728c */ /* 0x000fe2000bf05070 */
[----:B------:R-:W-:Y:S01]  /*0ff0*/  CS2R R2, SRZ ;  /* 0x0000000000027805 */ /* 0x000fe2000001ff00 */
[----:B------:R-:W-:Y:S01]  /*1000*/  UIADD3 UR5, UR5, UR6, URZ ;  /* 0x0000000605057290 */ /* 0x000fe2000fffe03f */
[----:B------:R-:W-:Y:S01]  /*1010*/  CS2R R86, SRZ ;  /* 0x0000000000567805 */ /* 0x000fe2000001ff00 */
[----:B------:R-:W-:Y:S01]  /*1020*/  UISETP.NE.AND.EX UP0, UPT, UR11, URZ, UPT, UP0 ;  /* 0x0000003f0b00728c */ /* 0x000fe2000bf05300 */
[----:B------:R-:W-:Y:S01]  /*1030*/  CS2R R84, SRZ ;  /* 0x0000000000547805 */ /* 0x000fe2000001ff00 */
[----:B------:R-:W-:Y:S01]  /*1040*/  USHF.L.U32 UR42, UR5, 0x7, URZ ;  /* 0x00000007052a7899 */ /* 0x000fe2000800063f */
[----:B------:R-:W-:Y:S01]  /*1050*/  CS2R R82, SRZ ;  /* 0x0000000000527805 */ /* 0x000fe2000001ff00 */
[----:B------:R-:W-:Y:S01]  /*1060*/  ULDC UR39, c[0x0][0x404] ;  /* 0x0001010000277ab9 */ /* 0x000fe20000000800 */
[----:B------:R-:W-:Y:S01]  /*1070*/  ULDC UR9, c[0x0][0x288] ;  /* 0x0000a20000097ab9 */ /* 0x000fe20000000800 */
[----:B------:R-:W-:Y:S01]  /*1080*/  UIADD3 UR4, UR7, -UR4, URZ ;  /* 0x8000000407047290 */ /* 0x000fe2000fffe03f */
[----:B------:R-:W-:Y:S01]  /*1090*/  CS2R R80, SRZ ;  /* 0x0000000000507805 */ /* 0x000fe2000001ff00 */
[----:B------:R-:W-:Y:S01]  /*10a0*/  USEL UR39, UR39, 0x1, UP0 ;  /* 0x0000000127277887 */ /* 0x000fe20008000000 */
[----:B------:R-:W-:Y:S01]  /*10b0*/  CS2R R78, SRZ ;  /* 0x00000000004e7805 */ /* 0x000fe2000001ff00 */
[----:B------:R-:W-:Y:S01]  /*10c0*/  UIADD3 UR5, UR42, 0xff, -UR9 ;  /* 0x000000ff2a057890 */ /* 0x000fe2000fffe809 */
[----:B------:R-:W-:Y:S01]  /*10d0*/  CS2R R76, SRZ ;  /* 0x00000000004c7805 */ /* 0x000fe2000001ff00 */
[----:B------:R-:W-:Y:S01]  /*10e0*/  ULDC UR10, c[0x0][0xdc4] ;  /* 0x00037100000a7ab9 */ /* 0x000fe20000000800 */
[----:B------:R-:W-:Y:S01]  /*10f0*/  ULDC UR7, c[0x0][0x2e0] ;  /* 0x0000b80000077ab9 */ /* 0x000fe20000000800 */
[----:B------:R-:W-:Y:S01]  /*1100*/  UIMAD UR10, UR8, UR10, UR4 ;  /* 0x0000000a080a72a4 */ /* 0x000fe2000f8e0204 */
[----:B------:R-:W-:Y:S01]  /*1110*/  CS2R R74, SRZ ;  /* 0x00000000004a7805 */ /* 0x000fe2000001ff00 */
[----:B------:R-:W-:Y:S01]  /*1120*/  UIMAD UR4, UR39, UR7, 0x7f ;  /* 0x0000007f270474a4 */ /* 0x000fe2000f8e0207 */
[----:B------:R-:W-:Y:S01]  /*1130*/  CS2R R72, SRZ ;  /* 0x0000000000487805 */ /* 0x000fe2000001ff00 */
[----:B------:R-:W-:Y:S01]  /*1140*/  UIMAD UR6, UR39, UR7, UR5 ;  /* 0x00000007270672a4 */ /* 0x000fe2000f8e0205 */
[----:B------:R-:W-:Y:S01]  /*1150*/  CS2R R70, SRZ ;  /* 0x0000000000467805 */ /* 0x000fe2000001ff00 */
[----:B------:R-:W-:Y:S01]  /*1160*/  USHF.R.S32.HI UR5, URZ, 0x1f, UR4 ;  /* 0x0000001f3f057899 */ /* 0x000fe20008011404 */
[----:B------:R-:W-:Y:S01]  /*1170*/  CS2R R68, SRZ ;  /* 0x0000000000447805 */ /* 0x000fe2000001ff00 */
[----:B------:R-:W-:Y:S01]  /*1180*/  USHF.R.S32.HI UR7, URZ, 0x1f, UR6 ;  /* 0x0000001f3f077899 */ /* 0x000fe20008011406 */
[----:B------:R-:W-:Y:S01]  /*1190*/  CS2R R66, SRZ ;  /* 0x0000000000427805 */ /* 0x000fe2000001ff00 */
[----:B------:R-:W-:Y:S01]  /*11a0*/  ULEA.HI UR5, UR5, UR4, URZ, 0x7 ;  /* 0x0000000405057291 */ /* 0x000fe2000f8f383f */
[----:B------:R-:W-:Y:S01]  /*11b0*/  CS2R R64, SRZ ;  /* 0x0000000000407805 */ /* 0x000fe2000001ff00 */
[----:B------:R-:W-:Y:S01]  /*11c0*/  ULEA.HI UR7, UR7, UR6, URZ, 0x7 ;  /* 0x0000000607077291 */ /* 0x000fe2000f8f383f */
[----:B------:R-:W-:Y:S01]  /*11d0*/  CS2R R62, SRZ ;  /* 0x00000000003e7805 */ /* 0x000fe2000001ff00 */
[----:B------:R-:W-:Y:S01]  /*11e0*/  USHF.R.S32.HI UR40, URZ, 0x7, UR5 ;  /* 0x000000073f287899 */ /* 0x000fe20008011405 */
[----:B------:R-:W-:Y:S01]  /*11f0*/  CS2R R60, SRZ ;  /* 0x00000000003c7805 */ /* 0x000fe2000001ff00 */
[----:B------:R-:W-:Y:S01]  /*1200*/  USHF.R.S32.HI UR7, URZ, 0x7, UR7 ;  /* 0x000000073f077899 */ /* 0x000fe20008011407 */
[----:B------:R-:W-:Y:S01]  /*1210*/  CS2R R58, SRZ ;  /* 0x00000000003a7805 */ /* 0x000fe2000001ff00 */
[----:B------:R-:W-:Y:S01]  /*1220*/  ULDC UR43, c[0x0][0xdb8] ;  /* 0x00036e00002b7ab9 */ /* 0x000fe20000000800 */
[----:B------:R-:W-:Y:S01]  /*1230*/  UMOV UR44, UR10 ;  /* 0x0000000a002c7c82 */ /* 0x000fe20008000000 */
[----:B------:R-:W-:Y:S01]  /*1240*/  UISETP.LT.AND UP0, UPT, UR40, UR7, UPT ;  /* 0x000000072800728c */ /* 0x000fe2000bf01270 */
[----:B------:R-:W-:Y:S01]  /*1250*/  CS2R R56, SRZ ;  /* 0x0000000000387805 */ /* 0x000fe2000001ff00 */
[----:B------:R-:W-:Y:S01]  /*1260*/  UISETP.NE.AND UP1, UPT, UR43, 0x1, UPT ;  /* 0x000000012b00788c */ /* 0x000fe2000bf25270 */
[----:B------:R-:W-:Y:S01]  /*1270*/  CS2R R54, SRZ ;  /* 0x0000000000367805 */ /* 0x000fe2000001ff00 */
[----:B------:R-:W-:Y:S01]  /*1280*/  USEL UR40, UR40, UR7, UP0 ;  /* 0x0000000728287287 */ /* 0x000fe20008000000 */
[----:B------:R-:W-:-:S02]  /*1290*/  CS2R R52, SRZ ;  /* 0x0000000000347805 */ /* 0x000fc4000001ff00 */
[----:B------:R-:W-:Y:S02]  /*12a0*/  CS2R R50, SRZ ;  /* 0x0000000000327805 */ /* 0x000fe4000001ff00 */
[----:B------:R-:W-:Y:S01]  /*12b0*/  CS2R R48, SRZ ;  /* 0x0000000000307805 */ /* 0x000fe2000001ff00 */
[----:B------:R-:W-:Y:S01]  /*12c0*/  UISETP.GE.AND UP0, UPT, UR40, 0x1, UPT ;  /* 0x000000012800788c */ /* 0x000fe2000bf06270 */
[----:B------:R-:W-:Y:S02]  /*12d0*/  CS2R R46, SRZ ;  /* 0x00000000002e7805 */ /* 0x000fe4000001ff00 */
[----:B------:R-:W-:Y:S02]  /*12e0*/  CS2R R44, SRZ ;  /* 0x00000000002c7805 */ /* 0x000fe4000001ff00 */
[----:B------:R-:W-:Y:S02]  /*12f0*/  CS2R R42, SRZ ;  /* 0x00000000002a7805 */ /* 0x000fe4000001ff00 */
[----:B------:R-:W-:Y:S01]  /*1300*/  CS2R R40, SRZ ;  /* 0x0000000000287805 */ /* 0x000fe2000001ff00 */
[----:B------:R-:W-:Y:S01]  /*1310*/  @UP1 ULDC UR8, c[0x0][0xdbc] ;  /* 0x00036f0000081ab9 */ /* 0x000fe20000000800 */
[----:B------:R-:W-:Y:S01]  /*1320*/  PLOP3.LUT P1, PT, PT, PT, UP0, 0x80, 0x0 ;  /* 0x000000000000781c */ /* 0x000fe20003f2f008 */
[----:B------:R-:W-:Y:S01]  /*1330*/  UIMAD.WIDE.U32 UR4, UR10, UR8, URZ ;  /* 0x000000080a0472a5 */ /* 0x000fe2000f8e003f */
[----:B------:R-:W-:Y:S01]  /*1340*/  CS2R R38, SRZ ;  /* 0x0000000000267805 */ /* 0x000fe2000001ff00 */
[----:B------:R-:W-:Y:S01]  /*1350*/  @UP1 ULDC UR6, c[0x0][0xdc0] ;  /* 0x0003700000061ab9 */ /* 0x000fe20000000800 */
[----:B------:R-:W-:Y:S01]  /*1360*/  CS2R R36, SRZ ;  /* 0x0000000000247805 */ /* 0x000fe2000001ff00 */
[----:B------:R-:W-:Y:S01]  /*1370*/  @UP1 USHF.R.U32.HI UR44, URZ, UR6, UR5 ;  /* 0x000000063f2c1299 */ /* 0x000fe20008011605 */
[----:B------:R-:W-:-:S02]  /*1380*/  CS2R R34, SRZ ;  /* 0x0000000000227805 */ /* 0x000fc4000001ff00 */
[----:B------:R-:W-:Y:S02]  /*1390*/  CS2R R32, SRZ ;  /* 0x0000000000207805 */ /* 0x000fe4000001ff00 */
[----:B------:R-:W-:Y:S01]  /*13a0*/  CS2R R6, SRZ ;  /* 0x0000000000067805 */ /* 0x000fe2000001ff00 */
[----:B------:R-:W-:Y:S01]  /*13b0*/  UIADD3 UR4, -UR44, URZ, URZ ;  /* 0x0000003f2c047290 */ /* 0x000fe2000fffe13f */
[----:B------:R-:W-:Y:S01]  /*13c0*/  IMAD.MOV.U32 R30, RZ, RZ, RZ ;  /* 0x000000ffff1e7224 */ /* 0x000fe200078e00ff */
[----:B------:R-:W-:Y:S01]  /*13d0*/  CS2R R8, SRZ ;  /* 0x0000000000087805 */ /* 0x000fe2000001ff00 */
[----:B------:R-:W-:Y:S01]  /*13e0*/  IMAD.MOV.U32 R0, RZ, RZ, RZ ;  /* 0x000000ffff007224 */ /* 0x000fe200078e00ff */
[----:B------:R-:W-:Y:S01]  /*13f0*/  UIMAD UR43, UR43, UR4, UR10 ;  /* 0x000000042b2b72a4 */ /* 0x000fe2000f8e020a */
[----:B------:R-:W-:Y:S02]  /*1400*/  IMAD.MOV.U32 R11, RZ, RZ, RZ ;  /* 0x000000ffff0b7224 */ /* 0x000fe400078e00ff */
[----:B------:R-:W-:Y:S01]  /*1410*/  IMAD.MOV.U32 R25, RZ, RZ, RZ ;  /* 0x000000ffff197224 */ /* 0x000fe200078e00ff */
[----:B------:R-:W-:Y:S08]  /*1420*/  @!P1 BRA `(.L_x_1858) ;  /* 0x0000008400789947 */ /* 0x000ff00003800000 */
        /* <DEDUP_REMOVED lines=28> */
.L_x_1859:
[----:B------:R-:W-:Y:S02]  /*15f0*/  R2UR UR6, R186 ;  /* 0x00000000ba0672ca */ /* 0x000fe400000e0000 */
[----:B------:R-:W-:-:S11]  /*1600*/  R2UR UR5, R190 ;  /* 0x00000000be0572ca */ /* 0x000fd600000e0000 */
[----:B------:R-:W-:Y:S02]  /*1610*/  ULEA.HI UR4, UR6, UR6, URZ, 0x1 ;  /* 0x0000000606047291 */ /* 0x000fe4000f8f083f */
[----:B------:R-:W-:Y:S02]  /*1620*/  IMAD.U32 R2, RZ, RZ, UR5 ;  /* 0x00000005ff027e24 */ /* 0x000fe4000f8e00ff */
[----:B------:R-:W-:-:S03]  /*1630*/  ULOP3.LUT UR4, UR4, 0xfffffffe, URZ, 0xc0, !UPT ;  /* 0xfffffffe04047892 */ /* 0x000fc6000f8ec03f */
[----:B------:R-:W-:Y:S01]  /*1640*/  ISETP.NE.AND P0, PT, R2, 0x3, PT ;  /* 0x000000030200780c */ /* 0x000fe20003f05270 */
[----:B------:R-:W-:-:S06]  /*1650*/  UIADD3 UR4, UR6, -UR4, URZ ;  /* 0x8000000406047290 */ /* 0x000fcc000fffe03f */
[----:B------:R-:W-:-:S05]  /*1660*/  IMAD.U32 R0, RZ, RZ, UR4 ;  /* 0x00000004ff007e24 */ /* 0x000fca000f8e00ff */
[----:B------:R-:W-:-:S04]  /*1670*/  SHF.L.U32 R0, R0, 0x1f, RZ ;  /* 0x0000001f00007819 */ /* 0x000fc800000006ff */
[----:B------:R-:W1:Y:S02]  /*1680*/  SYNCS.PHASECHK.TRANS64.TRYWAIT P1, [UR37+0x34800], R0 ;  /* 0x03480000ff0075a7 */ /* 0x000e640008020165 */
[----:B-1----:R-:W-:Y:S05]  /*1690*/  @!P1 BRA `(.L_x_1860) ;  /* 0x000000c400589947 */ /* 0x002fea0003800000 */
.L_x_1961:
[----:B------:R-:W-:Y:S05]  /*16a0*/  @!P0 BRA `(.L_x_1861) ;  /* 0x0000000000048947 */ /* 0x000fea0003800000 */
[----:B------:R-:W-:Y:S01]  /*16b0*/  BPT.TRAP 0x1 ;  /* 0x000000040000795c */ /* 0x000fe20000300000 */
.L_x_1861:
[----:B------:R-:W-:Y:S02]  /*16c0*/  IMAD.U32 R2, RZ, RZ, UR36 ;  /* 0x00000024ff027e24 */ /* 0x000fe4000f8e00ff */
[----:B-1----:R-:W-:-:S03]  /*16d0*/  IMAD.U32 R3, RZ, RZ, UR46 ;  /* 0x0000002eff037e24 */ /* 0x002fc6000f8e00ff */
[----:B------:R-:W-:Y:S02]  /*16e0*/  LEA R2, R2, UR37, 0x3 ;  /* 0x0000002502027c11 */ /* 0x000fe4000f8e18ff */
[----:B------:R-:W-:-:S04]  /*16f0*/  SHF.L.U32 R3, R3, 0x1f, RZ ;  /* 0x0000001f03037819 */ /* 0x000fc800000006ff */
[----:B------:R1:W2:Y:S01]  /*1700*/  SYNCS.PHASECHK.TRANS64.TRYWAIT P2, [R2+URZ+0x34830], R3 ;  /* 0x03483003020075a7 */ /* 0x0002a2000804017f */
[----:B------:R-:W-:Y:S05]  /*1710*/  @!P0 BRA `(.L_x_1862) ;  /* 0x0000000000048947 */ /* 0x000fea0003800000 */
[----:B------:R-:W-:Y:S01]  /*1720*/  BPT.TRAP 0x1 ;  /* 0x000000040000795c */ /* 0x000fe20000300000 */
.L_x_1862:
[----:B------:R-:W3:Y:S01]  /*1730*/  S2R R0, SR_TID.X ;  /* 0x0000000000007919 */ /* 0x000ee20000002100 */
[----:B------:R-:W-:Y:S01]  /*1740*/  IMAD.MOV.U32 R151, RZ, RZ, RZ ;  /* 0x000000ffff977224 */ /* 0x000fe200078e00ff */
[----:B---3--:R-:W-:Y:S01]  /*1750*/  LOP3.LUT P1, RZ, R0, 0x7f, RZ, 0xc0, !PT ;  /* 0x0000007f00ff7812 */ /* 0x008fe2000782c0ff */
[----:B--2---:R-:W-:-:S12]  /*1760*/  @P2 BRA `(.L_x_1863) ;  /* 0x0000000000082947 */ /* 0x004fd80003800000 */
[----:B------:R-:W2:Y:S02]  /*1770*/  SYNCS.PHASECHK.TRANS64.TRYWAIT P2, [R2+URZ+0x34830], R3 ;  /* 0x03483003020075a7 */ /* 0x000ea4000804017f */
[----:B--2---:R-:W-:Y:S05]  /*1780*/  @!P2 BRA `(.L_x_1864) ;  /* 0x000000c40034a947 */ /* 0x004fea0003800000 */
.L_x_1863:
        /* <DEDUP_REMOVED lines=10> */
[----:B-12---:R-:W-:Y:S01]  /*1830*/  @!P1 VIADD R2, R2, 0x34840 ;  /* 0x0003484002029836 */ /* 0x006fe20000000000 */
[----:B------:R-:W-:Y:S01]  /*1840*/  UMOV UR17, 0x40000040 ;  /* 0x4000004000117882 */ /* 0x000fe20000000000 */
[----:B------:R-:W-:Y:S01]  /*1850*/  UMOV UR19, 0x40000040 ;  /* 0x4000004000137882 */ /* 0x000fe20000000000 */
[----:B------:R-:W-:Y:S01]  /*1860*/  ULOP3.LUT UR38, UR4, 0x10000, URZ, 0xfc, !UPT ;  /* 0x0001000004267892 */ /* 0x000fe2000f8efc3f */
[--C-:B------:R-:W-:Y:S01]  /*1870*/  IMAD.MOV.U32 R150, RZ, RZ, R151.reuse ;  /* 0x000000ffff967224 */ /* 0x100fe200078e0097 */
[----:B------:R-:W-:Y:S01]  /*1880*/  ULOP3.LUT UR4, UR41, 0x10000, URZ, 0xfc, !UPT ;  /* 0x0001000029047892 */ /* 0x000fe2000f8efc3f */
[----:B------:R-:W-:Y:S01]  /*1890*/  @!P1 PRMT R2, RZ, 0x654, R2 ;  /* 0x00000654ff029816 */ /* 0x000fe20000000002 */
[----:B------:R-:W-:Y:S01]  /*18a0*/  UIMAD UR5, UR36, 0xc00, UR38 ;  /* 0x00000c00240578a4 */ /* 0x000fe2000f8e0226 */
[--C-:B------:R-:W-:Y:S01]  /*18b0*/  IMAD.MOV.U32 R149, RZ, RZ, R151.reuse ;  /* 0x000000ffff957224 */ /* 0x100fe200078e0097 */
[----:B------:R-:W-:Y:S01]  /*18c0*/  UIADD3 UR6, UR4, 0x2, URZ ;  /* 0x0000000204067890 */ /* 0x000fe2000fffe03f */
[--C-:B------:R-:W-:Y:S01]  /*18d0*/  IMAD.MOV.U32 R148, RZ, RZ, R151.reuse ;  /* 0x000000ffff947224 */ /* 0x100fe200078e0097 */
[----:B------:R-:W-:Y:S01]  /*18e0*/  UIADD3 UR7, UR5, 0x2, URZ ;  /* 0x0000000205077890 */ /* 0x000fe2000fffe03f */
[--C-:B------:R-:W-:Y:S01]  /*18f0*/  IMAD.MOV.U32 R147, RZ, RZ, R151.reuse ;  /* 0x000000ffff937224 */ /* 0x100fe200078e0097 */
[----:B------:R-:W-:Y:S01]  /*1900*/  UMOV UR8, UR4 ;  /* 0x0000000400087c82 */ /* 0x000fe20008000000 */
[----:B------:R-:W-:Y:S01]  /*1910*/  UMOV UR10, UR5 ;  /* 0x00000005000a7c82 */ /* 0x000fe20008000000 */
[----:B------:R-:W-:Y:S01]  /*1920*/  IMAD.U32 R12, RZ, RZ, UR8 ;  /* 0x00000008ff0c7e24 */ /* 0x000fe2000f8e00ff */
[----:B------:R-:W-:Y:S01]  /*1930*/  HGMMA.64x128x16.F32.BF16 R24, gdesc[UR8], RZ, !UPT, gsb0 ;  /* 0x01e00000081879f0 */ /* 0x000fe2000c0018ff */
[----:B------:R-:W-:Y:S01]  /*1940*/  UMOV UR8, UR6 ;  /* 0x0000000600087c82 */ /* 0x000fe20008000000 */
[----:B------:R-:W-:Y:S01]  /*1950*/  UMOV UR9, 0x40000040 ;  /* 0x4000004000097882 */ /* 0x000fe20000000000 */
[----:B------:R-:W-:Y:S01]  /*1960*/  UMOV UR10, UR7 ;  /* 0x00000007000a7c82 */ /* 0x000fe20008000000 */
[----:B------:R-:W-:Y:S01]  /*1970*/  UMOV UR11, 0x40000040 ;  /* 0x40000040000b7882 */ /* 0x000fe20000000000 */
[----:B------:R-:W-:Y:S01]  /*1980*/  IMAD.U32 R10, RZ, RZ, UR8 ;  /* 0x00000008ff0a7e24 */ /* 0x000fe2000f8e00ff */
[----:B------:R-:W-:Y:S01]  /*1990*/  UIADD3 UR12, UR4, 0x6, URZ ;  /* 0x00000006040c7890 */ /* 0x000fe2000fffe03f */
[----:B------:R-:W-:Y:S01]  /*19a0*/  IMAD.U32 R11, RZ, RZ, UR9 ;  /* 0x00000009ff0b7e24 */ /* 0x000fe2000f8e00ff */
[----:B------:R-:W-:Y:S01]  /*19b0*/  UIADD3 UR14, UR5, 0x6, URZ ;  /* 0x00000006050e7890 */ /* 0x000fe2000fffe03f */
[--C-:B------:R-:W-:Y:S01]  /*19c0*/  IMAD.MOV.U32 R146, RZ, RZ, R151.reuse ;  /* 0x000000ffff927224 */ /* 0x100fe200078e0097 */
        /* <DEDUP_REMOVED lines=40> */
[----:B------:R-:W-:Y:S01]  /*1c50*/  UMOV UR57, 0x40000040 ;  /* 0x4000004000397882 */ /* 0x000fe20000000000 */
[----:B------:R-:W-:Y:S01]  /*1c60*/  UMOV UR59, 0x40000040 ;  /* 0x40000040003b7882 */ /* 0x000fe20000000000 */
[----:B------:R-:W-:Y:S01]  /*1c70*/  ULDC UR7, c[0x0][0x288] ;  /* 0x0000a20000077ab9 */ /* 0x000fe20000000800 */
        /* <DEDUP_REMOVED lines=25> */
[----:B------:R-:W-:Y:S01]  /*1e10*/  HGMMA.64x128x16.F32.BF16 R24, gdesc[UR8], R24, gsb0 ;  /* 0x01e00000081879f0 */ /* 0x000fe20008001818 */
[----:B------:R-:W-:Y:S02]  /*1e20*/  UIADD3 UR8, UR4, 0x4, URZ ;  /* 0x0000000404087890 */ /* 0x000fe4000fffe03f */
[----:B------:R-:W-:Y:S01]  /*1e30*/  UIADD3 UR10, UR5, 0x4, URZ ;  /* 0x00000004050a7890 */ /* 0x000fe2000fffe03f */
[----:B------:R-:W-:Y:S01]  /*1e40*/  UMOV UR9, 0x40000040 ;  /* 0x4000004000097882 */ /* 0x000fe20000000000 */
[----:B------:R-:W-:Y:S01]  /*1e50*/  UMOV UR11, 0x40000040 ;  /* 0x40000040000b7882 */ /* 0x000fe20000000000 */
[----:B------:R-:W-:Y:S02]  /*1e60*/  UIADD3 UR4, UR4, 0x806, URZ ;  /* 0x0000080604047890 */ /* 0x000fe4000fffe03f */
[----:B------:R-:W-:-:S05]  /*1e70*/  UIADD3 UR5, UR5, 0x806, URZ ;  /* 0x0000080605057890 */ /* 0x000fca000fffe03f */
[----:B------:R-:W-:Y:S01]  /*1e80*/  UMOV UR56, UR4 ;  /* 0x0000000400387c82 */ /* 0x000fe20008000000 */
[----:B------:R-:W-:Y:S01]  /*1e90*/  UMOV UR4, 0xffffff80 ;  /* 0xffffff8000047882 */ /* 0x000fe20000000000 */
[----:B------:R-:W-:Y:S01]  /*1ea0*/  UMOV UR58, UR5 ;  /* 0x00000005003a7c82 */ /* 0x000fe20008000000 */
[----:B------:R-:W-:Y:S01]  /*1eb0*/  UIMAD UR4, UR40, UR4, 0x80 ;  /* 0x00000080280474a4 */ /* 0x000fe2000f8e0204 */
[----:B------:R-:W-:Y:S01]  /*1ec0*/  IMAD.U32 R8, RZ, RZ, UR56 ;  /* 0x00000038ff087e24 */ /* 0x000fe2000f8e00ff */
[----:B------:R-:W-:Y:S02]  /*1ed0*/  ULDC UR5, c[0x0][0x2e0] ;  /* 0x0000b80000057ab9 */ /* 0x000fe40000000800 */
[----:B------:R-:W-:Y:S02]  /*1ee0*/  UIMAD UR4, UR39, UR5, UR4 ;  /* 0x00000005270472a4 */ /* 0x000fe4000f8e0204 */
[----:B------:R-:W-:Y:S02]  /*1ef0*/  UIMAD UR39, UR39, UR5, -UR7 ;  /* 0x00000005272772a4 */ /* 0x000fe4000f8e0a07 */
[----:B------:R-:W-:-:S02]  /*1f00*/  UIADD3 UR6, UR4, 0x1, -UR7 ;  /* 0x0000000104067890 */ /* 0x000fc4000fffe807 */
[----:B------:R-:W-:Y:S01]  /*1f10*/  IMAD.U32 R3, RZ, RZ, UR4 ;  /* 0x00000004ff037e24 */ /* 0x000fe2000f8e00ff */
[----:B------:R-:W-:Y:S01]  /*1f20*/  ULDC UR4, c[0x0][0x988] ;  /* 0x0002620000047ab9 */ /* 0x000fe20000000800 */
[----:B------:R-:W-:Y:S02]  /*1f30*/  UIADD3 UR39, UR42, UR39, URZ ;  /* 0x000000272a277290 */ /* 0x000fe4000fffe03f */
[----:B------:R-:W-:Y:S01]  /*1f40*/  IMAD.U32 R5, RZ, RZ, UR6 ;  /* 0x00000006ff057e24 */ /* 0x000fe2000f8e00ff */
[----:B------:R-:W-:Y:S01]  /*1f50*/  UIADD3 UR6, UR40, -0x2, URZ ;  /* 0xfffffffe28067890 */ /* 0x000fe2000fffe03f */
[C---:B------:R-:W-:Y:S02]  /*1f60*/  IMAD R3, R22.reuse, -0x2, R3 ;  /* 0xfffffffe16037824 */ /* 0x040fe400078e0203 */
[----:B------:R-:W-:Y:S02]  /*1f70*/  IMAD R4, R22, -0x2, R5 ;  /* 0xfffffffe16047824 */ /* 0x000fe400078e0205 */
[----:B------:R-:W-:-:S05]  /*1f80*/  VIADD R5, R23, UR42 ;  /* 0x0000002a17057c36 */ /* 0x000fca0008000000 */
[----:B------:R-:W-:-:S04]  /*1f90*/  IADD3 R0, R4, 0x8, R5 ;  /* 0x0000000804007810 */ /* 0x000fc80007ffe005 */
[----:B------:R-:W-:Y:S02]  /*1fa0*/  VIMNMX R0, R3, R0, PT ;  /* 0x0000000003007248 */ /* 0x000fe40003fe0100 */
[----:B------:R-:W-:Y:S02]  /*1fb0*/  VIADDMNMX R3, R5, R4, R3, PT ;  /* 0x0000000405037246 */ /* 0x000fe40003800103 */
[C---:B------:R-:W-:Y:S02]  /*1fc0*/  ISETP.GT.AND P2, PT, R0.reuse, RZ, PT ;  /* 0x000000ff0000720c */ /* 0x040fe40003f44270 */
[C---:B------:R-:W-:Y:S02]  /*1fd0*/  ISETP.GT.AND P3, PT, R0.reuse, 0x1, PT ;  /* 0x000000010000780c */ /* 0x040fe40003f64270 */
[----:B------:R-:W-:Y:S01]  /*1fe0*/  ISETP.GT.AND P4, PT, R0, 0x8, PT ;  /* 0x000000080000780c */ /* 0x000fe20003f84270 */
        /* <DEDUP_REMOVED lines=31> */
[----:B------:R-:W-:Y:S01]  /*21e0*/  FSEL R15, R26, -INF , P2 ;  /* 0xff8000001a0f7808 */ /* 0x000fe20001000000 */
[----:B------:R1:W-:Y:S01]  /*21f0*/  @!P1 SYNCS.ARRIVE.TRANS64.RED.A1T0 RZ, [R2+URZ], RZ ;  /* 0x000000ff02ff99a7 */ /* 0x0003e2000810043f */
[----:B------:R-:W-:Y:S02]  /*2200*/  FSEL R27, R27, -INF , P3 ;  /* 0xff8000001b1b7808 */ /* 0x000fe40001800000 */
[----:B------:R-:W-:Y:S02]  /*2210*/  ISETP.GT.AND P2, PT, R0, 0x9, PT ;  /* 0x000000090000780c */ /* 0x000fe40003f44270 */
[----:B------:R-:W-:-:S02]  /*2220*/  FSEL R21, R30, -INF , P4 ;  /* 0xff8000001e157808 */ /* 0x000fc40002000000 */
[----:B------:R-:W-:Y:S02]  /*2230*/  FMNMX.FTZ R6, R15, R27, !PT ;  /* 0x0000001b0f067209 */ /* 0x000fe40007810000 */
[C---:B------:R-:W-:Y:S02]  /*2240*/  ISETP.GT.AND P3, PT, R0.reuse, 0x10, PT ;  /* 0x000000100000780c */ /* 0x040fe40003f64270 */
[----:B------:R-:W-:Y:S02]  /*2250*/  FSEL R31, R31, -INF , P2 ;  /* 0xff8000001f1f7808 */ /* 0x000fe40001000000 */
[----:B------:R-:W-:Y:S02]  /*2260*/  FMNMX.FTZ R6, R21, R6, !PT ;  /* 0x0000000615067209 */ /* 0x000fe40007810000 */
        /* <DEDUP_REMOVED lines=78> */
[----:B------:R-:W-:Y:S01]  /*2750*/  ISETP.GT.AND P2, PT, R0, 0x79, PT ;  /* 0x000000790000780c */ /* 0x000fe20003f44270 */
[----:B------:R-:W-:Y:S01]  /*2760*/  IMAD.U32 R0, RZ, RZ, UR4 ;  /* 0x00000004ff007e24 */ /* 0x000fe2000f8e00ff */
[----:B------:R-:W-:Y:S01]  /*2770*/  FSEL R131, R86, -INF , P3 ;  /* 0xff80000056837808 */ /* 0x000fe20001800000 */
[----:B------:R-:W-:Y:S01]  /*2780*/  USHF.R.S32.HI UR4, URZ, 0x1f, UR39 ;  /* 0x0000001f3f047899 */ /* 0x000fe20008011427 */
[----:B------:R-:W-:-:S02]  /*2790*/  FMNMX.FTZ R6, R83, R6, !PT ;  /* 0x0000000653067209 */ /* 0x000fc40007810000 */
[----:B------:R-:W-:Y:S01]  /*27a0*/  FSEL R87, R87, -INF , P2 ;  /* 0xff80000057577808 */ /* 0x000fe20001000000 */
[----:B------:R-:W-:Y:S01]  /*27b0*/  ULEA.HI UR4, UR4, UR39, URZ, 0x7 ;  /* 0x0000002704047291 */ /* 0x000fe2000f8f383f */
[----:B------:R-:W-:Y:S02]  /*27c0*/  FMNMX.FTZ R6, R131, R6, !PT ;  /* 0x0000000683067209 */ /* 0x000fe40007810000 */
[----:B------:R-:W-:Y:S01]  /*27d0*/  ISETP.GT.AND P3, PT, R3, 0x1, PT ;  /* 0x000000010300780c */ /* 0x000fe20003f64270 */
[----:B------:R-:W-:Y:S01]  /*27e0*/  USHF.R.S32.HI UR4, URZ, 0x7, UR4 ;  /* 0x000000073f047899 */ /* 0x000fe20008011404 */
[----:B------:R-:W-:Y:S02]  /*27f0*/  FMNMX.FTZ R6, R87, R6, !PT ;  /* 0x0000000657067209 */ /* 0x000fe40007810000 */
[----:B------:R-:W-:Y:S01]  /*2800*/  ISETP.GT.AND P4, PT, R3, 0x8, PT ;  /* 0x000000080300780c */ /* 0x000fe20003f84270 */
[----:B------:R-:W-:Y:S01]  /*2810*/  UISETP.LT.AND UP0, UPT, URZ, UR4, UPT ;  /* 0x000000043f00728c */ /* 0x000fe2000bf01270 */
[----:B------:R-:W-:Y:S01]  /*2820*/  FSEL R25, R25, -INF , P3 ;  /* 0xff80000019197808 */ /* 0x000fe20001800000 */
[----:B------:R-:W2:Y:S01]  /*2830*/  SHFL.BFLY PT, R7, R6, 0x2, 0x1f ;  /* 0x0c401f0006077f89 */ /* 0x000ea200000e0000 */
[----:B------:R-:W-:Y:S01]  /*2840*/  ISETP.GT.AND P3, PT, R3, 0x10, PT ;  /* 0x000000100300780c */ /* 0x000fe20003f64270 */
[----:B------:R-:W-:-:S04]  /*2850*/  USEL UR45, URZ, UR4, !UP0 ;  /* 0x000000043f2d7287 */ /* 0x000fc8000c000000 */
[----:B------:R-:W-:Y:S01]  /*2860*/  UISETP.GE.AND UP0, UPT, UR6, UR45, UPT ;  /* 0x0000002d0600728c */ /* 0x000fe2000bf06270 */
[----:B--2---:R-:W-:-:S05]  /*2870*/  FMNMX.FTZ R14, R6, R7, !PT ;  /* 0x00000007060e7209 */ /* 0x004fca0007810000 */
[----:B------:R-:W2:Y:S02]  /*2880*/  SHFL.BFLY PT, R7, R14, 0x1, 0x1f ;  /* 0x0c201f000e077f89 */ /* 0x000ea400000e0000 */
[----:B--2---:R-:W-:-:S04]  /*2890*/  FMNMX.FTZ R7, R14, R7, !PT ;  /* 0x000000070e077209 */ /* 0x004fc80007810000 */
[C---:B------:R-:W-:Y:S01]  /*28a0*/  FSETP.NEU.FTZ.AND P2, PT, R7.reuse, -INF , PT ;  /* 0xff8000000700780b */ /* 0x040fe20003f5d000 */
[----:B------:R-:W-:-:S05]  /*28b0*/  FMUL.FTZ R20, R7, R0 ;  /* 0x0000000007147220 */ /* 0x000fca0000410000 */
[----:B------:R-:W-:Y:S02]  /*28c0*/  FSEL R46, R20, RZ, P2 ;  /* 0x000000ff142e7208 */ /* 0x000fe40001000000 */
[----:B------:R-:W-:-:S03]  /*28d0*/  ISETP.GT.AND P2, PT, R3, RZ, PT ;  /* 0x000000ff0300720c */ /* 0x000fc60003f44270 */
[-CC-:B------:R-:W-:Y:S01]  /*28e0*/  FFMA.FTZ R181, R15, R0.reuse, -R46.reuse ;  /* 0x000000000fb57223 */ /* 0x180fe2000001082e */
[----:B------:R-:W-:Y:S01]  /*28f0*/  FSEL R5, R24, -INF , P2 ;  /* 0xff80000018057808 */ /* 0x000fe20001000000 */
[-CC-:B------:R-:W-:Y:S01]  /*2900*/  FFMA.FTZ R183, R21, R0.reuse, -R46.reuse ;  /* 0x0000000015b77223 */ /* 0x180fe2000001082e */
[----:B------:R-:W-:Y:S01]  /*2910*/  ISETP.GT.AND P2, PT, R3, 0x9, PT ;  /* 0x000000090300780c */ /* 0x000fe20003f44270 */
[-CC-:B------:R-:W-:Y:S01]  /*2920*/  FFMA.FTZ R6, R27, R0.reuse, -R46.reuse ;  /* 0x000000001b067223 */ /* 0x180fe2000001082e */
[----:B------:R-:W-:Y:S01]  /*2930*/  FSEL R15, R28, -INF , P4 ;  /* 0xff8000001c0f7808 */ /* 0x000fe20002000000 */
[-CC-:B------:R-:W-:Y:S01]  /*2940*/  FFMA.FTZ R14, R31, R0.reuse, -R46.reuse ;  /* 0x000000001f0e7223 */ /* 0x180fe2000001082e */
[----:B------:R-:W-:Y:S01]  /*2950*/  FMNMX.FTZ R4, R5, R25, !PT ;  /* 0x0000001905047209 */ /* 0x000fe20007810000 */
[-CC-:B------:R-:W-:Y:S01]  /*2960*/  FFMA.FTZ R20, R35, R0.reuse, -R46.reuse ;  /* 0x0000000023147223 */ /* 0x180fe2000001082e */
[----:B------:R-:W-:Y:S01]  /*2970*/  FSEL R29, R29, -INF , P2 ;  /* 0xff8000001d1d7808 */ /* 0x000fe20001000000 */
[--C-:B------:R-:W-:Y:S01]  /*2980*/  FFMA.FTZ R24, R39, R0, -R46.reuse ;  /* 0x0000000027187223 */ /* 0x100fe2000001082e */
[----:B------:R-:W-:Y:S01]  /*2990*/  FMNMX.FTZ R4, R15, R4, !PT ;  /* 0x000000040f047209 */ /* 0x000fe20007810000 */
[-CC-:B------:R-:W-:Y:S01]  /*29a0*/  FFMA.FTZ R177, R89, R0.reuse, -R46.reuse ;  /* 0x0000000059b17223 */ /* 0x180fe2000001082e */
[----:B------:R-:W-:Y:S01]  /*29b0*/  ISETP.GT.AND P2, PT, R3, 0x11, PT ;  /* 0x000000110300780c */ /* 0x000fe20003f44270 */
[----:B------:R-:W-:Y:S01]  /*29c0*/  MUFU.EX2 R181, R181 ;  /* 0x000000b500b57308 */ /* 0x000fe20000000800 */
[----:B------:R-:W-:Y:S01]  /*29d0*/  FSEL R21, R32, -INF , P3 ;  /* 0xff80000020157808 */ /* 0x000fe20001800000 */
[--C-:B------:R-:W-:Y:S01]  /*29e0*/  FFMA.FTZ R179, R91, R0, -R46.reuse ;  /* 0x000000005bb37223 */ /* 0x100fe2000001082e */
[----:B------:R-:W-:Y:S01]  /*29f0*/  FMNMX.FTZ R4, R29, R4, !PT ;  /* 0x000000041d047209 */ /* 0x000fe20007810000 */
[-CC-:B------:R-:W-:Y:S01]  /*2a00*/  FFMA.FTZ R173, R93, R0.reuse, -R46.reuse ;  /* 0x000000005dad7223 */ /* 0x180fe2000001082e */
[----:B------:R-:W-:Y:S01]  /*2a10*/  ISETP.GT.AND P3, PT, R3, 0x18, PT ;  /* 0x000000180300780c */ /* 0x000fe20003f64270 */
[--C-:B------:R-:W-:Y:S01]  /*2a20*/  FFMA.FTZ R26, R95, R0, -R46.reuse ;  /* 0x000000005f1a7223 */ /* 0x100fe2000001082e */
[----:B------:R-:W-:Y:S01]  /*2a30*/  FSEL R33, R33, -INF , P2 ;  /* 0xff80000021217808 */ /* 0x000fe20001000000 */
[----:B------:R-:W2:Y:S01]  /*2a40*/  MUFU.EX2 R6, R6 ;  /* 0x0000000600067308 */ /* 0x000ea20000000800 */
[----:B------:R-:W-:Y:S01]  /*2a50*/  FMNMX.FTZ R4, R21, R4, !PT ;  /* 0x0000000415047209 */ /* 0x000fe20007810000 */
[-CC-:B------:R-:W-:Y:S01]  /*2a60*/  FFMA.FTZ R175, R97, R0.reuse, -R46.reuse ;  /* 0x0000000061af7223 */ /* 0x180fe2000001082e */
[----:B------:R-:W-:Y:S01]  /*2a70*/  ISETP.GT.AND P2, PT, R3, 0x19, PT ;  /* 0x000000190300780c */ /* 0x000fe20003f44270 */
[-CC-:B------:R-:W-:Y:S01]  /*2a80*/  FFMA.FTZ R28, R99, R0.reuse, -R46.reuse ;  /* 0x00000000631c7223 */ /* 0x180fe2000001082e */
[----:B------:R-:W-:Y:S01]  /*2a90*/  FSEL R27, R36, -INF , P3 ;  /* 0xff800000241b7808 */ /* 0x000fe20001800000 */
[--C-:B------:R-:W-:Y:S01]  /*2aa0*/  FFMA.FTZ R169, R101, R0, -R46.reuse ;  /* 0x0000000065a97223 */ /* 0x100fe2000001082e */
[----:B------:R-:W-:Y:S01]  /*2ab0*/  FMNMX.FTZ R4, R33, R4, !PT ;  /* 0x0000000421047209 */ /* 0x000fe20007810000 */
[----:B------:R-:W-:Y:S01]  /*2ac0*/  MUFU.EX2 R183, R183 ;  /* 0x000000b700b77308 */ /* 0x000fe20000000800 */
[----:B------:R-:W-:Y:S01]  /*2ad0*/  ISETP.GT.AND P3, PT, R3, 0x20, PT ;  /* 0x000000200300780c */ /* 0x000fe20003f64270 */
        /* <DEDUP_REMOVED lines=14> */
[----:B------:R-:W-:Y:S01]  /*2bc0*/  MUFU.EX2 R177, R177 ;  /* 0x000000b100b17308 */ /* 0x000fe20000000800 */
        /* <DEDUP_REMOVED lines=27> */
[----:B------:R-:W-:Y:S01]  /*2d80*/  FFMA.FTZ R83, R83, R0, -R46 ;  /* 0x0000000053537223 */ /* 0x000fe2000001082e */
[----:B------:R-:W-:Y:S01]  /*2d90*/  FSEL R43, R52, -INF , P3 ;  /* 0xff800000342b7808 */ /* 0x000fe20001800000 */
[----:B--2---:R-:W-:Y:S01]  /*2da0*/  FADD.FTZ R52, R181, R6 ;  /* 0x00000006b5347221 */ /* 0x004fe20000010000 */
[----:B------:R-:W-:Y:S01]  /*2db0*/  FMNMX.FTZ R4, R49, R4, !PT ;  /* 0x0000000431047209 */ /* 0x000fe20007810000 */
[----:B------:R-:W-:Y:S01]  /*2dc0*/  MUFU.EX2 R173, R173 ;  /* 0x000000ad00ad7308 */ /* 0x000fe20000000800 */
[----:B------:R-:W-:Y:S01]  /*2dd0*/  ISETP.GT.AND P3, PT, R3, 0x40, PT ;  /* 0x000000400300780c */ /* 0x000fe20003f64270 */
[-CC-:B------:R-:W-:Y:S01]  /*2de0*/  FFMA.FTZ R131, R131, R0.reuse, -R46.reuse ;  /* 0x0000000083837223 */ /* 0x180fe2000001082e */
[----:B------:R-:W-:Y:S01]  /*2df0*/  FSEL R53, R53, -INF , P2 ;  /* 0xff80000035357808 */ /* 0x000fe20001000000 */
[----:B------:R-:W-:Y:S01]  /*2e00*/  FFMA.FTZ R46, R87, R0, -R46 ;  /* 0x00000000572e7223 */ /* 0x000fe2000001082e */
[----:B------:R-:W-:Y:S01]  /*2e10*/  FMNMX.FTZ R4, R43, R4, !PT ;  /* 0x000000042b047209 */ /* 0x000fe20007810000 */
[--C-:B------:R-:W-:Y:S01]  /*2e20*/  IMAD.MOV.U32 R125, RZ, RZ, R151.reuse ;  /* 0x000000ffff7d7224 */ /* 0x100fe200078e0097 */
[----:B------:R-:W-:Y:S01]  /*2e30*/  ISETP.GT.AND P2, PT, R3, 0x41, PT ;  /* 0x000000410300780c */ /* 0x000fe20003f44270 */
[----:B------:R-:W-:Y:S01]  /*2e40*/  MUFU.EX2 R26, R26 ;  /* 0x0000001a001a7308 */ /* 0x000fe20000000800 */
[----:B------:R-:W-:Y:S01]  /*2e50*/  FSEL R47, R56, -INF , P3 ;  /* 0xff800000382f7808 */ /* 0x000fe20001800000 */
[--C-:B------:R-:W-:Y:S01]  /*2e60*/  IMAD.MOV.U32 R123, RZ, RZ, R151.reuse ;  /* 0x000000ffff7b7224 */ /* 0x100fe200078e0097 */
[----:B------:R-:W-:Y:S01]  /*2e70*/  FMNMX.FTZ R4, R53, R4, !PT ;  /* 0x0000000435047209 */ /* 0x000fe20007810000 */
[--C-:B------:R-:W-:Y:S01]  /*2e80*/  IMAD.MOV.U32 R121, RZ, RZ, R151.reuse ;  /* 0x000000ffff797224 */ /* 0x100fe200078e0097 */
[----:B------:R-:W-:Y:S01]  /*2e90*/  ISETP.GT.AND P3, PT, R3, 0x48, PT ;  /* 0x000000480300780c */ /* 0x000fe20003f64270 */
[--C-:B------:R-:W-:Y:S01]  /*2ea0*/  IMAD.MOV.U32 R119, RZ, RZ, R151.reuse ;  /* 0x000000ffff777224 */ /* 0x100fe200078e0097 */
[----:B------:R-:W-:Y:S01]  /*2eb0*/  FSEL R57, R57, -INF , P2 ;  /* 0xff80000039397808 */ /* 0x000fe20001000000 */
[----:B------:R-:W-:Y:S01]  /*2ec0*/  MUFU.EX2 R175, R175 ;  /* 0x000000af00af7308 */ /* 0x000fe20000000800 */
[----:B------:R-:W-:Y:S01]  /*2ed0*/  FMNMX.FTZ R4, R47, R4, !PT ;  /* 0x000000042f047209 */ /* 0x000fe20007810000 */
[--C-:B------:R-:W-:Y:S01]  /*2ee0*/  IMAD.MOV.U32 R117, RZ, RZ, R151.reuse ;  /* 0x000000ffff757224 */ /* 0x100fe200078e0097 */
[----:B------:R-:W-:Y:S01]  /*2ef0*/  ISETP.GT.AND P2, PT, R3, 0x49, PT ;  /* 0x000000490300780c */ /* 0x000fe20003f44270 */
[--C-:B------:R-:W-:Y:S01]  /*2f00*/  IMAD.MOV.U32 R115, RZ, RZ, R151.reuse ;  /* 0x000000ffff737224 */ /* 0x100fe200078e0097 */
[----:B------:R-:W-:Y:S01]  /*2f10*/  FSEL R51, R60, -INF , P3 ;  /* 0xff8000003c337808 */ /* 0x000fe20001800000 */
[--C-:B------:R-:W-:Y:S01]  /*2f20*/  IMAD.MOV.U32 R113, RZ, RZ, R151.reuse ;  /* 0x000000ffff717224 */ /* 0x100fe200078e0097 */
[----:B------:R-:W-:Y:S01]  /*2f30*/  FMNMX.FTZ R4, R57, R4, !PT ;  /* 0x0000000439047209 */ /* 0x000fe20007810000 */
[----:B------:R-:W-:Y:S01]  /*2f40*/  MUFU.EX2 R28, R28 ;  /* 0x0000001c001c7308 */ /* 0x000fe20000000800 */
[----:B------:R-:W-:Y:S01]  /*2f50*/  ISETP.GT.AND P3, PT, R3, 0x50, PT ;  /* 0x000000500300780c */ /* 0x000fe20003f64270 */
[--C-:B------:R-:W-:Y:S01]  /*2f60*/  IMAD.MOV.U32 R111, RZ, RZ, R151.reuse ;  /* 0x000000ffff6f7224 */ /* 0x100fe200078e0097 */
[----:B------:R-:W-:Y:S01]  /*2f70*/  FSEL R61, R61, -INF , P2 ;  /* 0xff8000003d3d7808 */ /* 0x000fe20001000000 */
[--C-:B------:R-:W-:Y:S01]  /*2f80*/  IMAD.MOV.U32 R109, RZ, RZ, R151.reuse ;  /* 0x000000ffff6d7224 */ /* 0x100fe200078e0097 */
        /* <DEDUP_REMOVED lines=23> */
[----:B------:R-:W-:Y:S01]  /*3100*/  IMAD.MOV.U32 R91, RZ, RZ, R151 ;  /* 0x000000ffff5b7224 */ /* 0x000fe200078e0097 */
[----:B------:R-:W-:-:S02]  /*3110*/  FMNMX.FTZ R4, R59, R4, !PT ;  /* 0x000000043b047209 */ /* 0x000fc40007810000 */
[----:B------:R-:W-:Y:S01]  /*3120*/  ISETP.GT.AND P2, PT, R3, 0x61, PT ;  /* 0x000000610300780c */ /* 0x000fe20003f44270 */
[----:B------:R-:W-:Y:S01]  /*3130*/  MUFU.EX2 R32, R32 ;  /* 0x0000002000207308 */ /* 0x000fe20000000800 */
[----:B------:R-:W-:Y:S02]  /*3140*/  FSEL R63, R72, -INF , P3 ;  /* 0xff800000483f7808 */ /* 0x000fe40001800000 */
[----:B------:R-:W-:Y:S02]  /*3150*/  FMNMX.FTZ R4, R69, R4, !PT ;  /* 0x0000000445047209 */ /* 0x000fe40007810000 */
[----:B------:R-:W-:Y:S02]  /*3160*/  ISETP.GT.AND P3, PT, R3, 0x68, PT ;  /* 0x000000680300780c */ /* 0x000fe40003f64270 */
[----:B------:R-:W-:Y:S01]  /*3170*/  FSEL R73, R73, -INF , P2 ;  /* 0xff80000049497808 */ /* 0x000fe20001000000 */
[----:B------:R-:W-:Y:S01]  /*3180*/  MUFU.EX2 R165, R165 ;  /* 0x000000a500a57308 */ /* 0x000fe20000000800 */
[----:B------:R-:W-:-:S02]  /*3190*/  FMNMX.FTZ R4, R63, R4, !PT ;  /* 0x000000043f047209 */ /* 0x000fc40007810000 */
[----:B------:R-:W-:Y:S02]  /*31a0*/  ISETP.GT.AND P2, PT, R3, 0x69, PT ;  /* 0x000000690300780c */ /* 0x000fe40003f44270 */
[----:B------:R-:W-:Y:S02]  /*31b0*/  FSEL R67, R76, -INF , P3 ;  /* 0xff8000004c437808 */ /* 0x000fe40001800000 */
[----:B------:R-:W-:Y:S01]  /*31c0*/  FMNMX.FTZ R4, R73, R4, !PT ;  /* 0x0000000449047209 */ /* 0x000fe20007810000 */
[----:B------:R-:W-:Y:S01]  /*31d0*/  MUFU.EX2 R34, R34 ;  /* 0x0000002200227308 */ /* 0x000fe20000000800 */
[----:B------:R-:W-:Y:S02]  /*31e0*/  ISETP.GT.AND P3, PT, R3, 0x70, PT ;  /* 0x000000700300780c */ /* 0x000fe40003f64270 */
[----:B------:R-:W-:Y:S02]  /*31f0*/  FSEL R77, R77, -INF , P2 ;  /* 0xff8000004d4d7808 */ /* 0x000fe40001000000 */
        /* <DEDUP_REMOVED lines=13> */
[----:B------:R-:W-:Y:S02]  /*32d0*/  FSEL R85, R85, -INF , P2 ;  /* 0xff80000055557808 */ /* 0x000fe40001000000 */
[----:B------:R-:W-:Y:S02]  /*32e0*/  FMNMX.FTZ R4, R3, R4, !PT ;  /* 0x0000000403047209 */ /* 0x000fe40007810000 */
[----:B------:R-:W-:-:S02]  /*32f0*/  F2FP.BF16.F32.PACK_AB R181, R6, R181 ;  /* 0x000000b506b5723e */ /* 0x000fc400000010ff */
[----:B------:R-:W-:Y:S01]  /*3300*/  FMNMX.FTZ R4, R85, R4, !PT ;  /* 0x0000000455047209 */ /* 0x000fe20007810000 */
[----:B------:R-:W-:Y:S04]  /*3310*/  MUFU.EX2 R38, R38 ;  /* 0x0000002600267308 */ /* 0x000fe80000000800 */
[----:B------:R-:W2:Y:S04]  /*3320*/  SHFL.BFLY PT, R89, R4, 0x2, 0x1f ;  /* 0x0c401f0004597f89 */ /* 0x000ea800000e0000 */
[----:B------:R-:W-:Y:S08]  /*3330*/  MUFU.EX2 R163, R163 ;  /* 0x000000a300a37308 */ /* 0x000ff00000000800 */
[----:B------:R-:W-:Y:S08]  /*3340*/  MUFU.EX2 R40, R40 ;  /* 0x0000002800287308 */ /* 0x000ff00000000800 */
[----:B------:R-:W-:Y:S01]  /*3350*/  MUFU.EX2 R157, R157 ;  /* 0x0000009d009d7308 */ /* 0x000fe20000000800 */
[----:B--2---:R-:W-:-:S07]  /*3360*/  FMNMX.FTZ R89, R4, R89, !PT ;  /* 0x0000005904597209 */ /* 0x004fce0007810000 */
[----:B------:R-:W-:Y:S01]  /*3370*/  MUFU.EX2 R44, R75 ;  /* 0x0000004b002c7308 */ /* 0x000fe20000000800 */
[----:B------:R-:W2:Y:S07]  /*3380*/  SHFL.BFLY PT, R4, R89, 0x1, 0x1f ;  /* 0x0c201f0059047f89 */ /* 0x000eae00000e0000 */
[----:B------:R-:W-:Y:S08]  /*3390*/  MUFU.EX2 R127, R127 ;  /* 0x0000007f007f7308 */ /* 0x000ff00000000800 */
[----:B------:R-:W3:Y:S08]  /*33a0*/  MUFU.EX2 R48, R79 ;  /* 0x0000004f00307308 */ /* 0x000ef00000000800 */
[----:B------:R-:W-:Y:S01]  /*33b0*/  MUFU.EX2 R129, R129 ;  /* 0x0000008100817308 */ /* 0x000fe20000000800 */
[----:B--2---:R-:W-:Y:S01]  /*33c0*/  FMNMX.FTZ R4, R89, R4, !PT ;  /* 0x0000000459047209 */ /* 0x004fe20007810000 */
[----:B------:R-:W-:-:S03]  /*33d0*/  IMAD.MOV.U32 R89, RZ, RZ, R151 ;  /* 0x000000ffff597224 */ /* 0x000fc600078e0097 */
[C---:B------:R-:W-:Y:S01]  /*33e0*/  FSETP.NEU.FTZ.AND P2, PT, R4.reuse, -INF , PT ;  /* 0xff8000000400780b */ /* 0x040fe20003f5d000 */
[----:B------:R-:W-:Y:S02]  /*33f0*/  FMUL.FTZ R42, R4, R0 ;  /* 0x00000000042a7220 */ /* 0x000fe40000410000 */
[----:B------:R-:W-:Y:S01]  /*3400*/  MUFU.EX2 R50, R83 ;  /* 0x0000005300327308 */ /* 0x000fe20000000800 */
[----:B---3--:R-:W-:Y:S02]  /*3410*/  F2FP.BF16.F32.PACK_AB R159, R48, R127 ;  /* 0x0000007f309f723e */ /* 0x008fe400000010ff */
[----:B------:R-:W-:Y:S02]  /*3420*/  FSEL R42, R42, RZ, P2 ;  /* 0x000000ff2a2a7208 */ /* 0x000fe40001000000 */
[----:B------:R-:W-:-:S03]  /*3430*/  PLOP3.LUT P2, PT, PT, PT, UP0, 0x80, 0x0 ;  /* 0x000000000000781c */ /* 0x000fc60003f4f008 */
        /* <DEDUP_REMOVED lines=12> */
[-C--:B------:R-:W-:Y:S01]  /*3500*/  FFMA.FTZ R45, R45, R0.reuse, -R42 ;  /* 0x000000002d2d7223 */ /* 0x080fe2000001082a */
[----:B------:R-:W3:Y:S01]  /*3510*/  MUFU.EX2 R25, R25 ;  /* 0x0000001900197308 */ /* 0x000ee20000000800 */
        /* <DEDUP_REMOVED lines=14> */
[-C--:B------:R-:W-:Y:S01]  /*3600*/  FFMA.FTZ R65, R65, R0.reuse, -R42 ;  /* 0x0000000041417223 */ /* 0x080fe2000001082a */
[----:B------:R4:W5:Y:S01]  /*3610*/  MUFU.EX2 R182, R29 ;  /* 0x0000001d00b67308 */ /* 0x0009620000000800 */
[----:B------:R-:W-:Y:S01]  /*3620*/  FADD.FTZ R5, R179, R52 ;  /* 0x00000034b3057221 */ /* 0x000fe20000010000 */
[----:B---3--:R-:W-:Y:S01]  /*3630*/  FADD.FTZ R52, R180, R25 ;  /* 0x00000019b4347221 */ /* 0x008fe20000010000 */
[-CC-:B------:R-:W-:Y:S01]  /*3640*/  FFMA.FTZ R59, R59, R0.reuse, -R42.reuse ;  /* 0x000000003b3b7223 */ /* 0x180fe2000001082a */
[-CC-:B------:R-:W-:Y:S01]  /*3650*/  FFMA.FTZ R69, R69, R0.reuse, -R42.reuse ;  /* 0x0000000045457223 */ /* 0x180fe2000001082a */
[----:B------:R-:W-:Y:S01]  /*3660*/  FADD.FTZ R54, R24, R5 ;  /* 0x0000000518367221 */ /* 0x000fe20000010000 */
[-CC-:B------:R-:W-:Y:S01]  /*3670*/  FFMA.FTZ R63, R63, R0.reuse, -R42.reuse ;  /* 0x000000003f3f7223 */ /* 0x180fe2000001082a */
[-C--:B------:R-:W-:Y:S01]  /*3680*/  FFMA.FTZ R73, R73, R0.reuse, -R42 ;  /* 0x0000000049497223 */ /* 0x080fe2000001082a */
[----:B------:R-:W3:Y:S01]  /*3690*/  MUFU.EX2 R21, R21 ;  /* 0x0000001500157308 */ /* 0x000ee20000000800 */
[----:B--2---:R-:W-:Y:S01]  /*36a0*/  FADD.FTZ R5, R15, R52 ;  /* 0x000000340f057221 */ /* 0x004fe20000010000 */
[----:B----4-:R-:W-:Y:S01]  /*36b0*/  FADD.FTZ R29, R173, R54 ;  /* 0x00000036ad1d7221 */ /* 0x010fe20000010000 */
[-CC-:B------:R-:W-:Y:S01]  /*36c0*/  FFMA.FTZ R67, R67, R0.reuse, -R42.reuse ;  /* 0x0000000043437223 */ /* 0x180fe2000001082a */
[-CC-:B------:R-:W-:Y:S01]  /*36d0*/  FFMA.FTZ R77, R77, R0.reuse, -R42.reuse ;  /* 0x000000004d4d7223 */ /* 0x180fe2000001082a */
[-CC-:B------:R-:W-:Y:S01]  /*36e0*/  FFMA.FTZ R71, R71, R0.reuse, -R42.reuse ;  /* 0x0000000047477223 */ /* 0x180fe2000001082a */
[----:B------:R-:W-:Y:S01]  /*36f0*/  FADD.FTZ R54, R26, R29 ;  /* 0x0000001d1a367221 */ /* 0x000fe20000010000 */
[-C--:B------:R-:W-:Y:S01]  /*3700*/  FFMA.FTZ R81, R81, R0.reuse, -R42 ;  /* 0x0000000051517223 */ /* 0x080fe2000001082a */
[----:B------:R-:W2:Y:S01]  /*3710*/  MUFU.EX2 R176, R33 ;  /* 0x0000002100b07308 */ /* 0x000ea20000000800 */
[----:B-----5:R-:W-:Y:S01]  /*3720*/  FADD.FTZ R52, R182, R5 ;  /* 0x00000005b6347221 */ /* 0x020fe20000010000 */
[----:B------:R-:W-:Y:S01]  /*3730*/  FADD.FTZ R29, R175, R54 ;  /* 0x00000036af1d7221 */ /* 0x000fe20000010000 */
[-CC-:B------:R-:W-:Y:S01]  /*3740*/  FFMA.FTZ R3, R3, R0.reuse, -R42.reuse ;  /* 0x0000000003037223 */ /* 0x180fe2000001082a */
[----:B------:R-:W-:Y:S01]  /*3750*/  FFMA.FTZ R42, R85, R0, -R42 ;  /* 0x00000000552a7223 */ /* 0x000fe2000001082a */
[----:B------:R-:W-:Y:S01]  /*3760*/  F2FP.BF16.F32.PACK_AB R180, R25, R180 ;  /* 0x000000b419b4723e */ /* 0x000fe200000010ff */
[----:B------:R-:W-:Y:S01]  /*3770*/  FADD.FTZ R54, R28, R29 ;  /* 0x0000001d1c367221 */ /* 0x000fe20000010000 */
[----:B------:R-:W-:Y:S01]  /*3780*/  F2FP.BF16.F32.PACK_AB R182, R182, R15 ;  /* 0x0000000fb6b6723e */ /* 0x000fe200000010ff */
[----:B------:R-:W4:Y:S01]  /*3790*/  MUFU.EX2 R27, R27 ;  /* 0x0000001b001b7308 */ /* 0x000f220000000800 */
[----:B---3--:R-:W-:Y:S01]  /*37a0*/  FADD.FTZ R5, R21, R52 ;  /* 0x0000003415057221 */ /* 0x008fe20000010000 */
[----:B------:R-:W-:Y:S01]  /*37b0*/  FADD.FTZ R29, R169, R54 ;  /* 0x00000036a91d7221 */ /* 0x000fe20000010000 */
[----:B------:R-:W-:-:S02]  /*37c0*/  F2FP.BF16.F32.PACK_AB R153, R50, R129 ;  /* 0x000000813299723e */ /* 0x000fc400000010ff */
[----:B------:R-:W-:Y:S01]  /*37d0*/  F2FP.BF16.F32.PACK_AB R183, R14, R183 ;  /* 0x000000b70eb7723e */ /* 0x000fe200000010ff */
[----:B------:R-:W-:Y:S01]  /*37e0*/  FADD.FTZ R54, R30, R29 ;  /* 0x0000001d1e367221 */ /* 0x000fe20000010000 */
[----:B------:R-:W-:Y:S01]  /*37f0*/  F2FP.BF16.F32.PACK_AB R177, R20, R177 ;  /* 0x000000b114b1723e */ /* 0x000fe200000010ff */
[----:B------:R-:W3:Y:S01]  /*3800*/  MUFU.EX2 R178, R37 ;  /* 0x0000002500b27308 */ /* 0x000ee20000000800 */
[----:B--2---:R-:W-:Y:S01]  /*3810*/  FADD.FTZ R52, R176, R5 ;  /* 0x00000005b0347221 */ /* 0x004fe20000010000 */
[----:B------:R-:W-:Y:S01]  /*3820*/  FADD.FTZ R29, R171, R54 ;  /* 0x00000036ab1d7221 */ /* 0x000fe20000010000 */
[----:B------:R-:W-:Y:S02]  /*3830*/  F2FP.BF16.F32.PACK_AB R179, R24, R179 ;  /* 0x000000b318b3723e */ /* 0x000fe400000010ff */
[----:B------:R-:W-:Y:S02]  /*3840*/  F2FP.BF16.F32.PACK_AB R173, R26, R173 ;  /* 0x000000ad1aad723e */ /* 0x000fe400000010ff */
[----:B------:R-:W-:Y:S01]  /*3850*/  F2FP.BF16.F32.PACK_AB R175, R28, R175 ;  /* 0x000000af1caf723e */ /* 0x000fe200000010ff */
[----:B------:R-:W2:Y:S01]  /*3860*/  MUFU.EX2 R31, R31 ;  /* 0x0000001f001f7308 */ /* 0x000ea20000000800 */
[----:B----4-:R-:W-:Y:S01]  /*3870*/  FADD.FTZ R5, R27, R52 ;  /* 0x000000341b057221 */ /* 0x010fe20000010000 */
[----:B------:R-:W-:-:S02]  /*3880*/  F2FP.BF16.F32.PACK_AB R169, R30, R169 ;  /* 0x000000a91ea9723e */ /* 0x000fc400000010ff */
[----:B------:R-:W-:Y:S02]  /*3890*/  F2FP.BF16.F32.PACK_AB R171, R32, R171 ;  /* 0x000000ab20ab723e */ /* 0x000fe400000010ff */
[----:B------:R-:W-:Y:S02]  /*38a0*/  F2FP.BF16.F32.PACK_AB R176, R176, R21 ;  /* 0x00000015b0b0723e */ /* 0x000fe400000010ff */
[----:B------:R-:W1:Y:S01]  /*38b0*/  MUFU.EX2 R172, R41 ;  /* 0x0000002900ac7308 */ /* 0x000e620000000800 */
[C---:B---3--:R-:W-:Y:S01]  /*38c0*/  FADD.FTZ R52, R178.reuse, R5 ;  /* 0x00000005b2347221 */ /* 0x048fe20000010000 */
[----:B------:R-:W-:-:S06]  /*38d0*/  F2FP.BF16.F32.PACK_AB R178, R178, R27 ;  /* 0x0000001bb2b2723e */ /* 0x000fcc00000010ff */
[----:B------:R-:W3:Y:S01]  /*38e0*/  MUFU.EX2 R35, R35 ;  /* 0x0000002300237308 */ /* 0x000ee20000000800 */
[----:B--2---:R-:W-:Y:S01]  /*38f0*/  FADD.FTZ R5, R31, R52 ;  /* 0x000000341f057221 */ /* 0x004fe20000010000 */
[----:B------:R-:W-:-:S04]  /*3900*/  FADD.FTZ R52, R32, R29 ;  /* 0x0000001d20347221 */ /* 0x000fc80000010000 */
[----:B------:R-:W-:Y:S01]  /*3910*/  FADD.FTZ R29, R165, R52 ;  /* 0x00000034a51d7221 */ /* 0x000fe20000010000 */
[----:B------:R-:W-:Y:S01]  /*3920*/  F2FP.BF16.F32.PACK_AB R165, R34, R165 ;  /* 0x000000a522a5723e */ /* 0x000fe200000010ff */
[----:B------:R-:W2:Y:S01]  /*3930*/  MUFU.EX2 R174, R45 ;  /* 0x0000002d00ae7308 */ /* 0x000ea20000000800 */
[----:B-1----:R-:W-:Y:S01]  /*3940*/  FADD.FTZ R2, R172, R5 ;  /* 0x00000005ac027221 */ /* 0x002fe20000010000 */
[----:B------:R-:W-:Y:S01]  /*3950*/  FADD.FTZ R52, R34, R29 ;  /* 0x0000001d22347221 */ /* 0x000fe20000010000 */
[----:B------:R-:W-:-:S03]  /*3960*/  F2FP.BF16.F32.PACK_AB R172, R172, R31 ;  /* 0x0000001facac723e */ /* 0x000fc600000010ff */
[----:B------:R-:W-:Y:S01]  /*3970*/  FADD.FTZ R29, R167, R52 ;  /* 0x00000034a71d7221 */ /* 0x000fe20000010000 */
[C---:B------:R-:W-:Y:S01]  /*3980*/  F2FP.BF16.F32.PACK_AB R167, R36.reuse, R167 ;  /* 0x000000a724a7723e */ /* 0x040fe200000010ff */
[----:B------:R-:W1:Y:S01]  /*3990*/  MUFU.EX2 R39, R39 ;  /* 0x0000002700277308 */ /* 0x000e620000000800 */
[----:B---3--:R-:W-:Y:S01]  /*39a0*/  FADD.FTZ R5, R35, R2 ;  /* 0x0000000223057221 */ /* 0x008fe20000010000 */
[----:B------:R-:W-:-:S04]  /*39b0*/  FADD.FTZ R52, R36, R29 ;  /* 0x0000001d24347221 */ /* 0x000fc80000010000 */
[----:B------:R-:W-:Y:S01]  /*39c0*/  FADD.FTZ R29, R161, R52 ;  /* 0x00000034a11d7221 */ /* 0x000fe20000010000 */
[----:B------:R-:W-:Y:S01]  /*39d0*/  F2FP.BF16.F32.PACK_AB R161, R38, R161 ;  /* 0x000000a126a1723e */ /* 0x000fe200000010ff */
[----:B------:R-:W3:Y:S01]  /*39e0*/  MUFU.EX2 R168, R49 ;  /* 0x0000003100a87308 */ /* 0x000ee20000000800 */
[----:B--2---:R-:W-:Y:S01]  /*39f0*/  FADD.FTZ R2, R174, R5 ;  /* 0x00000005ae027221 */ /* 0x004fe20000010000 */
[----:B------:R-:W-:Y:S01]  /*3a00*/  FADD.FTZ R52, R38, R29 ;  /* 0x0000001d26347221 */ /* 0x000fe20000010000 */
[----:B------:R-:W-:-:S03]  /*3a10*/  F2FP.BF16.F32.PACK_AB R174, R174, R35 ;  /* 0x00000023aeae723e */ /* 0x000fc600000010ff */
[----:B------:R-:W-:Y:S01]  /*3a20*/  FADD.FTZ R29, R163, R52 ;  /* 0x00000034a31d7221 */ /* 0x000fe20000010000 */
[C---:B------:R-:W-:Y:S01]  /*3a30*/  F2FP.BF16.F32.PACK_AB R163, R40.reuse, R163 ;  /* 0x000000a328a3723e */ /* 0x040fe200000010ff */
[----:B------:R-:W2:Y:S01]  /*3a40*/  MUFU.EX2 R43, R43 ;  /* 0x0000002b002b7308 */ /* 0x000ea20000000800 */
[----:B-1----:R-:W-:Y:S01]  /*3a50*/  FADD.FTZ R5, R39, R2 ;  /* 0x0000000227057221 */ /* 0x002fe20000010000 */
[----:B------:R-:W-:-:S04]  /*3a60*/  FADD.FTZ R6, R40, R29 ;  /* 0x0000001d28067221 */ /* 0x000fc80000010000 */
[----:B------:R-:W-:Y:S01]  /*3a70*/  FADD.FTZ R29, R157, R6 ;  /* 0x000000069d1d7221 */ /* 0x000fe20000010000 */
[----:B------:R-:W-:Y:S01]  /*3a80*/  F2FP.BF16.F32.PACK_AB R157, R44, R157 ;  /* 0x0000009d2c9d723e */ /* 0x000fe200000010ff */
[----:B------:R-:W1:Y:S01]  /*3a90*/  MUFU.EX2 R170, R53 ;  /* 0x0000003500aa7308 */ /* 0x000e620000000800 */
[----:B---3--:R-:W-:Y:S01]  /*3aa0*/  FADD.FTZ R2, R168, R5 ;  /* 0x00000005a8027221 */ /* 0x008fe20000010000 */
[----:B------:R-:W-:Y:S01]  /*3ab0*/  FADD.FTZ R6, R44, R29 ;  /* 0x0000001d2c067221 */ /* 0x000fe20000010000 */
[----:B------:R-:W-:-:S03]  /*3ac0*/  F2FP.BF16.F32.PACK_AB R168, R168, R39 ;  /* 0x00000027a8a8723e */ /* 0x000fc600000010ff */
[----:B------:R-:W-:Y:S01]  /*3ad0*/  FADD.FTZ R29, R127, R6 ;  /* 0x000000067f1d7221 */ /* 0x000fe20000010000 */
[----:B------:R-:W-:Y:S01]  /*3ae0*/  IMAD.MOV.U32 R127, RZ, RZ, R151 ;  /* 0x000000ffff7f7224 */ /* 0x000fe200078e0097 */
[----:B------:R-:W3:Y:S01]  /*3af0*/  MUFU.EX2 R47, R47 ;  /* 0x0000002f002f7308 */ /* 0x000ee20000000800 */
[----:B--2---:R-:W-:Y:S01]  /*3b00*/  FADD.FTZ R5, R43, R2 ;  /* 0x000000022b057221 */ /* 0x004fe20000010000 */
[----:B------:R-:W-:-:S04]  /*3b10*/  FADD.FTZ R6, R48, R29 ;  /* 0x0000001d30067221 */ /* 0x000fc80000010000 */
[----:B------:R-:W-:Y:S01]  /*3b20*/  FADD.FTZ R29, R129, R6 ;  /* 0x00000006811d7221 */ /* 0x000fe20000010000 */
[----:B------:R-:W-:Y:S01]  /*3b30*/  IMAD.MOV.U32 R129, RZ, RZ, R151 ;  /* 0x000000ffff817224 */ /* 0x000fe200078e0097 */
[----:B------:R-:W2:Y:S01]  /*3b40*/  MUFU.EX2 R164, R57 ;  /* 0x0000003900a47308 */ /* 0x000ea20000000800 */
[----:B-1----:R-:W-:Y:S01]  /*3b50*/  FADD.FTZ R2, R170, R5 ;  /* 0x00000005aa027221 */ /* 0x002fe20000010000 */
[----:B------:R-:W-:Y:S01]  /*3b60*/  FADD.FTZ R6, R50, R29 ;  /* 0x0000001d32067221 */ /* 0x000fe20000010000 */
[----:B------:R-:W-:-:S05]  /*3b70*/  F2FP.BF16.F32.PACK_AB R170, R170, R43 ;  /* 0x0000002baaaa723e */ /* 0x000fca00000010ff */
[----:B------:R-:W1:Y:S01]  /*3b80*/  MUFU.EX2 R51, R51 ;  /* 0x0000003300337308 */ /* 0x000e620000000800 */
[----:B---3--:R-:W-:-:S07]  /*3b90*/  FADD.FTZ R5, R47, R2 ;  /* 0x000000022f057221 */ /* 0x008fce0000010000 */
[----:B------:R-:W3:Y:S01]  /*3ba0*/  MUFU.EX2 R166, R61 ;  /* 0x0000003d00a67308 */ /* 0x000ee20000000800 */
[C---:B--2---:R-:W-:Y:S01]  /*3bb0*/  FADD.FTZ R2, R164.reuse, R5 ;  /* 0x00000005a4027221 */ /* 0x044fe20000010000 */
[----:B------:R-:W-:-:S06]  /*3bc0*/  F2FP.BF16.F32.PACK_AB R164, R164, R47 ;  /* 0x0000002fa4a4723e */ /* 0x000fcc00000010ff */
[----:B------:R-:W2:Y:S01]  /*3bd0*/  MUFU.EX2 R55, R55 ;  /* 0x0000003700377308 */ /* 0x000ea20000000800 */
[----:B-1----:R-:W-:-:S07]  /*3be0*/  FADD.FTZ R5, R51, R2 ;  /* 0x0000000233057221 */ /* 0x002fce0000010000 */
[----:B------:R-:W1:Y:S01]  /*3bf0*/  MUFU.EX2 R160, R65 ;  /* 0x0000004100a07308 */ /* 0x000e620000000800 */
[C---:B---3--:R-:W-:Y:S01]  /*3c00*/  FADD.FTZ R2, R166.reuse, R5 ;  /* 0x00000005a6027221 */ /* 0x048fe20000010000 */
[----:B------:R-:W-:-:S06]  /*3c10*/  F2FP.BF16.F32.PACK_AB R166, R166, R51 ;  /* 0x00000033a6a6723e */ /* 0x000fcc00000010ff */
[----:B------:R-:W3:Y:S01]  /*3c20*/  MUFU.EX2 R59, R59 ;  /* 0x0000003b003b7308 */ /* 0x000ee20000000800 */
[----:B--2---:R-:W-:-:S07]  /*3c30*/  FADD.FTZ R5, R55, R2 ;  /* 0x0000000237057221 */ /* 0x004fce0000010000 */
[----:B------:R-:W2:Y:S01]  /*3c40*/  MUFU.EX2 R162, R69 ;  /* 0x0000004500a27308 */ /* 0x000ea20000000800 */
[C---:B-1----:R-:W-:Y:S01]  /*3c50*/  FADD.FTZ R2, R160.reuse, R5 ;  /* 0x00000005a0027221 */ /* 0x042fe20000010000 */
[----:B------:R-:W-:-:S06]  /*3c60*/  F2FP.BF16.F32.PACK_AB R160, R160, R55 ;  /* 0x00000037a0a0723e */ /* 0x000fcc00000010ff */
        /* <DEDUP_REMOVED lines=23> */
[----:B---3--:R-:W-:Y:S01]  /*3de0*/  FADD.FTZ R15, R3, R2 ;  /* 0x00000002030f7221 */ /* 0x008fe20000010000 */
[----:B------:R-:W-:Y:S02]  /*3df0*/  MOV R2, 0x3f800000 ;  /* 0x3f80000000027802 */ /* 0x000fe40000000f00 */
[C---:B--2---:R-:W-:Y:S01]  /*3e00*/  F2FP.BF16.F32.PACK_AB R155, R46.reuse, R131 ;  /* 0x000000832e9b723e */ /* 0x044fe200000010ff */
[----:B------:R-:W-:Y:S01]  /*3e10*/  FADD.FTZ R5, R46, R29 ;  /* 0x0000001d2e057221 */ /* 0x000fe20000010000 */
[----:B------:R-:W-:Y:S01]  /*3e20*/  IMAD.MOV.U32 R131, RZ, RZ, R151 ;  /* 0x000000ffff837224 */ /* 0x000fe200078e0097 */
[C---:B-1----:R-:W-:Y:S01]  /*3e30*/  F2FP.BF16.F32.PACK_AB R154, R42.reuse, R3 ;  /* 0x000000032a9a723e */ /* 0x042fe200000010ff */
[----:B------:R-:W-:Y:S01]  /*3e40*/  FADD.FTZ R6, R42, R15 ;  /* 0x0000000f2a067221 */ /* 0x000fe20000010000 */
[----:B------:R-:W-:Y:S01]  /*3e50*/  IMAD.MOV.U32 R3, RZ, RZ, 0x3f800000 ;  /* 0x3f800000ff037424 */ /* 0x000fe200078e00ff */
[----:B------:R-:W-:Y:S06]  /*3e60*/  @!P2 BRA `(.L_x_1865) ;  /* 0x0000002c001ca947 */ /* 0x000fec0003800000 */
[----:B------:R-:W-:Y:S01]  /*3e70*/  IMAD.MOV.U32 R15, RZ, RZ, R7 ;  /* 0x000000ffff0f7224 */ /* 0x000fe200078e0007 */
[----:B------:R-:W-:Y:S01]  /*3e80*/  CS2R R150, SRZ ;  /* 0x0000000000967805 */ /* 0x000fe2000001ff00 */
[----:B------:R-:W-:Y:S01]  /*3e90*/  IMAD.MOV.U32 R14, RZ, RZ, R4 ;  /* 0x000000ffff0e7224 */ /* 0x000fe200078e0004 */
[----:B------:R-:W-:Y:S01]  /*3ea0*/  CS2R R146, SRZ ;  /* 0x0000000000927805 */ /* 0x000fe2000001ff00 */
[----:B------:R-:W-:Y:S01]  /*3eb0*/  IMAD.MOV.U32 R2, RZ, RZ, 0x3f800000 ;  /* 0x3f800000ff027424 */ /* 0x000fe200078e00ff */
        /* <DEDUP_REMOVED lines=31> */
[----:B------:R-:W-:Y:S01]  /*40b0*/  UMOV UR4, UR36 ;  /* 0x0000002400047c82 */ /* 0x000fe20008000000 */
[----:B------:R-:W-:-:S05]  /*40c0*/  ULDC.64 UR40, c[0x0][0x3f8] ;  /* 0x0000fe0000287ab9 */ /* 0x000fca0000000a00 */
.L_x_1874:
[----:B------:R-:W-:-:S04]  /*40d0*/  UIADD3 UR5, UR4, 0x1, URZ ;  /* 0x0000000104057890 */ /* 0x000fc8000fffe03f */
[----:B------:R-:W-:-:S04]  /*40e0*/  UISETP.NE.AND UP0, UPT, UR5, 0x2, UPT ;  /* 0x000000020500788c */ /* 0x000fc8000bf05270 */
[----:B------:R-:W-:Y:S02]  /*40f0*/  USEL UR46, URZ, 0x1, UP0 ;  /* 0x000000013f2e7887 */ /* 0x000fe40008000000 */
[----:B------:R-:W-:Y:S02]  /*4100*/  USEL UR36, UR5, URZ, UP0 ;  /* 0x0000003f05247287 */ /* 0x000fe40008000000 */
[----:B------:R-:W-:Y:S01]  /*4110*/  ULOP3.LUT UR46, UR39, UR46, URZ, 0x3c, !UPT ;  /* 0x0000002e272e7292 */ /* 0x000fe2000f8e3c3f */
[----:B------:R-:W-:Y:S11]  /*4120*/  @!P0 BRA `(.L_x_1866) ;  /* 0x0000000000048947 */ /* 0x000ff60003800000 */
[----:B------:R-:W-:Y:S01]  /*4130*/  BPT.TRAP 0x1 ;  /* 0x000000040000795c */ /* 0x000fe20000300000 */
.L_x_1866:
[----:B------:R-:W-:Y:S01]  /*4140*/  ULEA UR7, UR36, UR37, 0x3 ;  /* 0x0000002524077291 */ /* 0x000fe2000f8e183f */
[----:B------:R-:W-:-:S05]  /*4150*/  IMAD.U32 R0, RZ, RZ, UR46 ;  /* 0x0000002eff007e24 */ /* 0x000fca000f8e00ff */
[----:B------:R-:W-:-:S04]  /*4160*/  SHF.L.U32 R0, R0, 0x1f, RZ ;  /* 0x0000001f00007819 */ /* 0x000fc800000006ff */
[----:B------:R1:W2:Y:S01]  /*4170*/  SYNCS.PHASECHK.TRANS64.TRYWAIT P2, [UR7+0x34830], R0 ;  /* 0x03483000ff0075a7 */ /* 0x0002a20008040147 */
[----:B------:R-:W-:Y:S05]  /*4180*/  @!P0 BRA `(.L_x_1867) ;  /* 0x0000000000048947 */ /* 0x000fea0003800000 */
[----:B------:R-:W-:Y:S01]  /*4190*/  BPT.TRAP 0x1 ;  /* 0x000000040000795c */ /* 0x000fe20000300000 */
.L_x_1867:
[----:B--2---:R-:W-:Y:S05]  /*41a0*/  @P2 BRA `(.L_x_1868) ;  /* 0x0000000000082947 */ /* 0x004fea0003800000 */
[----:B------:R-:W2:Y:S02]  /*41b0*/  SYNCS.PHASECHK.TRANS64.TRYWAIT P2, [UR7+0x34830], R0 ;  /* 0x03483000ff0075a7 */ /* 0x000ea40008040147 */
[----:B--2---:R-:W-:Y:S05]  /*41c0*/  @!P2 BRA `(.L_x_1869) ;  /* 0x0000009800b8a947 */ /* 0x004fea0003800000 */
.L_x_1868:
        /* <DEDUP_REMOVED lines=16> */
[----:B------:R-:W-:Y:S01]  /*42d0*/  R2UR UR56, R10 ;  /* 0x000000000a3872ca */ /* 0x000fe200000e0000 */
[----:B------:R-:W-:Y:S01]  /*42e0*/  UIADD3 UR58, UR5, 0x2, URZ ;  /* 0x00000002053a7890 */ /* 0x000fe2000fffe03f */
[----:B------:R-:W-:Y:S01]  /*42f0*/  R2UR UR57, R11 ;  /* 0x000000000b3972ca */ /* 0x000fe200000e0000 */
        /* <DEDUP_REMOVED lines=77> */
[----:B------:R-:W-:Y:S01]  /*47d0*/  R2UR UR56, R8 ;  /* 0x00000000083872ca */ /* 0x000fe200000e0000 */
[----:B------:R-:W-:Y:S01]  /*47e0*/  UIADD3 UR58, UR5, 0x806, URZ ;  /* 0x00000806053a7890 */ /* 0x000fe2000fffe03f */
[----:B------:R-:W-:Y:S01]  /*47f0*/  R2UR UR57, R9 ;  /* 0x00000000093972ca */ /* 0x000fe200000e0000 */
        /* <DEDUP_REMOVED lines=34> */
.L_x_1870:
[----:B------:R-:W-:Y:S01]  /*4a20*/  ULEA UR5, UR4, UR37, 0x3 ;  /* 0x0000002504057291 */ /* 0x000fe2000f8e183f */
[----:B-12---:R-:W-:-:S05]  /*4a30*/  IMAD.U32 R0, RZ, RZ, UR39 ;  /* 0x00000027ff007e24 */ /* 0x006fca000f8e00ff */
[----:B------:R-:W-:-:S04]  /*4a40*/  SHF.L.U32 R0, R0, 0x1f, RZ ;  /* 0x0000001f00007819 */ /* 0x000fc800000006ff */
[----:B------:R1:W2:Y:S01]  /*4a50*/  SYNCS.PHASECHK.TRANS64.TRYWAIT P2, [UR5+0x34850], R0 ;  /* 0x03485000ff0075a7 */ /* 0x0002a20008040145 */
[----:B------:R-:W-:Y:S05]  /*4a60*/  @!P0 BRA `(.L_x_1871) ;  /* 0x0000000000048947 */ /* 0x000fea0003800000 */
[----:B------:R-:W-:Y:S01]  /*4a70*/  BPT.TRAP 0x1 ;  /* 0x000000040000795c */ /* 0x000fe20000300000 */
.L_x_1871:
[----:B--2---:R-:W-:Y:S05]  /*4a80*/  @P2 BRA `(.L_x_1872) ;  /* 0x0000000000082947 */ /* 0x004fea0003800000 */
[----:B------:R-:W2:Y:S02]  /*4a90*/  SYNCS.PHASECHK.TRANS64.TRYWAIT P2, [UR5+0x34850], R0 ;  /* 0x03485000ff0075a7 */ /* 0x000ea40008040145 */
[----:B--2---:R-:W-:Y:S05]  /*4aa0*/  @!P2 BRA `(.L_x_1873) ;  /* 0x000000900098a947 */ /* 0x004fea0003800000 */
.L_x_1872:
[----:B------:R-:W-:Y:S01]  /*4ab0*/  UIADD3 UR10, UR37, 0x400, URZ ;  /* 0x00000400250a7890 */ /* 0x000fe2000fffe03f */
[----:B------:R-:W-:Y:S01]  /*4ac0*/  WARPGROUP.ARRIVE ;  /* 0x00000000000079c5 */ /* 0x000fe20000000000 */
[----:B------:R-:W-:Y:S01]  /*4ad0*/  UMOV UR11, 0x40000040 ;  /* 0x40000040000b7882 */ /* 0x000fe20000000000 */
[----:B------:R-:W-:Y:S02]  /*4ae0*/  UISETP.NE.U32.AND UP0, UPT, UR40, URZ, UPT ;  /* 0x0000003f2800728c */ /* 0x000fe4000bf05070 */
[----:B------:R-:W-:Y:S02]  /*4af0*/  USHF.R.U32.HI UR10, URZ, 0x4, UR10 ;  /* 0x000000043f0a7899 */ /* 0x000fe4000801160a */
[----:B------:R-:W-:Y:S02]  /*4b00*/  UISETP.NE.AND.EX UP0, UPT, UR41, URZ, UPT, UP0 ;  /* 0x0000003f2900728c */ /* 0x000fe4000bf05300 */
[----:B------:R-:W-:Y:S01]  /*4b10*/  ULOP3.LUT UR10, UR10, 0x3fff, URZ, 0xc0, !UPT ;  /* 0x00003fff0a0a7892 */ /* 0x000fe2000f8ec03f */
[----:B------:R-:W-:Y:S01]  /*4b20*/  ULDC UR18, c[0x0][0x404] ;  /* 0x0001010000127ab9 */ /* 0x000fe20000000800 */
[----:B------:R-:W-:-:S02]  /*4b30*/  ULDC UR15, c[0x0][0x2e0] ;  /* 0x0000b800000f7ab9 */ /* 0x000fc40000000800 */
[----:B------:R-:W-:Y:S01]  /*4b40*/  ULOP3.LUT UR10, UR10, 0x4000000, URZ, 0xfc, !UPT ;  /* 0x040000000a0a7892 */ /* 0x000fe2000f8efc3f */
[----:B------:R-:W-:Y:S01]  /*4b50*/  ULDC UR14, c[0x0][0x288] ;  /* 0x0000a200000e7ab9 */ /* 0x000fe20000000800 */
[----:B------:R-:W-:Y:S02]  /*4b60*/  UMOV UR39, UR46 ;  /* 0x0000002e00277c82 */ /* 0x000fe40008000000 */
        /* <DEDUP_REMOVED lines=8> */
[----:B------:R-:W-:Y:S01]  /*4bf0*/  UMOV UR10, 0xffffff80 ;  /* 0xffffff80000a7882 */ /* 0x000fe20000000000 */
[----:B------:R-:W-:Y:S02]  /*4c00*/  USEL UR11, UR18, 0x1, UP0 ;  /* 0x00000001120b7887 */ /* 0x000fe40008000000 */
[----:B------:R-:W-:Y:S02]  /*4c10*/  UIMAD UR10, UR6, UR10, 0x1 ;  /* 0x00000001060a74a4 */ /* 0x000fe4000f8e020a */
[----:B------:R-:W-:Y:S02]  /*4c20*/  UISETP.GT.AND UP0, UPT, UR6, UR45, UPT ;  /* 0x0000002d0600728c */ /* 0x000fe4000bf04270 */
[----:B------:R-:W-:Y:S02]  /*4c30*/  UIADD3 UR10, UR42, UR10, URZ ;  /* 0x0000000a2a0a7290 */ /* 0x000fe4000fffe03f */
[----:B------:R-:W-:-:S02]  /*4c40*/  UIADD3 UR6, UR6, -0x1, URZ ;  /* 0xffffffff06067890 */ /* 0x000fc4000fffe03f */
[----:B------:R-:W-:-:S03]  /*4c50*/  UIMAD UR10, UR11, UR15, UR10 ;  /* 0x0000000f0b0a72a4 */ /* 0x000fc6000f8e020a */
[----:B------:R-:W-:Y:S01]  /*4c60*/  UMOV UR11, 0x40000040 ;  /* 0x40000040000b7882 */ /* 0x000fe20000000000 */
[----:B------:R-:W-:-:S06]  /*4c70*/  UIADD3 UR10, UR10, -UR14, URZ ;  /* 0x8000000e0a0a7290 */ /* 0x000fcc000fffe03f */
[----:B--2---:R-:W-:Y:S01]  /*4c80*/  IMAD.U32 R3, RZ, RZ, UR10 ;  /* 0x0000000aff037e24 */ /* 0x004fe2000f8e00ff */
[----:B------:R-:W-:-:S03]  /*4c90*/  UIADD3 UR10, UR4, 0x100, URZ ;  /* 0x00000100040a7890 */ /* 0x000fc6000fffe03f */
[----:B------:R-:W-:-:S04]  /*4ca0*/  IMAD R20, R22, -0x2, R3 ;  /* 0xfffffffe16147824 */ /* 0x000fc800078e0203 */
[----:B------:R-:W-:-:S05]  /*4cb0*/  IMAD.IADD R20, R23, 0x1, R20 ;  /* 0x0000000117147824 */ /* 0x000fca00078e0214 */
[C---:B------:R-:W-:Y:S02]  /*4cc0*/  ISETP.GT.AND P2, PT, R20.reuse, RZ, PT ;  /* 0x000000ff1400720c */ /* 0x040fe40003f44270 */
[----:B------:R-:W-:Y:S02]  /*4cd0*/  ISETP.GT.AND P3, PT, R20, 0x1, PT ;  /* 0x000000011400780c */ /* 0x000fe40003f64270 */
[----:B------:R-:W-:Y:S02]  /*4ce0*/  FSEL R203, R24, -INF , P2 ;  /* 0xff80000018cb7808 */ /* 0x000fe40001000000 */
[----:B------:R-:W-:Y:S02]  /*4cf0*/  ISETP.GT.AND P2, PT, R20, 0x8, PT ;  /* 0x000000081400780c */ /* 0x000fe40003f44270 */
[----:B------:R-:W-:Y:S02]  /*4d00*/  FSEL R207, R25, -INF , P3 ;  /* 0xff80000019cf7808 */ /* 0x000fe40001800000 */
[----:B-1----:R-:W-:-:S02]  /*4d10*/  FMNMX.FTZ R0, R203, R14, !PT ;  /* 0x0000000ecb007209 */ /* 0x002fc40007810000 */
[----:B------:R-:W-:Y:S02]  /*4d20*/  ISETP.GT.AND P3, PT, R20, 0x9, PT ;  /* 0x000000091400780c */ /* 0x000fe40003f64270 */
[----:B------:R-:W-:Y:S02]  /*4d30*/  FSEL R199, R28, -INF , P2 ;  /* 0xff8000001cc77808 */ /* 0x000fe40001000000 */
[----:B------:R-:W-:Y:S02]  /*4d40*/  FMNMX.FTZ R0, R207, R0, !PT ;  /* 0x00000000cf007209 */ /* 0x000fe40007810000 */
[----:B------:R-:W-:Y:S02]  /*4d50*/  ISETP.GT.AND P2, PT, R20, 0x10, PT ;  /* 0x000000101400780c */ /* 0x000fe40003f44270 */
        /* <DEDUP_REMOVED lines=21> */
[----:B------:R-:W-:Y:S01]  /*4eb0*/  FMNMX.FTZ R0, R181, R0, !PT ;  /* 0x00000000b5007209 */ /* 0x000fe20007810000 */
[----:B------:R-:W-:Y:S02]  /*4ec0*/  WARPGROUP.DEPBAR.LE gsb0, 0x0 ;  /* 0x00008000000079c5 */ /* 0x000fe40000010000 */
[----:B------:R-:W-:Y:S01]  /*4ed0*/  WARPGROUP.ARRIVE ;  /* 0x00000000000079c5 */ /* 0x000fe20000000000 */
[----:B------:R-:W-:Y:S02]  /*4ee0*/  FSEL R179, R44, -INF , P2 ;  /* 0xff8000002cb37808 */ /* 0x000fe40001000000 */
[C---:B------:R-:W-:Y:S02]  /*4ef0*/  ISETP.GT.AND P2, PT, R20.reuse, 0x30, PT ;  /* 0x000000301400780c */ /* 0x040fe40003f44270 */
[----:B------:R-:W-:Y:S01]  /*4f00*/  FSEL R177, R45, -INF , P3 ;  /* 0xff8000002db17808 */ /* 0x000fe20001800000 */
[----:B------:R-:W-:Y:S01]  /*4f10*/  HGMMA.64x128x16.F32.BF16 R88, R172, gdesc[UR8].tnspB, R88, gsb0 ;  /* 0x41e00008ac587df0 */ /* 0x000fe20008001858 */
[----:B------:R-:W-:Y:S01]  /*4f20*/  UIADD3 UR10, UR4, 0x180, URZ ;  /* 0x00000180040a7890 */ /* 0x000fe2000fffe03f */
[----:B------:R-:W-:Y:S01]  /*4f30*/  FMNMX.FTZ R0, R179, R0, !PT ;  /* 0x00000000b3007209 */ /* 0x000fe20007810000 */
[----:B------:R-:W-:Y:S01]  /*4f40*/  UMOV UR11, 0x40000040 ;  /* 0x40000040000b7882 */ /* 0x000fe20000000000 */
[----:B------:R-:W-:-:S02]  /*4f50*/  ISETP.GT.AND P3, PT, R20, 0x31, PT ;  /* 0x000000311400780c */ /* 0x000fc40003f64270 */
[----:B------:R-:W-:Y:S01]  /*4f60*/  FMNMX.FTZ R0, R177, R0, !PT ;  /* 0x00000000b1007209 */ /* 0x000fe20007810000 */
[----:B------:R-:W-:Y:S02]  /*4f70*/  WARPGROUP.DEPBAR.LE gsb0, 0x0 ;  /* 0x00008000000079c5 */ /* 0x000fe40000010000 */
[----:B------:R-:W-:Y:S01]  /*4f80*/  WARPGROUP.ARRIVE ;  /* 0x00000000000079c5 */ /* 0x000fe20000000000 */
[----:B------:R-:W-:Y:S02]  /*4f90*/  FSEL R175, R48, -INF , P2 ;  /* 0xff80000030af7808 */ /* 0x000fe40001000000 */
[C---:B------:R-:W-:Y:S02]  /*4fa0*/  ISETP.GT.AND P2, PT, R20.reuse, 0x38, PT ;  /* 0x000000381400780c */ /* 0x040fe40003f44270 */
[----:B------:R-:W-:Y:S01]  /*4fb0*/  FSEL R173, R49, -INF , P3 ;  /* 0xff80000031ad7808 */ /* 0x000fe20001800000 */
[----:B------:R-:W-:Y:S01]  /*4fc0*/  HGMMA.64x128x16.F32.BF16 R88, R168, gdesc[UR8].tnspB, R88, gsb0 ;  /* 0x41e00008a8587df0 */ /* 0x000fe20008001858 */
[----:B------:R-:W-:Y:S01]  /*4fd0*/  FMNMX.FTZ R0, R175, R0, !PT ;  /* 0x00000000af007209 */ /* 0x000fe20007810000 */
[----:B------:R-:W-:Y:S01]  /*4fe0*/  UIADD3 UR10, UR4, 0x200, URZ ;  /* 0x00000200040a7890 */ /* 0x000fe2000fffe03f */
[----:B------:R-:W-:Y:S01]  /*4ff0*/  ISETP.GT.AND P3, PT, R20, 0x39, PT ;  /* 0x000000391400780c */ /* 0x000fe20003f64270 */
[----:B------:R-:W-:Y:S01]  /*5000*/  UMOV UR11, 0x40000040 ;  /* 0x40000040000b7882 */ /* 0x000fe20000000000 */
        /* <DEDUP_REMOVED lines=47> */
[C---:B------:R-:W-:Y:S01]  /*5300*/  ISETP.GT.AND P3, PT, R20.reuse, 0x79, PT ;  /* 0x000000791400780c */ /* 0x040fe20003f64270 */
[----:B------:R-:W-:Y:S01]  /*5310*/  VIADD R20, R20, 0x8 ;  /* 0x0000000814147836 */ /* 0x000fe20000000000 */
[----:B------:R-:W-:-:S02]  /*5320*/  FSEL R41, R84, -INF , P2 ;  /* 0xff80000054297808 */ /* 0x000fc40001000000 */
[----:B------:R-:W-:Y:S02]  /*5330*/  FMNMX.FTZ R0, R81, R0, !PT ;  /* 0x0000000051007209 */ /* 0x000fe40007810000 */
[----:B------:R-:W-:Y:S02]  /*5340*/  FSEL R85, R85, -INF , P3 ;  /* 0xff80000055557808 */ /* 0x000fe40001800000 */
[----:B------:R-:W-:Y:S02]  /*5350*/  FMNMX.FTZ R0, R41, R0, !PT ;  /* 0x0000000029007209 */ /* 0x000fe40007810000 */
[C---:B------:R-:W-:Y:S02]  /*5360*/  ISETP.GT.AND P5, PT, R20.reuse, RZ, PT ;  /* 0x000000ff1400720c */ /* 0x040fe40003fa4270 */
[----:B------:R-:W-:Y:S02]  /*5370*/  FMNMX.FTZ R24, R85, R0, !PT ;  /* 0x0000000055187209 */ /* 0x000fe40007810000 */
[----:B------:R-:W1:Y:S01]  /*5380*/  LDC R0, c[0x0][0x988] ;  /* 0x00026200ff007b82 */ /* 0x000e620000000800 */
[----:B------:R-:W-:-:S02]  /*5390*/  ISETP.GT.AND P6, PT, R20, 0x1, PT ;  /* 0x000000011400780c */ /* 0x000fc40003fc4270 */
[----:B------:R-:W2:Y:S01]  /*53a0*/  SHFL.BFLY PT, R37, R24, 0x2, 0x1f ;  /* 0x0c401f0018257f89 */ /* 0x000ea200000e0000 */
[----:B------:R-:W-:Y:S02]  /*53b0*/  FSEL R26, R26, -INF , P5 ;  /* 0xff8000001a1a7808 */ /* 0x000fe40002800000 */
[C---:B------:R-:W-:Y:S02]  /*53c0*/  ISETP.GT.AND P3, PT, R20.reuse, 0x8, PT ;  /* 0x000000081400780c */ /* 0x040fe40003f64270 */
[C---:B------:R-:W-:Y:S02]  /*53d0*/  ISETP.GT.AND P4, PT, R20.reuse, 0x9, PT ;  /* 0x000000091400780c */ /* 0x040fe40003f84270 */
[----:B------:R-:W-:Y:S02]  /*53e0*/  ISETP.GT.AND P5, PT, R20, 0x10, PT ;  /* 0x000000101400780c */ /* 0x000fe40003fa4270 */
[----:B--2---:R-:W-:Y:S01]  /*53f0*/  FMNMX.FTZ R28, R24, R37, !PT ;  /* 0x00000025181c7209 */ /* 0x004fe20007810000 */
[----:B------:R-:W-:-:S02]  /*5400*/  WARPGROUP.DEPBAR.LE gsb0, 0x0 ;  /* 0x00008000000079c5 */ /* 0x000fc40000010000 */
[----:B------:R-:W-:Y:S02]  /*5410*/  WARPGROUP.ARRIVE ;  /* 0x00000000000079c5 */ /* 0x000fe40000000000 */
[----:B------:R-:W2:Y:S01]  /*5420*/  SHFL.BFLY PT, R37, R28, 0x1, 0x1f ;  /* 0x0c201f001c257f89 */ /* 0x000ea200000e0000 */
[----:B------:R-:W-:Y:S02]  /*5430*/  FMNMX.FTZ R24, R26, R15, !PT ;  /* 0x0000000f1a187209 */ /* 0x000fe40007810000 */
[----:B------:R-:W-:Y:S01]  /*5440*/  FSEL R169, R31, -INF , P4 ;  /* 0xff8000001fa97808 */ /* 0x000fe20002000000 */
[----:B------:R-:W-:Y:S01]  /*5450*/  HGMMA.64x128x16.F32.BF16 R88, R164, gdesc[UR8].tnspB, R88, gsb0 ;  /* 0x41e00008a4587df0 */ /* 0x000fe20008001858 */
[----:B------:R-:W-:Y:S01]  /*5460*/  UIADD3 UR10, UR4, 0x280, URZ ;  /* 0x00000280040a7890 */ /* 0x000fe2000fffe03f */
[----:B------:R-:W-:Y:S01]  /*5470*/  FSEL R171, R34, -INF , P5 ;  /* 0xff80000022ab7808 */ /* 0x000fe20002800000 */
[----:B------:R-:W-:Y:S01]  /*5480*/  UMOV UR11, 0x40000040 ;  /* 0x40000040000b7882 */ /* 0x000fe20000000000 */
[----:B------:R-:W-:-:S02]  /*5490*/  ISETP.GT.AND P4, PT, R20, 0x19, PT ;  /* 0x000000191400780c */ /* 0x000fc40003f84270 */
[----:B------:R-:W-:Y:S02]  /*54a0*/  ISETP.GT.AND P5, PT, R20, 0x20, PT ;  /* 0x000000201400780c */ /* 0x000fe40003fa4270 */
[----:B--2---:R-:W-:-:S04]  /*54b0*/  FMNMX.FTZ R4, R28, R37, !PT ;  /* 0x000000251c047209 */ /* 0x004fc80007810000 */
[C---:B------:R-:W-:Y:S01]  /*54c0*/  FSETP.NEU.FTZ.AND P2, PT, R4.reuse, -INF , PT ;  /* 0xff8000000400780b */ /* 0x040fe20003f5d000 */
[----:B-1----:R-:W-:-:S05]  /*54d0*/  FMUL.FTZ R2, R4, R0 ;  /* 0x0000000004027220 */ /* 0x002fca0000410000 */
[----:B------:R-:W-:-:S05]  /*54e0*/  FSEL R2, R2, RZ, P2 ;  /* 0x000000ff02027208 */ /* 0x000fca0001000000 */
[-CC-:B------:R-:W-:Y:S01]  /*54f0*/  FFMA.FTZ R176, R183, R0.reuse, -R2.reuse ;  /* 0x00000000b7b07223 */ /* 0x180fe20000010802 */
[-CC-:B------:R-:W-:Y:S01]  /*5500*/  FFMA.FTZ R31, R193, R0.reuse, -R2.reuse ;  /* 0x00000000c11f7223 */ /* 0x180fe20000010802 */
[-CC-:B------:R-:W-:Y:S01]  /*5510*/  FFMA.FTZ R178, R197, R0.reuse, -R2.reuse ;  /* 0x00000000c5b27223 */ /* 0x180fe20000010802 */
[----:B------:R-:W-:Y:S01]  /*5520*/  FSEL R197, R39, -INF , P4 ;  /* 0xff80000027c57808 */ /* 0x000fe20002000000 */
[-CC-:B------:R-:W-:Y:S01]  /*5530*/  FFMA.FTZ R182, R199, R0.reuse, -R2.reuse ;  /* 0x00000000c7b67223 */ /* 0x180fe20000010802 */
[----:B------:R-:W-:Y:S01]  /*5540*/  FSEL R199, R42, -INF , P5 ;  /* 0xff8000002ac77808 */ /* 0x000fe20002800000 */
[-CC-:B------:R-:W-:Y:S01]  /*5550*/  FFMA.FTZ R180, R203, R0.reuse, -R2.reuse ;  /* 0x00000000cbb47223 */ /* 0x180fe20000010802 */
[C---:B------:R-:W-:Y:S01]  /*5560*/  ISETP.GT.AND P4, PT, R20.reuse, 0x29, PT ;  /* 0x000000291400780c */ /* 0x040fe20003f84270 */
[-CC-:B------:R-:W-:Y:S01]  /*5570*/  FFMA.FTZ R172, R195, R0.reuse, -R2.reuse ;  /* 0x00000000c3ac7223 */ /* 0x180fe20000010802 */
[----:B------:R-:W-:Y:S01]  /*5580*/  ISETP.GT.AND P5, PT, R20, 0x30, PT ;  /* 0x000000301400780c */ /* 0x000fe20003fa4270 */
        /* <DEDUP_REMOVED lines=9> */
[-CC-:B------:R-:W-:Y:S01]  /*5620*/  FFMA.FTZ R170, R49, R0.reuse, -R2.reuse ;  /* 0x0000000031aa7223 */ /* 0x180fe20000010802 */
[-CC-:B------:R-:W-:Y:S01]  /*5630*/  FFMA.FTZ R49, R53, R0.reuse, -R2.reuse ;  /* 0x0000000035317223 */ /* 0x180fe20000010802 */
[----:B------:R-:W-:Y:S01]  /*5640*/  FSEL R179, R58, -INF , P5 ;  /* 0xff8000003ab37808 */ /* 0x000fe20002800000 */
[----:B------:R-:W-:Y:S01]  /*5650*/  MUFU.EX2 R180, R180 ;  /* 0x000000b400b47308 */ /* 0x000fe20000000800 */
[----:B------:R-:W-:Y:S01]  /*5660*/  ISETP.GT.AND P5, PT, R20, 0x50, PT ;  /* 0x000000501400780c */ /* 0x000fe20003fa4270 */
[-CC-:B------:R-:W-:Y:S01]  /*5670*/  FFMA.FTZ R28, R33, R0.reuse, -R2.reuse ;  /* 0x00000000211c7223 */ /* 0x180fe20000010802 */
[-CC-:B------:R-:W-:Y:S01]  /*5680*/  FFMA.FTZ R32, R41, R0.reuse, -R2.reuse ;  /* 0x0000000029207223 */ /* 0x180fe20000010802 */
[-CC-:B------:R-:W-:Y:S01]  /*5690*/  FFMA.FTZ R33, R81, R0.reuse, -R2.reuse ;  /* 0x0000000051217223 */ /* 0x180fe20000010802 */
[----:B------:R-:W-:Y:S01]  /*56a0*/  FSEL R175, R66, -INF , P5 ;  /* 0xff80000042af7808 */ /* 0x000fe20002800000 */
[----:B------:R-:W-:Y:S01]  /*56b0*/  FFMA.FTZ R41, R85, R0, -R2 ;  /* 0x0000000055297223 */ /* 0x000fe20000010802 */
[----:B------:R-:W-:Y:S01]  /*56c0*/  ISETP.GT.AND P5, PT, R20, 0x60, PT ;  /* 0x000000601400780c */ /* 0x000fe20003fa4270 */
[----:B------:R-:W-:Y:S03]  /*56d0*/  MUFU.EX2 R37, R37 ;  /* 0x0000002500257308 */ /* 0x000fe60000000800 */
[----:B------:R-:W-:-:S02]  /*56e0*/  FSEL R207, R74, -INF , P5 ;  /* 0xff8000004acf7808 */ /* 0x000fc40002800000 */
[----:B------:R-:W-:-:S03]  /*56f0*/  ISETP.GT.AND P5, PT, R20, 0x70, PT ;  /* 0x000000701400780c */ /* 0x000fc60003fa4270 */
[----:B------:R-:W-:Y:S01]  /*5700*/  MUFU.EX2 R182, R182 ;  /* 0x000000b600b67308 */ /* 0x000fe20000000800 */
[----:B------:R-:W-:-:S07]  /*5710*/  FSEL R209, R82, -INF , P5 ;  /* 0xff80000052d17808 */ /* 0x000fce0002800000 */
        /* <DEDUP_REMOVED lines=10> */
[----:B------:R-:W-:Y:S01]  /*57c0*/  FSEL R167, R27, -INF , P6 ;  /* 0xff8000001ba77808 */ /* 0x000fe20003000000 */
[--C-:B------:R-:W-:Y:S01]  /*57d0*/  FFMA.FTZ R166, R3, R0, -R2.reuse ;  /* 0x0000000003a67223 */ /* 0x100fe20000010802 */
[----:B------:R-:W-:Y:S02]  /*57e0*/  FSEL R165, R30, -INF , P3 ;  /* 0xff8000001ea57808 */ /* 0x000fe40001800000 */
[----:B------:R1:W-:Y:S01]  /*57f0*/  MUFU.EX2 R27, R205 ;  /* 0x000000cd001b7308 */ /* 0x0003e20000000800 */
[----:B------:R-:W-:Y:S01]  /*5800*/  FMNMX.FTZ R24, R167, R24, !PT ;  /* 0x00000018a7187209 */ /* 0x000fe20007810000 */
[----:B------:R-:W-:Y:S01]  /*5810*/  HGMMA.64x128x16.F32.BF16 R88, R160, gdesc[UR8].tnspB, R88, gsb0 ;  /* 0x41e00008a0587df0 */ /* 0x000fe20008001858 */
[C---:B------:R-:W-:Y:S01]  /*5820*/  ISETP.GT.AND P6, PT, R20.reuse, 0x11, PT ;  /* 0x000000111400780c */ /* 0x040fe20003fc4270 */
[----:B------:R-:W-:Y:S01]  /*5830*/  UIADD3 UR10, UR4, 0x300, URZ ;  /* 0x00000300040a7890 */ /* 0x000fe2000fffe03f */
[----:B------:R-:W-:Y:S01]  /*5840*/  FMNMX.FTZ R24, R165, R24, !PT ;  /* 0x00000018a5187209 */ /* 0x000fe20007810000 */
[----:B------:R-:W-:Y:S01]  /*5850*/  UMOV UR11, 0x40000040 ;  /* 0x40000040000b7882 */ /* 0x000fe20000000000 */
[----:B------:R-:W-:Y:S01]  /*5860*/  ISETP.GT.AND P3, PT, R20, 0x18, PT ;  /* 0x000000181400780c */ /* 0x000fe20003f64270 */
        /* <DEDUP_REMOVED lines=8> */
[----:B------:R-:W-:Y:S01]  /*58f0*/  FFMA.FTZ R61, R65, R0, -R2 ;  /* 0x00000000413d7223 */ /* 0x000fe20000010802 */
[----:B------:R-:W-:Y:S01]  /*5900*/  FMNMX.FTZ R24, R183, R24, !PT ;  /* 0x00000018b7187209 */ /* 0x000fe20007810000 */
[----:B------:R-:W-:Y:S01]  /*5910*/  MUFU.EX2 R35, R35 ;  /* 0x0000002300237308 */ /* 0x000fe20000000800 */
[----:B------:R-:W-:-:S02]  /*5920*/  ISETP.GT.AND P6, PT, R20, 0x21, PT ;  /* 0x000000211400780c */ /* 0x000fc40003fc4270 */
[----:B------:R-:W-:Y:S02]  /*5930*/  FMNMX.FTZ R24, R193, R24, !PT ;  /* 0x00000018c1187209 */ /* 0x000fe40007810000 */
[----:B------:R-:W-:Y:S02]  /*5940*/  ISETP.GT.AND P3, PT, R20, 0x28, PT ;  /* 0x000000281400780c */ /* 0x000fe40003f64270 */
[----:B------:R-:W-:Y:S01]  /*5950*/  FMNMX.FTZ R24, R197, R24, !PT ;  /* 0x00000018c5187209 */ /* 0x000fe20007810000 */
[----:B------:R-:W-:Y:S01]  /*5960*/  MUFU.EX2 R49, R49 ;  /* 0x0000003100317308 */ /* 0x000fe20000000800 */
[----:B------:R-:W-:Y:S01]  /*5970*/  FSEL R201, R43, -INF , P6 ;  /* 0xff8000002bc97808 */ /* 0x000fe20003000000 */
[----:B------:R-:W-:Y:S01]  /*5980*/  FFMA.FTZ R43, R177, R0, -R2 ;  /* 0x00000000b12b7223 */ /* 0x000fe20000010802 */
[----:B------:R-:W-:Y:S02]  /*5990*/  FMNMX.FTZ R24, R199, R24, !PT ;  /* 0x00000018c7187209 */ /* 0x000fe40007810000 */
[----:B------:R-:W-:-:S02]  /*59a0*/  FSEL R203, R46, -INF , P3 ;  /* 0xff8000002ecb7808 */ /* 0x000fc40001800000 */
[----:B------:R-:W-:Y:S01]  /*59b0*/  FMNMX.FTZ R24, R201, R24, !PT ;  /* 0x00000018c9187209 */ /* 0x000fe20007810000 */
[----:B------:R-:W-:Y:S01]  /*59c0*/  MUFU.EX2 R43, R43 ;  /* 0x0000002b002b7308 */ /* 0x000fe20000000800 */
[C---:B------:R-:W-:Y:S02]  /*59d0*/  ISETP.GT.AND P6, PT, R20.reuse, 0x31, PT ;  /* 0x000000311400780c */ /* 0x040fe40003fc4270 */
[----:B------:R-:W-:Y:S02]  /*59e0*/  FMNMX.FTZ R24, R203, R24, !PT ;  /* 0x00000018cb187209 */ /* 0x000fe40007810000 */
[----:B------:R-:W-:Y:S02]  /*59f0*/  ISETP.GT.AND P3, PT, R20, 0x38, PT ;  /* 0x000000381400780c */ /* 0x000fe40003f64270 */
[----:B------:R-:W-:Y:S01]  /*5a00*/  FMNMX.FTZ R24, R47, R24, !PT ;  /* 0x000000182f187209 */ /* 0x000fe20007810000 */
[----:B------:R-:W-:Y:S01]  /*5a10*/  MUFU.EX2 R164, R164 ;  /* 0x000000a400a47308 */ /* 0x000fe20000000800 */
[----:B------:R-:W-:-:S02]  /*5a20*/  FSEL R51, R51, -INF , P6 ;  /* 0xff80000033337808 */ /* 0x000fc40003000000 */
[----:B------:R-:W-:Y:S02]  /*5a30*/  FMNMX.FTZ R24, R195, R24, !PT ;  /* 0x00000018c3187209 */ /* 0x000fe40007810000 */
[----:B------:R-:W-:Y:S01]  /*5a40*/  FSEL R181, R54, -INF , P3 ;  /* 0xff80000036b57808 */ /* 0x000fe20001800000 */
[----:B------:R-:W-:Y:S01]  /*5a50*/  IMAD.U32 R54, RZ, RZ, UR5 ;  /* 0x00000005ff367e24 */ /* 0x000fe2000f8e00ff */
[----:B------:R-:W-:Y:S01]  /*5a60*/  FMNMX.FTZ R24, R51, R24, !PT ;  /* 0x0000001833187209 */ /* 0x000fe20007810000 */
[----:B------:R-:W-:Y:S01]  /*5a70*/  MUFU.EX2 R45, R45 ;  /* 0x0000002d002d7308 */ /* 0x000fe20000000800 */
[----:B-1----:R-:W-:Y:S01]  /*5a80*/  FSEL R205, R55, -INF , P4 ;  /* 0xff80000037cd7808 */ /* 0x002fe20002000000 */
[----:B------:R-:W-:Y:S01]  /*5a90*/  FFMA.FTZ R55, R173, R0, -R2 ;  /* 0x00000000ad377223 */ /* 0x000fe20000010802 */
[----:B------:R-:W-:Y:S01]  /*5aa0*/  FMNMX.FTZ R24, R181, R24, !PT ;  /* 0x00000018b5187209 */ /* 0x000fe20007810000 */
[----:B------:R-:W-:Y:S01]  /*5ab0*/  @!P1 VIADD R54, R54, 0x34860 ;  /* 0x0003486036369836 */ /* 0x000fe20000000000 */
[----:B------:R-:W-:-:S02]  /*5ac0*/  ISETP.GT.AND P6, PT, R20, 0x41, PT ;  /* 0x000000411400780c */ /* 0x000fc40003fc4270 */
[----:B------:R-:W-:Y:S01]  /*5ad0*/  FMNMX.FTZ R24, R205, R24, !PT ;  /* 0x00000018cd187209 */ /* 0x000fe20007810000 */
[----:B------:R-:W-:Y:S01]  /*5ae0*/  MUFU.EX2 R55, R55 ;  /* 0x0000003700377308 */ /* 0x000fe20000000800 */
[C---:B------:R-:W-:Y:S02]  /*5af0*/  ISETP.GT.AND P3, PT, R20.reuse, 0x48, PT ;  /* 0x000000481400780c */ /* 0x040fe40003f64270 */
[----:B------:R-:W-:Y:S02]  /*5b00*/  FSEL R59, R59, -INF , P6 ;  /* 0xff8000003b3b7808 */ /* 0x000fe40003000000 */
[----:B------:R-:W-:Y:S02]  /*5b10*/  FMNMX.FTZ R24, R179, R24, !PT ;  /* 0x00000018b3187209 */ /* 0x000fe40007810000 */
[----:B------:R-:W-:Y:S01]  /*5b20*/  ISETP.GT.AND P4, PT, R20, 0x49, PT ;  /* 0x000000491400780c */ /* 0x000fe20003f84270 */
[----:B------:R-:W-:Y:S01]  /*5b30*/  MUFU.EX2 R166, R166 ;  /* 0x000000a600a67308 */ /* 0x000fe20000000800 */
[----:B------:R-:W-:-:S02]  /*5b40*/  FSEL R177, R62, -INF , P3 ;  /* 0xff8000003eb17808 */ /* 0x000fc40001800000 */
[----:B------:R-:W-:Y:S02]  /*5b50*/  FMNMX.FTZ R24, R59, R24, !PT ;  /* 0x000000183b187209 */ /* 0x000fe40007810000 */
[----:B------:R-:W-:Y:S02]  /*5b60*/  FSEL R63, R63, -INF , P4 ;  /* 0xff8000003f3f7808 */ /* 0x000fe40002000000 */
[----:B------:R-:W-:Y:S01]  /*5b70*/  FMNMX.FTZ R24, R177, R24, !PT ;  /* 0x00000018b1187209 */ /* 0x000fe20007810000 */
[----:B------:R-:W-:Y:S01]  /*5b80*/  MUFU.EX2 R57, R57 ;  /* 0x0000003900397308 */ /* 0x000fe20000000800 */
[C---:B------:R-:W-:Y:S02]  /*5b90*/  ISETP.GT.AND P6, PT, R20.reuse, 0x51, PT ;  /* 0x000000511400780c */ /* 0x040fe40003fc4270 */
[----:B------:R-:W-:Y:S02]  /*5ba0*/  FMNMX.FTZ R24, R63, R24, !PT ;  /* 0x000000183f187209 */ /* 0x000fe40007810000 */
[----:B------:R-:W-:-:S02]  /*5bb0*/  ISETP.GT.AND P3, PT, R20, 0x58, PT ;  /* 0x000000581400780c */ /* 0x000fc40003f64270 */
[----:B------:R-:W-:Y:S01]  /*5bc0*/  FSEL R67, R67, -INF , P6 ;  /* 0xff80000043437808 */ /* 0x000fe20003000000 */
[----:B------:R-:W-:Y:S01]  /*5bd0*/  MUFU.EX2 R61, R61 ;  /* 0x0000003d003d7308 */ /* 0x000fe20000000800 */
[----:B------:R-:W-:Y:S02]  /*5be0*/  FMNMX.FTZ R24, R175, R24, !PT ;  /* 0x00000018af187209 */ /* 0x000fe40007810000 */
[----:B------:R-:W-:Y:S02]  /*5bf0*/  ISETP.GT.AND P4, PT, R20, 0x59, PT ;  /* 0x000000591400780c */ /* 0x000fe40003f84270 */
[----:B------:R-:W-:Y:S02]  /*5c00*/  FSEL R173, R70, -INF , P3 ;  /* 0xff80000046ad7808 */ /* 0x000fe40001800000 */
[----:B------:R-:W-:Y:S01]  /*5c10*/  FMNMX.FTZ R24, R67, R24, !PT ;  /* 0x0000001843187209 */ /* 0x000fe20007810000 */
[----:B------:R-:W-:Y:S01]  /*5c20*/  MUFU.EX2 R28, R28 ;  /* 0x0000001c001c7308 */ /* 0x000fe20000000800 */
[----:B------:R-:W-:-:S02]  /*5c30*/  FSEL R71, R71, -INF , P4 ;  /* 0xff80000047477808 */ /* 0x000fc40002000000 */
[----:B------:R-:W-:Y:S02]  /*5c40*/  FMNMX.FTZ R24, R173, R24, !PT ;  /* 0x00000018ad187209 */ /* 0x000fe40007810000 */
[C---:B------:R-:W-:Y:S02]  /*5c50*/  ISETP.GT.AND P6, PT, R20.reuse, 0x61, PT ;  /* 0x000000611400780c */ /* 0x040fe40003fc4270 */
        /* <DEDUP_REMOVED lines=9> */
[----:B------:R-:W-:Y:S02]  /*5cf0*/  FSEL R79, R79, -INF , P4 ;  /* 0xff8000004f4f7808 */ /* 0x000fe40002000000 */
[----:B------:R-:W-:Y:S02]  /*5d00*/  FMNMX.FTZ R24, R53, R24, !PT ;  /* 0x0000001835187209 */ /* 0x000fe40007810000 */
[----:B------:R-:W-:-:S02]  /*5d10*/  ISETP.GT.AND P6, PT, R20, 0x71, PT ;  /* 0x000000711400780c */ /* 0x000fc40003fc4270 */
[----:B------:R-:W-:Y:S02]  /*5d20*/  FMNMX.FTZ R24, R79, R24, !PT ;  /* 0x000000184f187209 */ /* 0x000fe40007810000 */
[C---:B------:R-:W-:Y:S02]  /*5d30*/  ISETP.GT.AND P3, PT, R20.reuse, 0x78, PT ;  /* 0x000000781400780c */ /* 0x040fe40003f64270 */
[----:B------:R-:W-:Y:S02]  /*5d40*/  FSEL R83, R83, -INF , P6 ;  /* 0xff80000053537808 */ /* 0x000fe40003000000 */
[----:B------:R-:W-:Y:S02]  /*5d50*/  FMNMX.FTZ R24, R209, R24, !PT ;  /* 0x00000018d1187209 */ /* 0x000fe40007810000 */
[----:B------:R-:W-:Y:S01]  /*5d60*/  ISETP.GT.AND P4, PT, R20, 0x79, PT ;  /* 0x000000791400780c */ /* 0x000fe20003f84270 */
[--C-:B------:R-:W-:Y:S01]  /*5d70*/  FFMA.FTZ R20, R25, R0, -R2.reuse ;  /* 0x0000000019147223 */ /* 0x100fe20000010802 */
[----:B------:R-:W-:Y:S01]  /*5d80*/  FMNMX.FTZ R24, R83, R24, !PT ;  /* 0x0000001853187209 */ /* 0x000fe20007810000 */
[----:B------:R-:W-:Y:S01]  /*5d90*/  FFMA.FTZ R25, R73, R0, -R2 ;  /* 0x0000000049197223 */ /* 0x000fe20000010802 */
[----:B------:R-:W-:-:S02]  /*5da0*/  FSEL R87, R87, -INF , P4 ;  /* 0xff80000057577808 */ /* 0x000fc40002000000 */
[----:B------:R-:W-:Y:S01]  /*5db0*/  @!P1 PRMT R54, RZ, 0x654, R54 ;  /* 0x00000654ff369816 */ /* 0x000fe20000000036 */
[----:B------:R-:W-:Y:S08]  /*5dc0*/  MUFU.EX2 R20, R20 ;  /* 0x0000001400147308 */ /* 0x000ff00000000800 */
[----:B------:R-:W-:Y:S01]  /*5dd0*/  MUFU.EX2 R25, R25 ;  /* 0x0000001900197308 */ /* 0x000fe20000000800 */
[----:B------:R-:W-:-:S02]  /*5de0*/  WARPGROUP.DEPBAR.LE gsb0, 0x0 ;  /* 0x00008000000079c5 */ /* 0x000fc40000010000 */
[----:B------:R-:W-:Y:S01]  /*5df0*/  WARPGROUP.ARRIVE ;  /* 0x00000000000079c5 */ /* 0x000fe20000000000 */
[----:B------:R-:W-:Y:S01]  /*5e00*/  FSEL R161, R86, -INF , P3 ;  /* 0xff80000056a17808 */ /* 0x000fe20001800000 */
[-CC-:B------:R-:W-:Y:S01]  /*5e10*/  FFMA.FTZ R160, R7, R0.reuse, -R2.reuse ;  /* 0x0000000007a07223 */ /* 0x180fe20000010802 */
[-CC-:B------:R-:W-:Y:S01]  /*5e20*/  FFMA.FTZ R162, R21, R0.reuse, -R2.reuse ;  /* 0x0000000015a27223 */ /* 0x180fe20000010802 */
[----:B------:R-:W-:Y:S01]  /*5e30*/  FFMA.FTZ R21, R69, R0, -R2 ;  /* 0x0000000045157223 */ /* 0x000fe20000010802 */
[----:B------:R-:W-:Y:S01]  /*5e40*/  FMNMX.FTZ R24, R161, R24, !PT ;  /* 0x00000018a1187209 */ /* 0x000fe20007810000 */
[----:B------:R-:W-:Y:S01]  /*5e50*/  HGMMA.64x128x16.F32.BF16 R88, R156, gdesc[UR8].tnspB, R88, gsb0 ;  /* 0x41e000089c587df0 */ /* 0x000fe20008001858 */
[----:B------:R-:W-:Y:S01]  /*5e60*/  UIADD3 UR10, UR4, 0x380, URZ ;  /* 0x00000380040a7890 */ /* 0x000fe2000fffe03f */
[----:B------:R-:W-:Y:S01]  /*5e70*/  MUFU.EX2 R160, R160 ;  /* 0x000000a000a07308 */ /* 0x000fe20000000800 */
[----:B------:R-:W-:Y:S01]  /*5e80*/  FMNMX.FTZ R24, R87, R24, !PT ;  /* 0x0000001857187209 */ /* 0x000fe20007810000 */
[----:B------:R-:W-:Y:S01]  /*5e90*/  UMOV UR11, 0x40000040 ;  /* 0x40000040000b7882 */ /* 0x000fe20000000000 */
[----:B------:R-:W-:-:S03]  /*5ea0*/  UMOV UR4, UR36 ;  /* 0x0000002400047c82 */ /* 0x000fc60008000000 */
[----:B------:R-:W1:Y:S02]  /*5eb0*/  SHFL.BFLY PT, R3, R24, 0x2, 0x1f ;  /* 0x0c401f0018037f89 */ /* 0x000e6400000e0000 */
[----:B------:R-:W-:Y:S08]  /*5ec0*/  MUFU.EX2 R162, R162 ;  /* 0x000000a200a27308 */ /* 0x000ff00000000800 */
[----:B------:R-:W-:Y:S01]  /*5ed0*/  MUFU.EX2 R21, R21 ;  /* 0x0000001500157308 */ /* 0x000fe20000000800 */
[----:B-1----:R-:W-:Y:S01]  /*5ee0*/  FMNMX.FTZ R3, R24, R3, !PT ;  /* 0x0000000318037209 */ /* 0x002fe20007810000 */
[-CC-:B------:R-:W-:Y:S01]  /*5ef0*/  FFMA.FTZ R24, R29, R0.reuse, -R2.reuse ;  /* 0x000000001d187223 */ /* 0x180fe20000010802 */
[----:B------:R-:W-:-:S03]  /*5f00*/  FFMA.FTZ R29, R77, R0, -R2 ;  /* 0x000000004d1d7223 */ /* 0x000fc60000010802 */
[----:B------:R-:W1:Y:S02]  /*5f10*/  SHFL.BFLY PT, R30, R3, 0x1, 0x1f ;  /* 0x0c201f00031e7f89 */ /* 0x000e6400000e0000 */
[----:B------:R-:W-:Y:S08]  /*5f20*/  MUFU.EX2 R24, R24 ;  /* 0x0000001800187308 */ /* 0x000ff00000000800 */
[----:B------:R-:W-:Y:S01]  /*5f30*/  MUFU.EX2 R29, R29 ;  /* 0x0000001d001d7308 */ /* 0x000fe20000000800 */
[----:B-1----:R-:W-:-:S02]  /*5f40*/  FMNMX.FTZ R7, R3, R30, !PT ;  /* 0x0000001e03077209 */ /* 0x002fc40007810000 */
[----:B------:R-:W-:-:S05]  /*5f50*/  FSEL R3, R4, RZ, P2 ;  /* 0x000000ff04037208 */ /* 0x000fca0001000000 */
[----:B------:R1:W-:Y:S01]  /*5f60*/  MUFU.EX2 R30, R32 ;  /* 0x00000020001e7308 */ /* 0x0003e20000000800 */
[C---:B------:R-:W-:Y:S01]  /*5f70*/  FSETP.NEU.FTZ.AND P2, PT, R7.reuse, -INF , PT ;  /* 0xff8000000700780b */ /* 0x040fe20003f5d000 */
[-C--:B------:R-:W-:Y:S01]  /*5f80*/  FMUL.FTZ R34, R7, R0.reuse ;  /* 0x0000000007227220 */ /* 0x080fe20000410000 */
[----:B------:R-:W-:Y:S02]  /*5f90*/  FADD.FTZ R3, -R3, R14 ;  /* 0x0000000e03037221 */ /* 0x000fe40000010100 */
[----:B------:R-:W-:Y:S02]  /*5fa0*/  FSEL R2, R7, RZ, P2 ;  /* 0x000000ff07027208 */ /* 0x000fe40001000000 */
[----:B------:R-:W-:Y:S01]  /*5fb0*/  FSEL R34, R34, RZ, P2 ;  /* 0x000000ff22227208 */ /* 0x000fe20001000000 */
[----:B------:R-:W-:Y:S01]  /*5fc0*/  FMUL.FTZ R3, R3, R0 ;  /* 0x0000000003037220 */ /* 0x000fe20000410000 */
[----:B------:R-:W-:Y:S01]  /*5fd0*/  PLOP3.LUT P2, PT, PT, PT, UP0, 0x80, 0x0 ;  /* 0x000000000000781c */ /* 0x000fe20003f4f008 */
[----:B------:R-:W-:-:S02]  /*5fe0*/  FADD.FTZ R15, -R2, R15 ;  /* 0x0000000f020f7221 */ /* 0x000fc40000010100 */
[-CC-:B------:R-:W-:Y:S01]  /*5ff0*/  FFMA.FTZ R65, R26, R0.reuse, -R34.reuse ;  /* 0x000000001a417223 */ /* 0x180fe20000010822 */
[-CC-:B------:R-:W-:Y:S01]  /*6000*/  FFMA.FTZ R42, R51, R0.reuse, -R34.reuse ;  /* 0x00000000332a7223 */ /* 0x180fe20000010822 */
[----:B------:R-:W2:Y:S01]  /*6010*/  MUFU.EX2 R3, R3 ;  /* 0x0000000300037308 */ /* 0x000ea20000000800 */
[-C--:B------:R-:W-:Y:S01]  /*6020*/  FMUL.FTZ R15, R15, R0.reuse ;  /* 0x000000000f0f7220 */ /* 0x080fe20000410000 */
[-CC-:B------:R-:W-:Y:S01]  /*6030*/  FFMA.FTZ R14, R167, R0.reuse, -R34.reuse ;  /* 0x00000000a70e7223 */ /* 0x180fe20000010822 */
[-CC-:B------:R-:W-:Y:S01]  /*6040*/  FFMA.FTZ R26, R165, R0.reuse, -R34.reuse ;  /* 0x00000000a51a7223 */ /* 0x180fe20000010822 */
[-CC-:B------:R-:W-:Y:S01]  /*6050*/  FFMA.FTZ R69, R169, R0.reuse, -R34.reuse ;  /* 0x00000000a9457223 */ /* 0x180fe20000010822 */
[-CC-:B-1----:R-:W-:Y:S01]  /*6060*/  FFMA.FTZ R32, R171, R0.reuse, -R34.reuse ;  /* 0x00000000ab207223 */ /* 0x182fe20000010822 */
        /* <DEDUP_REMOVED lines=10> */
[----:B------:R-:W1:Y:S01]  /*6110*/  MUFU.EX2 R2, R15 ;  /* 0x0000000f00027308 */ /* 0x000e620000000800 */
[----:B--2---:R-:W-:Y:S01]  /*6120*/  FFMA.FTZ R6, R3, R6, R180 ;  /* 0x0000000603067223 */ /* 0x004fe200000100b4 */
        /* <DEDUP_REMOVED lines=8> */
[--C-:B------:R-:W-:Y:S01]  /*61b0*/  FFMA.FTZ R163, R173, R0, -R34.reuse ;  /* 0x00000000ada37223 */ /* 0x100fe20000010822 */
[----:B------:R-:W-:Y:S01]  /*61c0*/  F2FP.BF16.F32.PACK_AB R182, R27, R182 ;  /* 0x000000b61bb6723e */ /* 0x000fe200000010ff */
[-C--:B------:R-:W-:Y:S01]  /*61d0*/  FFMA.FTZ R71, R71, R0.reuse, -R34 ;  /* 0x0000000047477223 */ /* 0x080fe20000010822 */
[----:B------:R-:W-:Y:S01]  /*61e0*/  FADD.FTZ R51, R27, R6 ;  /* 0x000000061b337221 */ /* 0x000fe20000010000 */
[-CC-:B------:R-:W-:Y:S01]  /*61f0*/  FFMA.FTZ R207, R207, R0.reuse, -R34.reuse ;  /* 0x00000000cfcf7223 */ /* 0x180fe20000010822 */
[-CC-:B------:R-:W-:Y:S01]  /*6200*/  FFMA.FTZ R75, R75, R0.reuse, -R34.reuse ;  /* 0x000000004b4b7223 */ /* 0x180fe20000010822 */
[----:B------:R-:W3:Y:S01]  /*6210*/  MUFU.EX2 R26, R26 ;  /* 0x0000001a001a7308 */ /* 0x000ee20000000800 */
[----:B------:R-:W-:Y:S01]  /*6220*/  FADD.FTZ R6, R176, R51 ;  /* 0x00000033b0067221 */ /* 0x000fe20000010000 */
[----:B-1----:R-:W-:Y:S01]  /*6230*/  FFMA.FTZ R5, R2, R5, R65 ;  /* 0x0000000502057223 */ /* 0x002fe20000010041 */
[-CC-:B------:R-:W-:Y:S01]  /*6240*/  FFMA.FTZ R53, R53, R0.reuse, -R34.reuse ;  /* 0x0000000035357223 */ /* 0x180fe20000010822 */
[-C--:B------:R-:W-:Y:S01]  /*6250*/  FFMA.FTZ R79, R79, R0.reuse, -R34 ;  /* 0x000000004f4f7223 */ /* 0x080fe20000010822 */
[----:B------:R-:W-:Y:S01]  /*6260*/  FADD.FTZ R51, R31, R6 ;  /* 0x000000061f337221 */ /* 0x000fe20000010000 */
[-CC-:B------:R-:W-:Y:S01]  /*6270*/  FFMA.FTZ R209, R209, R0.reuse, -R34.reuse ;  /* 0x00000000d1d17223 */ /* 0x180fe20000010822 */
[-CC-:B------:R-:W-:Y:S01]  /*6280*/  FFMA.FTZ R83, R83, R0.reuse, -R34.reuse ;  /* 0x0000000053537223 */ /* 0x180fe20000010822 */
[----:B------:R-:W1:Y:S01]  /*6290*/  MUFU.EX2 R69, R69 ;  /* 0x0000004500457308 */ /* 0x000e620000000800 */
[----:B------:R-:W-:Y:S01]  /*62a0*/  FADD.FTZ R6, R178, R51 ;  /* 0x00000033b2067221 */ /* 0x000fe20000010000 */
[C---:B--2---:R-:W-:Y:S01]  /*62b0*/  FADD.FTZ R15, R14.reuse, R5 ;  /* 0x000000050e0f7221 */ /* 0x044fe20000010000 */
[----:B------:R-:W-:Y:S01]  /*62c0*/  FFMA.FTZ R161, R161, R0, -R34 ;  /* 0x00000000a1a17223 */ /* 0x000fe20000010822 */
[----:B------:R-:W-:Y:S01]  /*62d0*/  F2FP.BF16.F32.PACK_AB R181, R14, R65 ;  /* 0x000000410eb5723e */ /* 0x000fe200000010ff */
[----:B------:R-:W-:Y:S01]  /*62e0*/  FADD.FTZ R51, R35, R6 ;  /* 0x0000000623337221 */ /* 0x000fe20000010000 */
[----:B------:R-:W-:Y:S01]  /*62f0*/  IMAD.U32 R6, RZ, RZ, UR7 ;  /* 0x00000007ff067e24 */ /* 0x000fe2000f8e00ff */
[----:B------:R-:W-:Y:S01]  /*6300*/  F2FP.BF16.F32.PACK_AB R180, R37, R180 ;  /* 0x000000b425b4723e */ /* 0x000fe200000010ff */
[----:B------:R-:W2:Y:S01]  /*6310*/  MUFU.EX2 R32, R32 ;  /* 0x0000002000207308 */ /* 0x000ea20000000800 */
[----:B------:R-:W-:Y:S01]  /*6320*/  FADD.FTZ R50, R172, R51 ;  /* 0x00000033ac327221 */ /* 0x000fe20000010000 */
[----:B------:R-:W-:-:S02]  /*6330*/  @!P1 VIADD R5, R6, 0x34840 ;  /* 0x0003484006059836 */ /* 0x000fc40000000000 */
[----:B---3--:R-:W-:Y:S01]  /*6340*/  FADD.FTZ R6, R26, R15 ;  /* 0x0000000f1a067221 */ /* 0x008fe20000010000 */
[----:B------:R-:W-:Y:S01]  /*6350*/  F2FP.BF16.F32.PACK_AB R176, R31, R176 ;  /* 0x000000b01fb0723e */ /* 0x000fe200000010ff */
[----:B------:R-:W-:Y:S01]  /*6360*/  FADD.FTZ R51, R39, R50 ;  /* 0x0000003227337221 */ /* 0x000fe20000010000 */
[----:B------:R-:W-:Y:S01]  /*6370*/  F2FP.BF16.F32.PACK_AB R178, R35, R178 ;  /* 0x000000b223b2723e */ /* 0x000fe200000010ff */
[----:B------:R-:W3:Y:S01]  /*6380*/  MUFU.EX2 R73, R73 ;  /* 0x0000004900497308 */ /* 0x000ee20000000800 */
[----:B-1----:R-:W-:Y:S01]  /*6390*/  FADD.FTZ R15, R69, R6 ;  /* 0x00000006450f7221 */ /* 0x002fe20000010000 */
[----:B------:R-:W-:Y:S01]  /*63a0*/  FADD.FTZ R50, R174, R51 ;  /* 0x00000033ae327221 */ /* 0x000fe20000010000 */
[----:B------:R-:W-:Y:S02]  /*63b0*/  @!P1 PRMT R5, RZ, 0x654, R5 ;  /* 0x00000654ff059816 */ /* 0x000fe40000000005 */
[----:B------:R-:W-:Y:S01]  /*63c0*/  F2FP.BF16.F32.PACK_AB R172, R39, R172 ;  /* 0x000000ac27ac723e */ /* 0x000fe200000010ff */
[----:B------:R-:W-:Y:S01]  /*63d0*/  FADD.FTZ R51, R43, R50 ;  /* 0x000000322b337221 */ /* 0x000fe20000010000 */
[----:B------:R-:W-:Y:S01]  /*63e0*/  FFMA.FTZ R50, R67, R0, -R34 ;  /* 0x0000000043327223 */ /* 0x000fe20000010822 */
[----:B------:R-:W-:-:S02]  /*63f0*/  WARPGROUP.DEPBAR.LE gsb0, 0x0 ;  /* 0x00008000000079c5 */ /* 0x000fc40000010000 */
[----:B------:R-:W-:Y:S01]  /*6400*/  WARPGROUP.ARRIVE ;  /* 0x00000000000079c5 */ /* 0x000fe20000000000 */
[----:B------:R-:W1:Y:S01]  /*6410*/  MUFU.EX2 R36, R36 ;  /* 0x0000002400247308 */ /* 0x000e620000000800 */
[----:B--2---:R-:W-:Y:S01]  /*6420*/  FADD.FTZ R6, R32, R15 ;  /* 0x0000000f20067221 */ /* 0x004fe20000010000 */
[----:B------:R-:W-:Y:S01]  /*6430*/  FADD.FTZ R52, R168, R51 ;  /* 0x00000033a8347221 */ /* 0x000fe20000010000 */
[----:B------:R-:W-:Y:S02]  /*6440*/  F2FP.BF16.F32.PACK_AB R156, R25, R20 ;  /* 0x00000014199c723e */ /* 0x000fe400000010ff */
[----:B------:R-:W-:Y:S01]  /*6450*/  HGMMA.64x128x16.F32.BF16 R88, R152, gdesc[UR8].tnspB, R88, gsb0 ;  /* 0x41e0000898587df0 */ /* 0x000fe20008001858 */
[----:B---3--:R-:W-:Y:S01]  /*6460*/  FADD.FTZ R15, R73, R6 ;  /* 0x00000006490f7221 */ /* 0x008fe20000010000 */
[----:B------:R-:W-:Y:S01]  /*6470*/  FADD.FTZ R51, R55, R52 ;  /* 0x0000003437337221 */ /* 0x000fe20000010000 */
[----:B------:R-:W2:Y:S01]  /*6480*/  MUFU.EX2 R77, R77 ;  /* 0x0000004d004d7308 */ /* 0x000ea20000000800 */
[----:B------:R-:W-:-:S02]  /*6490*/  F2FP.BF16.F32.PACK_AB R174, R43, R174 ;  /* 0x000000ae2bae723e */ /* 0x000fc400000010ff */
[----:B------:R-:W-:Y:S01]  /*64a0*/  FADD.FTZ R52, R170, R51 ;  /* 0x00000033aa347221 */ /* 0x000fe20000010000 */
[----:B------:R-:W-:Y:S02]  /*64b0*/  F2FP.BF16.F32.PACK_AB R168, R55, R168 ;  /* 0x000000a837a8723e */ /* 0x000fe400000010ff */
[C---:B------:R-:W-:Y:S01]  /*64c0*/  F2FP.BF16.F32.PACK_AB R170, R49.reuse, R170 ;  /* 0x000000aa31aa723e */ /* 0x040fe200000010ff */
[----:B------:R-:W-:Y:S01]  /*64d0*/  FADD.FTZ R51, R49, R52 ;  /* 0x0000003431337221 */ /* 0x000fe20000010000 */
[----:B------:R-:W3:Y:S01]  /*64e0*/  MUFU.EX2 R38, R38 ;  /* 0x0000002600267308 */ /* 0x000ee20000000800 */
[----:B-1----:R-:W-:Y:S01]  /*64f0*/  FADD.FTZ R6, R36, R15 ;  /* 0x0000000f24067221 */ /* 0x002fe20000010000 */
[----:B------:R-:W-:Y:S01]  /*6500*/  F2FP.BF16.F32.PACK_AB R158, R29, R24 ;  /* 0x000000181d9e723e */ /* 0x000fe200000010ff */
[----:B------:R-:W-:Y:S01]  /*6510*/  FADD.FTZ R52, R164, R51 ;  /* 0x00000033a4347221 */ /* 0x000fe20000010000 */
[----:B------:R-:W-:Y:S02]  /*6520*/  F2FP.BF16.F32.PACK_AB R164, R45, R164 ;  /* 0x000000a42da4723e */ /* 0x000fe400000010ff */
[----:B------:R-:W-:-:S02]  /*6530*/  F2FP.BF16.F32.PACK_AB R183, R69, R26 ;  /* 0x0000001a45b7723e */ /* 0x000fc400000010ff */
[----:B------:R-:W1:Y:S01]  /*6540*/  MUFU.EX2 R81, R81 ;  /* 0x0000005100517308 */ /* 0x000e620000000800 */
[----:B--2---:R-:W-:Y:S01]  /*6550*/  FADD.FTZ R15, R77, R6 ;  /* 0x000000064d0f7221 */ /* 0x004fe20000010000 */
[----:B------:R-:W-:Y:S02]  /*6560*/  F2FP.BF16.F32.PACK_AB R177, R73, R32 ;  /* 0x0000002049b1723e */ /* 0x000fe400000010ff */
[----:B------:R-:W-:-:S04]  /*6570*/  F2FP.BF16.F32.PACK_AB R179, R77, R36 ;  /* 0x000000244db3723e */ /* 0x000fc800000010ff */
[----:B------:R-:W2:Y:S01]  /*6580*/  MUFU.EX2 R40, R40 ;  /* 0x0000002800287308 */ /* 0x000ea20000000800 */
[----:B---3--:R-:W-:-:S07]  /*6590*/  FADD.FTZ R6, R38, R15 ;  /* 0x0000000f26067221 */ /* 0x008fce0000010000 */
[----:B------:R-:W3:Y:S01]  /*65a0*/  MUFU.EX2 R47, R47 ;  /* 0x0000002f002f7308 */ /* 0x000ee20000000800 */
[C---:B-1----:R-:W-:Y:S01]  /*65b0*/  FADD.FTZ R15, R81.reuse, R6 ;  /* 0x00000006510f7221 */ /* 0x042fe20000010000 */
[----:B------:R-:W-:-:S06]  /*65c0*/  F2FP.BF16.F32.PACK_AB R173, R81, R38 ;  /* 0x0000002651ad723e */ /* 0x000fcc00000010ff */
[----:B------:R-:W1:Y:S01]  /*65d0*/  MUFU.EX2 R169, R169 ;  /* 0x000000a900a97308 */ /* 0x000e620000000800 */
[----:B--2---:R-:W-:Y:S01]  /*65e0*/  FADD.FTZ R6, R40, R15 ;  /* 0x0000000f28067221 */ /* 0x004fe20000010000 */
[----:B------:R-:W-:-:S04]  /*65f0*/  FADD.FTZ R15, R45, R52 ;  /* 0x000000342d0f7221 */ /* 0x000fc80000010000 */
[----:B------:R-:W-:Y:S01]  /*6600*/  FADD.FTZ R52, R166, R15 ;  /* 0x0000000fa6347221 */ /* 0x000fe20000010000 */
[----:B------:R-:W-:Y:S01]  /*6610*/  F2FP.BF16.F32.PACK_AB R166, R57, R166 ;  /* 0x000000a639a6723e */ /* 0x000fe200000010ff */
[----:B------:R-:W2:Y:S01]  /*6620*/  MUFU.EX2 R42, R42 ;  /* 0x0000002a002a7308 */ /* 0x000ea20000000800 */
[----:B---3--:R-:W-:Y:S01]  /*6630*/  FADD.FTZ R6, R47, R6 ;  /* 0x000000062f067221 */ /* 0x008fe20000010000 */
[----:B------:R-:W-:-:S04]  /*6640*/  FADD.FTZ R51, R57, R52 ;  /* 0x0000003439337221 */ /* 0x000fc80000010000 */
        /* <DEDUP_REMOVED lines=10> */
[----:B------:R-:W-:-:S03]  /*66f0*/  F2FP.BF16.F32.PACK_AB R169, R42, R169 ;  /* 0x000000a92aa9723e */ /* 0x000fc600000010ff */
[----:B------:R-:W-:Y:S02]  /*6700*/  FADD.FTZ R52, R20, R27 ;  /* 0x0000001b14347221 */ /* 0x000fe40000010000 */
[----:B------:R-:W2:Y:S01]  /*6710*/  MUFU.EX2 R165, R165 ;  /* 0x000000a500a57308 */ /* 0x000ea20000000800 */
[----:B---3--:R-:W-:Y:S01]  /*6720*/  FADD.FTZ R15, R171, R6 ;  /* 0x00000006ab0f7221 */ /* 0x008fe20000010000 */
[----:B------:R-:W-:-:S04]  /*6730*/  FADD.FTZ R27, R25, R52 ;  /* 0x00000034191b7221 */ /* 0x000fc80000010000 */
[----:B------:R-:W-:Y:S02]  /*6740*/  FADD.FTZ R52, R24, R27 ;  /* 0x0000001b18347221 */ /* 0x000fe40000010000 */
[----:B------:R-:W3:Y:S01]  /*6750*/  MUFU.EX2 R46, R46 ;  /* 0x0000002e002e7308 */ /* 0x000ee20000000800 */
[C---:B-1----:R-:W-:Y:S01]  /*6760*/  FADD.FTZ R6, R44.reuse, R15 ;  /* 0x0000000f2c067221 */ /* 0x042fe20000010000 */
[----:B------:R-:W-:Y:S01]  /*6770*/  FADD.FTZ R27, R29, R52 ;  /* 0x000000341d1b7221 */ /* 0x000fe20000010000 */
[----:B------:R-:W-:-:S03]  /*6780*/  F2FP.BF16.F32.PACK_AB R171, R44, R171 ;  /* 0x000000ab2cab723e */ /* 0x000fc600000010ff */
[----:B------:R-:W-:Y:S02]  /*6790*/  FADD.FTZ R52, R28, R27 ;  /* 0x0000001b1c347221 */ /* 0x000fe40000010000 */
[----:B------:R-:W1:Y:S01]  /*67a0*/  MUFU.EX2 R167, R167 ;  /* 0x000000a700a77308 */ /* 0x000e620000000800 */
[----:B--2---:R-:W-:-:S07]  /*67b0*/  FADD.FTZ R15, R165, R6 ;  /* 0x00000006a50f7221 */ /* 0x004fce0000010000 */
[----:B------:R-:W2:Y:S01]  /*67c0*/  MUFU.EX2 R48, R48 ;  /* 0x0000003000307308 */ /* 0x000ea20000000800 */
[C---:B---3--:R-:W-:Y:S01]  /*67d0*/  FADD.FTZ R6, R46.reuse, R15 ;  /* 0x0000000f2e067221 */ /* 0x048fe20000010000 */
[----:B------:R-:W-:-:S06]  /*67e0*/  F2FP.BF16.F32.PACK_AB R165, R46, R165 ;  /* 0x000000a52ea5723e */ /* 0x000fcc00000010ff */
[----:B------:R-:W-:Y:S01]  /*67f0*/  MUFU.EX2 R50, R50 ;  /* 0x0000003200327308 */ /* 0x000fe20000000800 */
[----:B-1----:R-:W-:-:S07]  /*6800*/  FADD.FTZ R15, R167, R6 ;  /* 0x00000006a70f7221 */ /* 0x002fce0000010000 */
[----:B------:R-:W-:Y:S01]  /*6810*/  MUFU.EX2 R163, R163 ;  /* 0x000000a300a37308 */ /* 0x000fe20000000800 */
[C---:B--2---:R-:W-:Y:S01]  /*6820*/  FADD.FTZ R6, R48.reuse, R15 ;  /* 0x0000000f30067221 */ /* 0x044fe20000010000 */
[----:B------:R-:W-:-:S06]  /*6830*/  F2FP.BF16.F32.PACK_AB R167, R48, R167 ;  /* 0x000000a730a7723e */ /* 0x000fcc00000010ff */
[----:B------:R-:W-:Y:S08]  /*6840*/  MUFU.EX2 R71, R71 ;  /* 0x0000004700477308 */ /* 0x000ff00000000800 */
[----:B------:R-:W-:Y:S08]  /*6850*/  MUFU.EX2 R157, R207 ;  /* 0x000000cf009d7308 */ /* 0x000ff00000000800 */
[----:B------:R-:W-:Y:S01]  /*6860*/  MUFU.EX2 R56, R53 ;  /* 0x0000003500387308 */ /* 0x000fe20000000800 */
[----:B------:R-:W-:-:S02]  /*6870*/  WARPGROUP.DEPBAR.LE gsb0, 0x0 ;  /* 0x00008000000079c5 */ /* 0x000fc40000010000 */
[----:B------:R1:W-:Y:S01]  /*6880*/  @!P1 SYNCS.ARRIVE.TRANS64.RED.A1T0 RZ, [R5+URZ], RZ ;  /* 0x000000ff05ff99a7 */ /* 0x0003e2000810043f */
[----:B------:R-:W-:-:S04]  /*6890*/  F2FP.BF16.F32.PACK_AB R152, R33, R28 ;  /* 0x0000001c2198723e */ /* 0x000fc800000010ff */
[----:B------:R-:W2:Y:S01]  /*68a0*/  MUFU.EX2 R79, R79 ;  /* 0x0000004f004f7308 */ /* 0x000ea20000000800 */
[----:B------:R-:W-:Y:S01]  /*68b0*/  F2FP.BF16.F32.PACK_AB R154, R41, R30 ;  /* 0x0000001e299a723e */ /* 0x000fe200000010ff */
[-CC-:B-1----:R-:W-:Y:S01]  /*68c0*/  FFMA.FTZ R5, R175, R0.reuse, -R34.reuse ;  /* 0x00000000af057223 */ /* 0x182fe20000010822 */
[----:B------:R1:W-:Y:S01]  /*68d0*/  @!P1 SYNCS.ARRIVE.TRANS64.RED.A1T0 RZ, [R54+URZ], RZ ;  /* 0x000000ff36ff99a7 */ /* 0x0003e2000810043f */
[----:B------:R-:W-:-:S04]  /*68e0*/  FFMA.FTZ R34, R87, R0, -R34 ;  /* 0x0000000057227223 */ /* 0x000fc80000010822 */
[----:B------:R-:W-:Y:S01]  /*68f0*/  MUFU.EX2 R58, R209 ;  /* 0x000000d1003a7308 */ /* 0x000fe20000000800 */
[----:B------:R-:W-:-:S07]  /*6900*/  F2FP.BF16.F32.PACK_AB R175, R47, R40 ;  /* 0x000000282faf723e */ /* 0x000fce00000010ff */
[----:B------:R-:W3:Y:S01]  /*6910*/  MUFU.EX2 R5, R5 ;  /* 0x0000000500057308 */ /* 0x000ee20000000800 */
[----:B--2---:R-:W-:-:S07]  /*6920*/  F2FP.BF16.F32.PACK_AB R159, R79, R56 ;  /* 0x000000384f9f723e */ /* 0x004fce00000010ff */
[----:B-1----:R-:W1:Y:S08]  /*6930*/  MUFU.EX2 R54, R75 ;  /* 0x0000004b00367308 */ /* 0x002e700000000800 */
[----:B------:R-:W2:Y:S01]  /*6940*/  MUFU.EX2 R83, R83 ;  /* 0x0000005300537308 */ /* 0x000ea20000000800 */
[----:B---3--:R-:W-:-:S04]  /*6950*/  FADD.FTZ R15, R5, R6 ;  /* 0x00000006050f7221 */ /* 0x008fc80000010000 */
[----:B------:R-:W-:Y:S01]  /*6960*/  FADD.FTZ R6, R50, R15 ;  /* 0x0000000f32067221 */ /* 0x000fe20000010000 */
[----:B------:R-:W-:Y:S02]  /*6970*/  FADD.FTZ R15, R33, R52 ;  /* 0x00000034210f7221 */ /* 0x000fe40000010000 */
[----:B------:R3:W-:Y:S01]  /*6980*/  MUFU.EX2 R14, R161 ;  /* 0x000000a1000e7308 */ /* 0x0007e20000000800 */
[----:B------:R-:W-:Y:S01]  /*6990*/  FADD.FTZ R6, R163, R6 ;  /* 0x00000006a3067221 */ /* 0x000fe20000010000 */
[----:B------:R-:W-:Y:S01]  /*69a0*/  FADD.FTZ R20, R30, R15 ;  /* 0x0000000f1e147221 */ /* 0x000fe20000010000 */
[C---:B------:R-:W-:Y:S02]  /*69b0*/  F2FP.BF16.F32.PACK_AB R163, R71.reuse, R163 ;  /* 0x000000a347a3723e */ /* 0x040fe400000010ff */
[----:B------:R-:W-:-:S03]  /*69c0*/  FADD.FTZ R6, R71, R6 ;  /* 0x0000000647067221 */ /* 0x000fc60000010000 */
[----:B------:R-:W4:Y:S01]  /*69d0*/  MUFU.EX2 R34, R34 ;  /* 0x0000002200227308 */ /* 0x000f220000000800 */
[----:B------:R-:W-:Y:S01]  /*69e0*/  FADD.FTZ R15, R157, R6 ;  /* 0x000000069d0f7221 */ /* 0x000fe20000010000 */
[----:B---3--:R-:W-:Y:S01]  /*69f0*/  F2FP.BF16.F32.PACK_AB R161, R50, R5 ;  /* 0x0000000532a1723e */ /* 0x008fe200000010ff */
[----:B------:R-:W-:Y:S01]  /*6a00*/  FADD.FTZ R6, R41, R20 ;  /* 0x0000001429067221 */ /* 0x000fe20000010000 */
[C---:B-1----:R-:W-:Y:S01]  /*6a10*/  F2FP.BF16.F32.PACK_AB R157, R54.reuse, R157 ;  /* 0x0000009d369d723e */ /* 0x042fe200000010ff */
[----:B------:R-:W-:Y:S01]  /*6a20*/  FADD.FTZ R15, R54, R15 ;  /* 0x0000000f360f7221 */ /* 0x000fe20000010000 */
[----:B--2---:R-:W-:-:S03]  /*6a30*/  F2FP.BF16.F32.PACK_AB R153, R83, R58 ;  /* 0x0000003a5399723e */ /* 0x004fc600000010ff */
[----:B------:R-:W-:-:S04]  /*6a40*/  FADD.FTZ R15, R56, R15 ;  /* 0x0000000f380f7221 */ /* 0x000fc80000010000 */
[----:B------:R-:W-:-:S04]  /*6a50*/  FADD.FTZ R15, R79, R15 ;  /* 0x0000000f4f0f7221 */ /* 0x000fc80000010000 */
[----:B------:R-:W-:Y:S01]  /*6a60*/  FADD.FTZ R15, R58, R15 ;  /* 0x0000000f3a0f7221 */ /* 0x000fe20000010000 */
[----:B----4-:R-:W-:-:S03]  /*6a70*/  F2FP.BF16.F32.PACK_AB R155, R34, R14 ;  /* 0x0000000e229b723e */ /* 0x010fc600000010ff */
[----:B------:R-:W-:-:S04]  /*6a80*/  FADD.FTZ R15, R83, R15 ;  /* 0x0000000f530f7221 */ /* 0x000fc80000010000 */
[----:B------:R-:W-:Y:S01]  /*6a90*/  FADD.FTZ R15, R14, R15 ;  /* 0x0000000f0e0f7221 */ /* 0x000fe20000010000 */
[----:B------:R-:W-:-:S03]  /*6aa0*/  IMAD.MOV.U32 R14, RZ, RZ, R4 ;  /* 0x000000ffff0e7224 */ /* 0x000fc600078e0004 */
[----:B------:R-:W-:Y:S01]  /*6ab0*/  FADD.FTZ R5, R34, R15 ;  /* 0x0000000f22057221 */ /* 0x000fe20000010000 */
[----:B------:R-:W-:Y:S01]  /*6ac0*/  IMAD.MOV.U32 R15, RZ, RZ, R7 ;  /* 0x000000ffff0f7224 */ /* 0x000fe200078e0007 */
[----:B------:R-:W-:Y:S06]  /*6ad0*/  @P2 BRA `(.L_x_1874) ;  /* 0xffffffd4007c2947 */ /* 0x000fec000383ffff */
.L_x_1865:
[----:B------:R-:W-:-:S13]  /*6ae0*/  ISETP.LE.AND P2, PT, RZ, UR6, PT ;  /* 0x00000006ff007c0c */ /* 0x000fda000bf43270 */
[----:B------:R-:W-:Y:S05]  /*6af0*/  @!P2 BRA `(.L_x_1875) ;  /* 0x000000200048a947 */ /* 0x000fea0003800000 */
[----:B------:R-:W-:Y:S01]  /*6b00*/  IMAD.MOV.U32 R14, RZ, RZ, R7 ;  /* 0x000000ffff0e7224 */ /* 0x000fe200078e0007 */
[----:B------:R-:W-:Y:S01]  /*6b10*/  UMOV UR7, UR46 ;  /* 0x0000002e00077c82 */ /* 0x000fe20008000000 */
[----:B------:R-:W-:Y:S01]  /*6b20*/  IMAD.MOV.U32 R15, RZ, RZ, R4 ;  /* 0x000000ffff0f7224 */ /* 0x000fe200078e0004 */
[----:B------:R-:W-:-:S06]  /*6b30*/  UMOV UR4, UR36 ;  /* 0x0000002400047c82 */ /* 0x000fcc0008000000 */
.L_x_1884:
[----:B------:R-:W-:-:S04]  /*6b40*/  UIADD3 UR36, UR4, 0x1, URZ ;  /* 0x0000000104247890 */ /* 0x000fc8000fffe03f */
[----:B------:R-:W-:-:S04]  /*6b50*/  UISETP.NE.AND UP0, UPT, UR36, 0x2, UPT ;  /* 0x000000022400788c */ /* 0x000fc8000bf05270 */
[----:B------:R-:W-:Y:S02]  /*6b60*/  USEL UR46, URZ, 0x1, UP0 ;  /* 0x000000013f2e7887 */ /* 0x000fe40008000000 */
[----:B------:R-:W-:Y:S02]  /*6b70*/  USEL UR36, UR36, URZ, UP0 ;  /* 0x0000003f24247287 */ /* 0x000fe40008000000 */
[----:B------:R-:W-:Y:S01]  /*6b80*/  ULOP3.LUT UR46, UR7, UR46, URZ, 0x3c, !UPT ;  /* 0x0000002e072e7292 */ /* 0x000fe2000f8e3c3f */
[----:B------:R-:W-:Y:S11]  /*6b90*/  @!P0 BRA `(.L_x_1876) ;  /* 0x0000000000048947 */ /* 0x000ff60003800000 */
[----:B------:R-:W-:Y:S01]  /*6ba0*/  BPT.TRAP 0x1 ;  /* 0x000000040000795c */ /* 0x000fe20000300000 */
.L_x_1876:
[----:B------:R-:W-:Y:S01]  /*6bb0*/  ULEA UR5, UR36, UR37, 0x3 ;  /* 0x0000002524057291 */ /* 0x000fe2000f8e183f */
[----:B------:R-:W-:-:S05]  /*6bc0*/  IMAD.U32 R0, RZ, RZ, UR46 ;  /* 0x0000002eff007e24 */ /* 0x000fca000f8e00ff */
[----:B------:R-:W-:-:S04]  /*6bd0*/  SHF.L.U32 R0, R0, 0x1f, RZ ;  /* 0x0000001f00007819 */ /* 0x000fc800000006ff */
[----:B------:R1:W2:Y:S01]  /*6be0*/  SYNCS.PHASECHK.TRANS64.TRYWAIT P2, [UR5+0x34830], R0 ;  /* 0x03483000ff0075a7 */ /* 0x0002a20008040145 */
[----:B------:R-:W-:Y:S05]  /*6bf0*/  @!P0 BRA `(.L_x_1877) ;  /* 0x0000000000048947 */ /* 0x000fea0003800000 */
[----:B------:R-:W-:Y:S01]  /*6c00*/  BPT.TRAP 0x1 ;  /* 0x000000040000795c */ /* 0x000fe20000300000 */
.L_x_1877:
[----:B--2---:R-:W-:Y:S05]  /*6c10*/  @P2 BRA `(.L_x_1878) ;  /* 0x0000000000082947 */ /* 0x004fea0003800000 */
[----:B------:R-:W2:Y:S02]  /*6c20*/  SYNCS.PHASECHK.TRANS64.TRYWAIT P2, [UR5+0x34830], R0 ;  /* 0x03483000ff0075a7 */ /* 0x000ea40008040145 */
[----:B--2---:R-:W-:Y:S05]  /*6c30*/  @!P2 BRA `(.L_x_1879) ;  /* 0x00000070004ca947 */ /* 0x004fea0003800000 */
.L_x_1878:
        /* <DEDUP_REMOVED lines=133> */
.L_x_1880:
[----:B------:R-:W-:Y:S01]  /*7490*/  ULEA UR5, UR4, UR37, 0x3 ;  /* 0x0000002504057291 */ /* 0x000fe2000f8e183f */
[----:B-12---:R-:W-:-:S05]  /*74a0*/  IMAD.U32 R0, RZ, RZ, UR7 ;  /* 0x00000007ff007e24 */ /* 0x006fca000f8e00ff */
[----:B------:R-:W-:-:S04]  /*74b0*/  SHF.L.U32 R0, R0, 0x1f, RZ ;  /* 0x0000001f00007819 */ /* 0x000fc800000006ff */
[----:B------:R1:W2:Y:S01]  /*74c0*/  SYNCS.PHASECHK.TRANS64.TRYWAIT P2, [UR5+0x34850], R0 ;  /* 0x03485000ff0075a7 */ /* 0x0002a20008040145 */
[----:B------:R-:W-:Y:S05]  /*74d0*/  @!P0 BRA `(.L_x_1881) ;  /* 0x0000000000048947 */ /* 0x000fea0003800000 */
[----:B------:R-:W-:Y:S01]  /*74e0*/  BPT.TRAP 0x1 ;  /* 0x000000040000795c */ /* 0x000fe20000300000 */
.L_x_1881:
[----:B--2---:R-:W-:Y:S05]  /*74f0*/  @P2 BRA `(.L_x_1882) ;  /* 0x0000000000082947 */ /* 0x004fea0003800000 */
[----:B------:R-:W2:Y:S02]  /*7500*/  SYNCS.PHASECHK.TRANS64.TRYWAIT P2, [UR5+0x34850], R0 ;  /* 0x03485000ff0075a7 */ /* 0x000ea40008040145 */
[----:B--2---:R-:W-:Y:S05]  /*7510*/  @!P2 BRA `(.L_x_1883) ;  /* 0x00000068002ca947 */ /* 0x004fea0003800000 */
.L_x_1882:
[----:B------:R-:W-:Y:S01]  /*7520*/  UIADD3 UR7, UR37, 0x400, URZ ;  /* 0x0000040025077890 */ /* 0x000fe2000fffe03f */
[----:B------:R-:W-:Y:S01]  /*7530*/  WARPGROUP.ARRIVE ;  /* 0x00000000000079c5 */ /* 0x000fe20000000000 */
[----:B------:R-:W-:Y:S01]  /*7540*/  UMOV UR11, 0x40000040 ;  /* 0x40000040000b7882 */ /* 0x000fe20000000000 */
[----:B-12---:R-:W-:Y:S01]  /*7550*/  FMNMX.FTZ R0, R24, R15, !PT ;  /* 0x0000000f18007209 */ /* 0x006fe20007810000 */
[----:B------:R-:W-:Y:S01]  /*7560*/  USHF.R.U32.HI UR7, URZ, 0x4, UR7 ;  /* 0x000000043f077899 */ /* 0x000fe20008011607 */
[----:B------:R-:W-:Y:S02]  /*7570*/  ISETP.LT.AND P2, PT, RZ, UR6, PT ;  /* 0x00000006ff007c0c */ /* 0x000fe4000bf41270 */
[----:B------:R-:W-:Y:S01]  /*7580*/  FMNMX.FTZ R3, R25, R0, !PT ;  /* 0x0000000019037209 */ /* 0x000fe20007810000 */
[----:B------:R-:W-:-:S03]  /*7590*/  ULOP3.LUT UR7, UR7, 0x3fff, URZ, 0xc0, !UPT ;  /* 0x00003fff07077892 */ /* 0x000fc6000f8ec03f */
[----:B------:R-:W-:Y:S01]  /*75a0*/  FMNMX.FTZ R0, R28, R3, !PT ;  /* 0x000000031c007209 */ /* 0x000fe20007810000 */
[----:B------:R-:W-:-:S03]  /*75b0*/  ULOP3.LUT UR7, UR7, 0x4000000, URZ, 0xfc, !UPT ;  /* 0x0400000007077892 */ /* 0x000fc6000f8efc3f */
[----:B------:R-:W-:Y:S01]  /*75c0*/  FMNMX.FTZ R3, R29, R0, !PT ;  /* 0x000000001d037209 */ /* 0x000fe20007810000 */
[----:B------:R-:W-:-:S03]  /*75d0*/  ULEA UR4, UR4, UR7, 0xb ;  /* 0x0000000704047291 */ /* 0x000fc6000f8e583f */
[----:B------:R-:W-:Y:S01]  /*75e0*/  FMNMX.FTZ R0, R32, R3, !PT ;  /* 0x0000000320007209 */ /* 0x000fe20007810000 */
[----:B------:R-:W-:-:S03]  /*75f0*/  UMOV UR7, UR46 ;  /* 0x0000002e00077c82 */ /* 0x000fc60008000000 */
[----:B------:R-:W-:Y:S01]  /*7600*/  UMOV UR10, UR4 ;  /* 0x00000004000a7c82 */ /* 0x000fe20008000000 */
        /* <DEDUP_REMOVED lines=29> */
[----:B------:R-:W-:Y:S02]  /*77e0*/  FMNMX.FTZ R2, R85, R0, !PT ;  /* 0x0000000055027209 */ /* 0x000fe40007810000 */
[----:B------:R-:W1:Y:S03]  /*77f0*/  LDC R0, c[0x0][0x988] ;  /* 0x00026200ff007b82 */ /* 0x000e660000000800 */
[----:B------:R-:W2:Y:S02]  /*7800*/  SHFL.BFLY PT, R3, R2, 0x2, 0x1f ;  /* 0x0c401f0002037f89 */ /* 0x000ea400000e0000 */
[----:B--2---:R-:W-:Y:S02]  /*7810*/  FMNMX.FTZ R7, R2, R3, !PT ;  /* 0x0000000302077209 */ /* 0x004fe40007810000 */
[----:B------:R-:W-:-:S03]  /*7820*/  FMNMX.FTZ R2, R26, R14, !PT ;  /* 0x0000000e1a027209 */ /* 0x000fc60007810000 */
        /* <DEDUP_REMOVED lines=10> */
[----:B-1----:R-:W-:Y:S01]  /*78d0*/  FMUL.FTZ R3, R3, R0 ;  /* 0x0000000003037220 */ /* 0x002fe20000410000 */
[----:B------:R-:W-:-:S04]  /*78e0*/  FMNMX.FTZ R7, R31, R2, !PT ;  /* 0x000000021f077209 */ /* 0x000fc80007810000 */
[----:B------:R-:W-:Y:S01]  /*78f0*/  FMNMX.FTZ R2, R34, R7, !PT ;  /* 0x0000000722027209 */ /* 0x000fe20007810000 */
[----:B------:R-:W-:Y:S03]  /*7900*/  MUFU.EX2 R3, R3 ;  /* 0x0000000300037308 */ /* 0x000fe60000000800 */
        /* <DEDUP_REMOVED lines=27> */
[----:B------:R-:W1:Y:S01]  /*7ac0*/  SHFL.BFLY PT, R7, R2, 0x2, 0x1f ;  /* 0x0c401f0002077f89 */ /* 0x000e6200000e0000 */
        /* <DEDUP_REMOVED lines=16> */
[----:B-1----:R-:W-:Y:S01]  /*7bd0*/  FMNMX.FTZ R36, R2, R7, !PT ;  /* 0x0000000702247209 */ /* 0x002fe20007810000 */
[----:B------:R-:W-:Y:S01]  /*7be0*/  UMOV UR11, 0x40000040 ;  /* 0x40000040000b7882 */ /* 0x000fe20000000000 */
[-CC-:B------:R-:W-:Y:S01]  /*7bf0*/  FFMA.FTZ R15, R25, R0.reuse, -R169.reuse ;  /* 0x00000000190f7223 */ /* 0x180fe200000108a9 */
[-CC-:B------:R-:W-:Y:S01]  /*7c00*/  FFMA.FTZ R25, R33, R0.reuse, -R169.reuse ;  /* 0x0000000021197223 */ /* 0x180fe200000108a9 */
[-CC-:B------:R-:W-:Y:S01]  /*7c10*/  FFMA.FTZ R33, R41, R0.reuse, -R169.reuse ;  /* 0x0000000029217223 */ /* 0x180fe200000108a9 */
[----:B------:R-:W1:Y:S01]  /*7c20*/  SHFL.BFLY PT, R7, R36, 0x1, 0x1f ;  /* 0x0c201f0024077f89 */ /* 0x000e6200000e0000 */
        /* <DEDUP_REMOVED lines=23> */
[----:B-1----:R-:W-:Y:S01]  /*7da0*/  FMNMX.FTZ R7, R36, R7, !PT ;  /* 0x0000000724077209 */ /* 0x002fe20007810000 */
[----:B------:R-:W-:Y:S01]  /*7db0*/  MUFU.EX2 R182, R182 ;  /* 0x000000b600b67308 */ /* 0x000fe20000000800 */
[-CC-:B------:R-:W-:Y:S01]  /*7dc0*/  FFMA.FTZ R28, R80, R0.reuse, -R169.reuse ;  /* 0x00000000501c7223 */ /* 0x180fe200000108a9 */
[-CC-:B------:R-:W-:Y:S01]  /*7dd0*/  FFMA.FTZ R32, R84, R0.reuse, -R169.reuse ;  /* 0x0000000054207223 */ /* 0x180fe200000108a9 */
[----:B------:R-:W-:Y:S01]  /*7de0*/  FFMA.FTZ R77, R85, R0, -R169 ;  /* 0x00000000554d7223 */ /* 0x000fe200000108a9 */
[----:B------:R-:W-:-:S04]  /*7df0*/  FADD.FTZ R81, -R7, R14 ;  /* 0x0000000e07517221 */ /* 0x000fc80000010100 */
[-C--:B------:R-:W-:Y:S01]  /*7e00*/  FMUL.FTZ R2, R81, R0.reuse ;  /* 0x0000000051027220 */ /* 0x080fe20000410000 */
[----:B------:R-:W-:Y:S01]  /*7e10*/  FMUL.FTZ R81, R7, R0 ;  /* 0x0000000007517220 */ /* 0x000fe20000410000 */
[----:B------:R-:W-:Y:S01]  /*7e20*/  MUFU.EX2 R21, R21 ;  /* 0x0000001500157308 */ /* 0x000fe20000000800 */
[----:B--2---:R-:W-:Y:S01]  /*7e30*/  FFMA.FTZ R6, R3, R6, R180 ;  /* 0x0000000603067223 */ /* 0x004fe200000100b4 */
[----:B------:R-:W-:Y:S01]  /*7e40*/  F2FP.BF16.F32.PACK_AB R180, R15, R180 ;  /* 0x000000b40fb4723e */ /* 0x000fe200000010ff */
[-CC-:B------:R-:W-:Y:S01]  /*7e50*/  FFMA.FTZ R181, R26, R0.reuse, -R81.reuse ;  /* 0x000000001ab57223 */ /* 0x180fe20000010851 */
[-CC-:B------:R-:W-:Y:S01]  /*7e60*/  FFMA.FTZ R14, R27, R0.reuse, -R81.reuse ;  /* 0x000000001b0e7223 */ /* 0x180fe20000010851 */
[----:B------:R-:W-:Y:S02]  /*7e70*/  IMAD.U32 R27, RZ, RZ, UR36 ;  /* 0x00000024ff1b7e24 */ /* 0x000fe4000f8e00ff */
[-CC-:B------:R-:W-:Y:S01]  /*7e80*/  FFMA.FTZ R183, R30, R0.reuse, -R81.reuse ;  /* 0x000000001eb77223 */ /* 0x180fe20000010851 */
[-CC-:B------:R-:W-:Y:S01]  /*7e90*/  FFMA.FTZ R26, R31, R0.reuse, -R81.reuse ;  /* 0x000000001f1a7223 */ /* 0x180fe20000010851 */
[----:B------:R-:W-:Y:S01]  /*7ea0*/  MUFU.EX2 R2, R2 ;  /* 0x0000000200027308 */ /* 0x000fe20000000800 */
[----:B------:R-:W-:Y:S01]  /*7eb0*/  FFMA.FTZ R177, R34, R0, -R81 ;  /* 0x0000000022b17223 */ /* 0x000fe20000010851 */
[----:B------:R-:W-:Y:S01]  /*7ec0*/  @!P1 LEA R27, R27, UR37, 0x3 ;  /* 0x000000251b1b9c11 */ /* 0x000fe2000f8e18ff */
[----:B------:R-:W-:-:S02]  /*7ed0*/  IMAD.U32 R31, RZ, RZ, UR5 ;  /* 0x00000005ff1f7e24 */ /* 0x000fc4000f8e00ff */
[-CC-:B------:R-:W-:Y:S01]  /*7ee0*/  FFMA.FTZ R30, R35, R0.reuse, -R81.reuse ;  /* 0x00000000231e7223 */ /* 0x180fe20000010851 */
[-CC-:B------:R-:W-:Y:S01]  /*7ef0*/  FFMA.FTZ R179, R38, R0.reuse, -R81.reuse ;  /* 0x0000000026b37223 */ /* 0x180fe20000010851 */
[----:B------:R-:W-:Y:S01]  /*7f00*/  @!P1 IADD3 R27, R27, 0x34840, RZ ;  /* 0x000348401b1b9810 */ /* 0x000fe20007ffe0ff */
[-CC-:B------:R-:W-:Y:S01]  /*7f10*/  FFMA.FTZ R175, R46, R0.reuse, -R81.reuse ;  /* 0x000000002eaf7223 */ /* 0x180fe20000010851 */
[----:B------:R-:W1:Y:S01]  /*7f20*/  MUFU.EX2 R181, R181 ;  /* 0x000000b500b57308 */ /* 0x000e620000000800 */
[-C--:B------:R-:W-:Y:S01]  /*7f30*/  FFMA.FTZ R34, R39, R0.reuse, -R81 ;  /* 0x0000000027227223 */ /* 0x080fe20000010851 */
[----:B------:R-:W-:Y:S01]  /*7f40*/  @!P1 PRMT R27, RZ, 0x654, R27 ;  /* 0x00000654ff1b9816 */ /* 0x000fe2000000001b */
        /* <DEDUP_REMOVED lines=20> */
[----:B------:R-:W-:Y:S01]  /*8090*/  FFMA.FTZ R86, R86, R0, -R81 ;  /* 0x0000000056567223 */ /* 0x000fe20000010851 */
[----:B------:R-:W1:Y:S01]  /*80a0*/  MUFU.EX2 R26, R26 ;  /* 0x0000001a001a7308 */ /* 0x000e620000000800 */
[C---:B--2---:R-:W-:Y:S01]  /*80b0*/  FADD.FTZ R46, R14.reuse, R5 ;  /* 0x000000050e2e7221 */ /* 0x044fe20000010000 */
[----:B------:R-:W-:-:S06]  /*80c0*/  F2FP.BF16.F32.PACK_AB R181, R14, R181 ;  /* 0x000000b50eb5723e */ /* 0x000fcc00000010ff */
[----:B------:R-:W-:Y:S01]  /*80d0*/  MUFU.EX2 R176, R176 ;  /* 0x000000b000b07308 */ /* 0x000fe20000000800 */
[----:B---3--:R-:W-:-:S07]  /*80e0*/  FADD.FTZ R5, R183, R46 ;  /* 0x0000002eb7057221 */ /* 0x008fce0000010000 */
[----:B------:R-:W2:Y:S01]  /*80f0*/  MUFU.EX2 R177, R177 ;  /* 0x000000b100b17308 */ /* 0x000ea20000000800 */
[C---:B-1----:R-:W-:Y:S01]  /*8100*/  FADD.FTZ R46, R26.reuse, R5 ;  /* 0x000000051a2e7221 */ /* 0x042fe20000010000 */
[----:B------:R-:W-:-:S06]  /*8110*/  F2FP.BF16.F32.PACK_AB R183, R26, R183 ;  /* 0x000000b71ab7723e */ /* 0x000fcc00000010ff */
[----:B------:R-:W-:Y:S08]  /*8120*/  MUFU.EX2 R25, R25 ;  /* 0x0000001900197308 */ /* 0x000ff00000000800 */
[----:B------:R-:W1:Y:S01]  /*8130*/  MUFU.EX2 R30, R30 ;  /* 0x0000001e001e7308 */ /* 0x000e620000000800 */
[----:B--2---:R-:W-:-:S07]  /*8140*/  FADD.FTZ R5, R177, R46 ;  /* 0x0000002eb1057221 */ /* 0x004fce0000010000 */
[----:B------:R-:W-:Y:S08]  /*8150*/  MUFU.EX2 R178, R178 ;  /* 0x000000b200b27308 */ /* 0x000ff00000000800 */
[----:B------:R-:W2:Y:S01]  /*8160*/  MUFU.EX2 R179, R179 ;  /* 0x000000b300b37308 */ /* 0x000ea20000000800 */
[C---:B-1----:R-:W-:Y:S01]  /*8170*/  FADD.FTZ R46, R30.reuse, R5 ;  /* 0x000000051e2e7221 */ /* 0x042fe20000010000 */
[----:B------:R-:W-:-:S06]  /*8180*/  F2FP.BF16.F32.PACK_AB R177, R30, R177 ;  /* 0x000000b11eb1723e */ /* 0x000fcc00000010ff */
[----:B------:R-:W-:Y:S01]  /*8190*/  MUFU.EX2 R29, R29 ;  /* 0x0000001d001d7308 */ /* 0x000fe20000000800 */
[----:B------:R-:W-:Y:S02]  /*81a0*/  WARPGROUP.DEPBAR.LE gsb0, 0x0 ;  /* 0x00008000000079c5 */ /* 0x000fe40000010000 */
[----:B------:R-:W-:Y:S01]  /*81b0*/  WARPGROUP.ARRIVE ;  /* 0x00000000000079c5 */ /* 0x000fe20000000000 */
[----:B------:R-:W-:-:S04]  /*81c0*/  FFMA.FTZ R164, R56, R0, -R169 ;  /* 0x0000000038a47223 */ /* 0x000fc800000108a9 */
[----:B------:R-:W1:Y:S01]  /*81d0*/  MUFU.EX2 R34, R34 ;  /* 0x0000002200227308 */ /* 0x000e620000000800 */
[-C--:B------:R-:W-:Y:S01]  /*81e0*/  FFMA.FTZ R166, R60, R0.reuse, -R169 ;  /* 0x000000003ca67223 */ /* 0x080fe200000108a9 */
[----:B--2---:R-:W-:Y:S01]  /*81f0*/  FADD.FTZ R5, R179, R46 ;  /* 0x0000002eb3057221 */ /* 0x004fe20000010000 */
[-CC-:B------:R-:W-:Y:S01]  /*8200*/  FFMA.FTZ R165, R58, R0.reuse, -R81.reuse ;  /* 0x000000003aa57223 */ /* 0x180fe20000010851 */
[----:B------:R-:W-:Y:S01]  /*8210*/  HGMMA.64x128x16.F32.BF16 R88, R160, gdesc[UR8].tnspB, R88, gsb0 ;  /* 0x41e00008a0587df0 */ /* 0x000fe20008001858 */
[----:B------:R-:W-:Y:S01]  /*8220*/  UIADD3 UR10, UR4, 0x300, URZ ;  /* 0x00000300040a7890 */ /* 0x000fe2000fffe03f */
[----:B------:R-:W-:Y:S01]  /*8230*/  FFMA.FTZ R167, R62, R0, -R81 ;  /* 0x000000003ea77223 */ /* 0x000fe20000010851 */
[----:B------:R-:W-:Y:S01]  /*8240*/  UMOV UR11, 0x40000040 ;  /* 0x40000040000b7882 */ /* 0x000fe20000000000 */
[----:B------:R-:W-:Y:S01]  /*8250*/  UIADD3 UR4, UR4, 0x380, URZ ;  /* 0x0000038004047890 */ /* 0x000fe2000fffe03f */
[----:B------:R-:W-:Y:S08]  /*8260*/  MUFU.EX2 R172, R172 ;  /* 0x000000ac00ac7308 */ /* 0x000ff00000000800 */
        /* <DEDUP_REMOVED lines=14> */
[----:B------:R-:W-:Y:S01]  /*8350*/  MUFU.EX2 R41, R41 ;  /* 0x0000002900297308 */ /* 0x000fe20000000800 */
[C---:B-1----:R-:W-:Y:S01]  /*8360*/  FADD.FTZ R46, R38.reuse, R5 ;  /* 0x00000005262e7221 */ /* 0x042fe20000010000 */
[----:B------:R-:W-:-:S06]  /*8370*/  F2FP.BF16.F32.PACK_AB R175, R38, R175 ;  /* 0x000000af26af723e */ /* 0x000fcc00000010ff */
        /* <DEDUP_REMOVED lines=12> */
[----:B------:R-:W-:Y:S02]  /*8440*/  FFMA.FTZ R169, R50, R0, -R81 ;  /* 0x0000000032a97223 */ /* 0x000fe40000010851 */
[----:B------:R-:W-:Y:S01]  /*8450*/  MUFU.EX2 R44, R44 ;  /* 0x0000002c002c7308 */ /* 0x000fe20000000800 */
[----:B------:R-:W-:Y:S01]  /*8460*/  HGMMA.64x128x16.F32.BF16 R88, R156, gdesc[UR8].tnspB, R88, gsb0 ;  /* 0x41e000089c587df0 */ /* 0x000fe20008001858 */
[----:B------:R-:W-:Y:S01]  /*8470*/  UMOV UR10, UR4 ;  /* 0x00000004000a7c82 */ /* 0x000fe20008000000 */
[----:B------:R-:W-:Y:S01]  /*8480*/  UMOV UR11, 0x40000040 ;  /* 0x40000040000b7882 */ /* 0x000fe20000000000 */
[----:B------:R-:W-:-:S04]  /*8490*/  UIADD3 UR4, UR6, -0x1, URZ ;  /* 0xffffffff06047890 */ /* 0x000fc8000fffe03f */
[----:B------:R-:W1:Y:S03]  /*84a0*/  MUFU.EX2 R169, R169 ;  /* 0x000000a900a97308 */ /* 0x000e660000000800 */
[----:B------:R-:W-:Y:S01]  /*84b0*/  UMOV UR6, UR4 ;  /* 0x0000000400067c82 */ /* 0x000fe20008000000 */
[----:B------:R-:W-:-:S04]  /*84c0*/  UMOV UR4, UR36 ;  /* 0x0000002400047c82 */ /* 0x000fc80008000000 */
[----:B------:R-:W-:Y:S08]  /*84d0*/  MUFU.EX2 R166, R166 ;  /* 0x000000a600a67308 */ /* 0x000ff00000000800 */
[----:B------:R-:W2:Y:S01]  /*84e0*/  MUFU.EX2 R167, R167 ;  /* 0x000000a700a77308 */ /* 0x000ea20000000800 */
[----:B-1----:R-:W-:Y:S01]  /*84f0*/  FADD.FTZ R5, R169, R46 ;  /* 0x0000002ea9057221 */ /* 0x002fe20000010000 */
[----:B------:R-:W-:-:S03]  /*8500*/  F2FP.BF16.F32.PACK_AB R169, R40, R169 ;  /* 0x000000a928a9723e */ /* 0x000fc600000010ff */
[----:B------:R-:W-:-:S03]  /*8510*/  FADD.FTZ R14, R40, R5 ;  /* 0x00000005280e7221 */ /* 0x000fc60000010000 */
[----:B------:R-:W-:Y:S01]  /*8520*/  MUFU.EX2 R53, R53 ;  /* 0x0000003500357308 */ /* 0x000fe20000000800 */
[----:B------:R-:W-:Y:S01]  /*8530*/  FADD.FTZ R5, R171, R14 ;  /* 0x0000000eab057221 */ /* 0x000fe20000010000 */
[----:B------:R-:W-:-:S03]  /*8540*/  F2FP.BF16.F32.PACK_AB R171, R42, R171 ;  /* 0x000000ab2aab723e */ /* 0x000fc600000010ff */
[----:B------:R-:W-:-:S03]  /*8550*/  FADD.FTZ R14, R42, R5 ;  /* 0x000000052a0e7221 */ /* 0x000fc60000010000 */
[----:B------:R-:W-:Y:S01]  /*8560*/  MUFU.EX2 R160, R160 ;  /* 0x000000a000a07308 */ /* 0x000fe20000000800 */
[----:B------:R-:W-:Y:S01]  /*8570*/  FADD.FTZ R5, R165, R14 ;  /* 0x0000000ea5057221 */ /* 0x000fe20000010000 */
[----:B------:R-:W-:-:S03]  /*8580*/  F2FP.BF16.F32.PACK_AB R165, R44, R165 ;  /* 0x000000a52ca5723e */ /* 0x000fc600000010ff */
[----:B------:R-:W-:-:S03]  /*8590*/  FADD.FTZ R14, R44, R5 ;  /* 0x000000052c0e7221 */ /* 0x000fc60000010000 */
[----:B------:R-:W-:Y:S01]  /*85a0*/  MUFU.EX2 R66, R66 ;  /* 0x0000004200427308 */ /* 0x000fe20000000800 */
[----:B--2---:R-:W-:-:S07]  /*85b0*/  FADD.FTZ R5, R167, R14 ;  /* 0x0000000ea7057221 */ /* 0x004fce0000010000 */
[----:B------:R-:W-:Y:S08]  /*85c0*/  MUFU.EX2 R57, R57 ;  /* 0x0000003900397308 */ /* 0x000ff00000000800 */
[----:B------:R-:W1:Y:S08]  /*85d0*/  MUFU.EX2 R67, R67 ;  /* 0x0000004300437308 */ /* 0x000e700000000800 */
[----:B------:R-:W-:Y:S08]  /*85e0*/  MUFU.EX2 R162, R162 ;  /* 0x000000a200a27308 */ /* 0x000ff00000000800 */
[----:B------:R-:W-:Y:S01]  /*85f0*/  MUFU.EX2 R70, R70 ;  /* 0x0000004600467308 */ /* 0x000fe20000000800 */
[----:B-1----:R-:W-:-:S07]  /*8600*/  F2FP.BF16.F32.PACK_AB R161, R67, R66 ;  /* 0x0000004243a1723e */ /* 0x002fce00000010ff */
[----:B------:R-:W-:Y:S08]  /*8610*/  MUFU.EX2 R61, R61 ;  /* 0x0000003d003d7308 */ /* 0x000ff00000000800 */
[----:B------:R-:W1:Y:S08]  /*8620*/  MUFU.EX2 R71, R71 ;  /* 0x0000004700477308 */ /* 0x000e700000000800 */
[----:B------:R-:W-:Y:S08]  /*8630*/  MUFU.EX2 R20, R20 ;  /* 0x0000001400147308 */ /* 0x000ff00000000800 */
[----:B------:R-:W-:Y:S01]  /*8640*/  MUFU.EX2 R74, R74 ;  /* 0x0000004a004a7308 */ /* 0x000fe20000000800 */
[----:B-1----:R-:W-:-:S07]  /*8650*/  F2FP.BF16.F32.PACK_AB R163, R71, R70 ;  /* 0x0000004647a3723e */ /* 0x002fce00000010ff */
[----:B------:R-:W1:Y:S08]  /*8660*/  MUFU.EX2 R65, R65 ;  /* 0x0000004100417308 */ /* 0x000e700000000800 */
[----:B------:R-:W2:Y:S08]  /*8670*/  MUFU.EX2 R75, R75 ;  /* 0x0000004b004b7308 */ /* 0x000eb00000000800 */
[----:B------:R-:W-:Y:S01]  /*8680*/  MUFU.EX2 R24, R24 ;  /* 0x0000001800187308 */ /* 0x000fe20000000800 */
[----:B------:R-:W-:-:S02]  /*8690*/  WARPGROUP.DEPBAR.LE gsb0, 0x0 ;  /* 0x00008000000079c5 */ /* 0x000fc40000010000 */
[----:B------:R-:W-:-:S05]  /*86a0*/  WARPGROUP.ARRIVE ;  /* 0x00000000000079c5 */ /* 0x000fca0000000000 */
[----:B------:R-:W-:Y:S01]  /*86b0*/  MUFU.EX2 R78, R78 ;  /* 0x0000004e004e7308 */ /* 0x000fe20000000800 */
[----:B-1----:R-:W-:Y:S02]  /*86c0*/  F2FP.BF16.F32.PACK_AB R156, R65, R20 ;  /* 0x00000014419c723e */ /* 0x002fe400000010ff */
[----:B--2---:R-:W-:Y:S01]  /*86d0*/  F2FP.BF16.F32.PACK_AB R157, R75, R74 ;  /* 0x0000004a4b9d723e */ /* 0x004fe200000010ff */
[----:B------:R-:W-:Y:S04]  /*86e0*/  HGMMA.64x128x16.F32.BF16 R88, R152, gdesc[UR8].tnspB, R88, gsb0 ;  /* 0x41e0000898587df0 */ /* 0x000fe80008001858 */
[----:B------:R-:W1:Y:S08]  /*86f0*/  MUFU.EX2 R69, R69 ;  /* 0x0000004500457308 */ /* 0x000e700000000800 */
[----:B------:R-:W2:Y:S08]  /*8700*/  MUFU.EX2 R79, R79 ;  /* 0x0000004f004f7308 */ /* 0x000eb00000000800 */
[----:B------:R-:W-:Y:S01]  /*8710*/  MUFU.EX2 R28, R28 ;  /* 0x0000001c001c7308 */ /* 0x000fe20000000800 */
[----:B-1----:R-:W-:-:S07]  /*8720*/  F2FP.BF16.F32.PACK_AB R158, R69, R24 ;  /* 0x00000018459e723e */ /* 0x002fce00000010ff */
[----:B------:R-:W-:Y:S01]  /*8730*/  MUFU.EX2 R82, R82 ;  /* 0x0000005200527308 */ /* 0x000fe20000000800 */
[----:B--2---:R-:W-:-:S07]  /*8740*/  F2FP.BF16.F32.PACK_AB R159, R79, R78 ;  /* 0x0000004e4f9f723e */ /* 0x004fce00000010ff */
[----:B------:R-:W1:Y:S08]  /*8750*/  MUFU.EX2 R73, R73 ;  /* 0x0000004900497308 */ /* 0x000e700000000800 */
[----:B------:R-:W2:Y:S08]  /*8760*/  MUFU.EX2 R83, R83 ;  /* 0x0000005300537308 */ /* 0x000eb00000000800 */
[----:B------:R-:W-:Y:S08]  /*8770*/  MUFU.EX2 R32, R32 ;  /* 0x0000002000207308 */ /* 0x000ff00000000800 */
[----:B------:R-:W-:Y:S08]  /*8780*/  MUFU.EX2 R86, R86 ;  /* 0x0000005600567308 */ /* 0x000ff00000000800 */
[----:B------:R-:W3:Y:S01]  /*8790*/  MUFU.EX2 R77, R77 ;  /* 0x0000004d004d7308 */ /* 0x000ee20000000800 */
[----:B------:R-:W-:-:S02]  /*87a0*/  WARPGROUP.DEPBAR.LE gsb0, 0x0 ;  /* 0x00008000000079c5 */ /* 0x000fc40000010000 */
[----:B------:R4:W-:Y:S01]  /*87b0*/  @!P1 SYNCS.ARRIVE.TRANS64.RED.A1T0 RZ, [R27+URZ], RZ ;  /* 0x000000ff1bff99a7 */ /* 0x0009e2000810043f */
[----:B-1----:R-:W-:Y:S02]  /*87c0*/  F2FP.BF16.F32.PACK_AB R152, R73, R28 ;  /* 0x0000001c4998723e */ /* 0x002fe400000010ff */
[----:B--2---:R-:W-:Y:S02]  /*87d0*/  F2FP.BF16.F32.PACK_AB R153, R83, R82 ;  /* 0x000000525399723e */ /* 0x004fe400000010ff */
[----:B---3--:R-:W-:Y:S01]  /*87e0*/  F2FP.BF16.F32.PACK_AB R154, R77, R32 ;  /* 0x000000204d9a723e */ /* 0x008fe200000010ff */
[----:B----4-:R-:W-:-:S05]  /*87f0*/  @!P1 VIADD R27, R31, 0x34860 ;  /* 0x000348601f1b9836 */ /* 0x010fca0000000000 */
[----:B------:R-:W-:Y:S01]  /*8800*/  @!P1 PRMT R31, RZ, 0x654, R27 ;  /* 0x00000654ff1f9816 */ /* 0x000fe2000000001b */
[----:B------:R-:W-:Y:S01]  /*8810*/  FADD.FTZ R27, R15, R6 ;  /* 0x000000060f1b7221 */ /* 0x000fe20000010000 */
[-CC-:B------:R-:W-:Y:S01]  /*8820*/  FFMA.FTZ R6, R63, R0.reuse, -R81.reuse ;  /* 0x000000003f067223 */ /* 0x180fe20000010851 */
[----:B------:R-:W-:Y:S01]  /*8830*/  FFMA.FTZ R81, R87, R0, -R81 ;  /* 0x0000000057517223 */ /* 0x000fe20000010851 */
[----:B------:R1:W-:Y:S01]  /*8840*/  @!P1 SYNCS.ARRIVE.TRANS64.RED.A1T0 RZ, [R31+URZ], RZ ;  /* 0x000000ff1fff99a7 */ /* 0x0003e2000810043f */
[----:B------:R-:W-:Y:S01]  /*8850*/  FADD.FTZ R48, R182, R27 ;  /* 0x0000001bb6307221 */ /* 0x000fe20000010000 */
[C---:B------:R-:W-:Y:S02]  /*8860*/  F2FP.BF16.F32.PACK_AB R182, R21.reuse, R182 ;  /* 0x000000b615b6723e */ /* 0x040fe400000010ff */
[----:B------:R-:W2:Y:S01]  /*8870*/  MUFU.EX2 R6, R6 ;  /* 0x0000000600067308 */ /* 0x000ea20000000800 */
[----:B------:R-:W-:-:S04]  /*8880*/  FADD.FTZ R27, R21, R48 ;  /* 0x00000030151b7221 */ /* 0x000fc80000010000 */
[----:B------:R-:W-:Y:S01]  /*8890*/  FADD.FTZ R48, R176, R27 ;  /* 0x0000001bb0307221 */ /* 0x000fe20000010000 */
[C---:B------:R-:W-:Y:S02]  /*88a0*/  F2FP.BF16.F32.PACK_AB R176, R25.reuse, R176 ;  /* 0x000000b019b0723e */ /* 0x040fe400000010ff */
[----:B------:R-:W3:Y:S01]  /*88b0*/  MUFU.EX2 R81, R81 ;  /* 0x0000005100517308 */ /* 0x000ee20000000800 */
[----:B------:R-:W-:-:S04]  /*88c0*/  FADD.FTZ R27, R25, R48 ;  /* 0x00000030191b7221 */ /* 0x000fc80000010000 */
[----:B------:R-:W-:Y:S01]  /*88d0*/  FADD.FTZ R48, R178, R27 ;  /* 0x0000001bb2307221 */ /* 0x000fe20000010000 */
[----:B------:R-:W-:-:S03]  /*88e0*/  F2FP.BF16.F32.PACK_AB R178, R29, R178 ;  /* 0x000000b21db2723e */ /* 0x000fc600000010ff */
[----:B------:R-:W-:Y:S01]  /*88f0*/  FADD.FTZ R27, R29, R48 ;  /* 0x000000301d1b7221 */ /* 0x000fe20000010000 */
[C---:B--2---:R-:W-:Y:S01]  /*8900*/  FADD.FTZ R5, R6.reuse, R5 ;  /* 0x0000000506057221 */ /* 0x044fe20000010000 */
[----:B------:R-:W-:Y:S02]  /*8910*/  F2FP.BF16.F32.PACK_AB R167, R6, R167 ;  /* 0x000000a706a7723e */ /* 0x000fe400000010ff */
[----:B------:R-:W-:Y:S01]  /*8920*/  FADD.FTZ R48, R172, R27 ;  /* 0x0000001bac307221 */ /* 0x000fe20000010000 */
[----:B------:R-:W-:Y:S01]  /*8930*/  FADD.FTZ R5, R66, R5 ;  /* 0x0000000542057221 */ /* 0x000fe20000010000 */
[C---:B------:R-:W-:Y:S02]  /*8940*/  F2FP.BF16.F32.PACK_AB R172, R33.reuse, R172 ;  /* 0x000000ac21ac723e */ /* 0x040fe400000010ff */
[----:B------:R-:W-:Y:S01]  /*8950*/  FADD.FTZ R27, R33, R48 ;  /* 0x00000030211b7221 */ /* 0x000fe20000010000 */
[----:B------:R-:W-:Y:S01]  /*8960*/  FADD.FTZ R5, R67, R5 ;  /* 0x0000000543057221 */ /* 0x000fe20000010000 */
[----:B---3--:R-:W-:-:S02]  /*8970*/  F2FP.BF16.F32.PACK_AB R155, R81, R86 ;  /* 0x00000056519b723e */ /* 0x008fc400000010ff */
[----:B------:R-:W-:Y:S01]  /*8980*/  FADD.FTZ R48, R174, R27 ;  /* 0x0000001bae307221 */ /* 0x000fe20000010000 */
[----:B------:R-:W-:Y:S01]  /*8990*/  FADD.FTZ R5, R70, R5 ;  /* 0x0000000546057221 */ /* 0x000fe20000010000 */
[C---:B------:R-:W-:Y:S02]  /*89a0*/  F2FP.BF16.F32.PACK_AB R174, R37.reuse, R174 ;  /* 0x000000ae25ae723e */ /* 0x040fe400000010ff */
[----:B------:R-:W-:Y:S01]  /*89b0*/  FADD.FTZ R15, R37, R48 ;  /* 0x00000030250f7221 */ /* 0x000fe20000010000 */
[----:B------:R-:W-:-:S03]  /*89c0*/  FADD.FTZ R5, R71, R5 ;  /* 0x0000000547057221 */ /* 0x000fc60000010000 */
        /* <DEDUP_REMOVED lines=21> */
[----:B------:R-:W-:-:S03]  /*8b20*/  F2FP.BF16.F32.PACK_AB R160, R57, R160 ;  /* 0x000000a039a0723e */ /* 0x000fc600000010ff */
[----:B------:R-:W-:-:S04]  /*8b30*/  FADD.FTZ R15, R57, R14 ;  /* 0x0000000e390f7221 */ /* 0x000fc80000010000 */
[----:B------:R-:W-:Y:S01]  /*8b40*/  FADD.FTZ R14, R162, R15 ;  /* 0x0000000fa20e7221 */ /* 0x000fe20000010000 */
[----:B------:R-:W-:-:S03]  /*8b50*/  F2FP.BF16.F32.PACK_AB R162, R61, R162 ;  /* 0x000000a23da2723e */ /* 0x000fc600000010ff */
[----:B------:R-:W-:Y:S01]  /*8b60*/  FADD.FTZ R15, R61, R14 ;  /* 0x0000000e3d0f7221 */ /* 0x000fe20000010000 */
[----:B------:R-:W-:-:S03]  /*8b70*/  IMAD.MOV.U32 R14, RZ, RZ, R7 ;  /* 0x000000ffff0e7224 */ /* 0x000fc600078e0007 */
[----:B------:R-:W-:-:S04]  /*8b80*/  FADD.FTZ R6, R20, R15 ;  /* 0x0000000f14067221 */ /* 0x000fc80000010000 */
[----:B------:R-:W-:-:S04]  /*8b90*/  FADD.FTZ R15, R65, R6 ;  /* 0x00000006410f7221 */ /* 0x000fc80000010000 */
[----:B------:R-:W-:-:S04]  /*8ba0*/  FADD.FTZ R6, R24, R15 ;  /* 0x0000000f18067221 */ /* 0x000fc80000010000 */
[----:B------:R-:W-:-:S04]  /*8bb0*/  FADD.FTZ R15, R69, R6 ;  /* 0x00000006450f7221 */ /* 0x000fc80000010000 */
[----:B------:R-:W-:-:S04]  /*8bc0*/  FADD.FTZ R6, R28, R15 ;  /* 0x0000000f1c067221 */ /* 0x000fc80000010000 */
[----:B------:R-:W-:-:S04]  /*8bd0*/  FADD.FTZ R15, R73, R6 ;  /* 0x00000006490f7221 */ /* 0x000fc80000010000 */
[----:B------:R-:W-:Y:S01]  /*8be0*/  FADD.FTZ R6, R32, R15 ;  /* 0x0000000f20067221 */ /* 0x000fe20000010000 */
[----:B------:R-:W-:-:S03]  /*8bf0*/  IMAD.MOV.U32 R15, RZ, RZ, R4 ;  /* 0x000000ffff0f7224 */ /* 0x000fc600078e0004 */
[----:B------:R-:W-:Y:S01]  /*8c00*/  FADD.FTZ R6, R77, R6 ;  /* 0x000000064d067221 */ /* 0x000fe20000010000 */
[----:B-1----:R-:W-:Y:S06]  /*8c10*/  @P2 BRA `(.L_x_1884) ;  /* 0xffffffdc00c82947 */ /* 0x002fec000383ffff */
.L_x_1875:
        /* <DEDUP_REMOVED lines=67> */
.L_x_1885:
[----:B------:R-:W-:Y:S01]  /*9050*/  ULEA UR5, UR36, UR37, 0x3 ;  /* 0x0000002524057291 */ /* 0x000fe2000f8e183f */
[----:B------:R-:W-:-:S05]  /*9060*/  IMAD.U32 R2, RZ, RZ, UR46 ;  /* 0x0000002eff027e24 */ /* 0x000fca000f8e00ff */
[----:B------:R-:W-:-:S04]  /*9070*/  SHF.L.U32 R2, R2, 0x1f, RZ ;  /* 0x0000001f02027819 */ /* 0x000fc800000006ff */
[----:B------:R1:W2:Y:S01]  /*9080*/  SYNCS.PHASECHK.TRANS64.TRYWAIT P2, [UR5+0x34850], R2 ;  /* 0x03485002ff0075a7 */ /* 0x0002a20008040145 */
[----:B------:R-:W-:Y:S05]  /*9090*/  @!P0 BRA `(.L_x_1886) ;  /* 0x0000000000048947 */ /* 0x000fea0003800000 */
[----:B------:R-:W-:Y:S01]  /*90a0*/  BPT.TRAP 0x1 ;  /* 0x000000040000795c */ /* 0x000fe20000300000 */
.L_x_1886:
[----:B--2---:R-:W-:Y:S05]  /*90b0*/  @P2 BRA `(.L_x_1887) ;  /* 0x0000000000082947 */ /* 0x004fea0003800000 */
[----:B------:R-:W2:Y:S02]  /*90c0*/  SYNCS.PHASECHK.TRANS64.TRYWAIT P0, [UR5+0x34850], R2 ;  /* 0x03485002ff0075a7 */ /* 0x000ea40008000145 */
[----:B--2---:R-:W-:Y:S05]  /*90d0*/  @!P0 BRA `(.L_x_1888) ;  /* 0x0000004c00548947 */ /* 0x004fea0003800000 */
.L_x_1887:
[----:B------:R-:W-:Y:S01]  /*90e0*/  UIADD3 UR37, UR37, 0x400, URZ ;  /* 0x0000040025257890 */ /* 0x000fe2000fffe03f */
[----:B------:R-:W-:Y:S01]  /*90f0*/  WARPGROUP.ARRIVE ;  /* 0x00000000000079c5 */ /* 0x000fe20000000000 */
[----:B------:R-:W-:Y:S01]  /*9100*/  UMOV UR7, 0x40000040 ;  /* 0x4000004000077882 */ /* 0x000fe20000000000 */
[----:B--2---:R-:W2:Y:S01]  /*9110*/  SHFL.BFLY PT, R3, R6, 0x2, 0x1f ;  /* 0x0c401f0006037f89 */ /* 0x004ea200000e0000 */
[----:B------:R-:W-:Y:S01]  /*9120*/  USHF.R.U32.HI UR37, URZ, 0x4, UR37 ;  /* 0x000000043f257899 */ /* 0x000fe20008011625 */
[----:B------:R-:W-:Y:S01]  /*9130*/  IMAD.MOV.U32 R12, RZ, RZ, RZ ;  /* 0x000000ffff0c7224 */ /* 0x000fe200078e00ff */
[----:B------:R-:W-:Y:S01]  /*9140*/  R2UR UR8, R186 ;  /* 0x00000000ba0872ca */ /* 0x000fe200000e0000 */
[----:B-1----:R-:W1:Y:S01]  /*9150*/  SHFL.BFLY PT, R2, R5, 0x2, 0x1f ;  /* 0x0c401f0005027f89 */ /* 0x002e6200000e0000 */
[----:B------:R-:W-:-:S04]  /*9160*/  ULOP3.LUT UR37, UR37, 0x3fff, URZ, 0xc0, !UPT ;  /* 0x00003fff25257892 */ /* 0x000fc8000f8ec03f */
[----:B------:R-:W-:-:S04]  /*9170*/  ULOP3.LUT UR4, UR37, 0x4000000, URZ, 0xfc, !UPT ;  /* 0x0400000025047892 */ /* 0x000fc8000f8efc3f */
[----:B------:R-:W-:Y:S02]  /*9180*/  ULEA UR4, UR36, UR4, 0xb ;  /* 0x0000000424047291 */ /* 0x000fe4000f8e583f */
[----:B------:R-:W-:Y:S02]  /*9190*/  UIADD3 UR36, UR36, 0x1, URZ ;  /* 0x0000000124247890 */ /* 0x000fe4000fffe03f */
[----:B------:R-:W-:Y:S02]  /*91a0*/  UIADD3 UR8, UR8, 0x1, URZ ;  /* 0x0000000108087890 */ /* 0x000fe4000fffe03f */
[----:B------:R-:W-:Y:S01]  /*91b0*/  UISETP.NE.AND UP0, UPT, UR36, 0x2, UPT ;  /* 0x000000022400788c */ /* 0x000fe2000bf05270 */
[----:B------:R-:W-:Y:S02]  /*91c0*/  UMOV UR6, UR4 ;  /* 0x0000000400067c82 */ /* 0x000fe40008000000 */
[----:B------:R-:W-:Y:S01]  /*91d0*/  HGMMA.64x128x16.F32.BF16 R24, R180, gdesc[UR4].tnspB, R24, gsb0 ;  /* 0x41e00004b4187df0 */ /* 0x000fe20008001818 */
[----:B------:R-:W-:Y:S01]  /*91e0*/  UIADD3 UR6, UR4, 0x80, URZ ;  /* 0x0000008004067890 */ /* 0x000fe2000fffe03f */
[----:B--2---:R-:W-:Y:S01]  /*91f0*/  FADD.FTZ R3, R3, R6 ;  /* 0x0000000603037221 */ /* 0x004fe20000010000 */
[----:B------:R-:W-:Y:S01]  /*9200*/  UMOV UR7, 0x40000040 ;  /* 0x4000004000077882 */ /* 0x000fe20000000000 */
[----:B------:R-:W-:-:S02]  /*9210*/  IMAD.U32 R186, RZ, RZ, UR8 ;  /* 0x00000008ffba7e24 */ /* 0x000fc4000f8e00ff */
[----:B-1----:R-:W-:Y:S01]  /*9220*/  FADD.FTZ R8, R2, R5 ;  /* 0x0000000502087221 */ /* 0x002fe20000010000 */
[----:B------:R-:W-:Y:S01]  /*9230*/  IMAD.MOV.U32 R5, RZ, RZ, RZ ;  /* 0x000000ffff057224 */ /* 0x000fe200078e00ff */
[----:B------:R-:W1:Y:S01]  /*9240*/  SHFL.BFLY PT, R2, R3, 0x1, 0x1f ;  /* 0x0c201f0003027f89 */ /* 0x000e6200000e0000 */
[----:B------:R-:W-:-:S03]  /*9250*/  USEL UR36, UR36, URZ, UP0 ;  /* 0x0000003f24247287 */ /* 0x000fc60008000000 */
[----:B------:R-:W2:Y:S01]  /*9260*/  SHFL.BFLY PT, R9, R8, 0x1, 0x1f ;  /* 0x0c201f0008097f89 */ /* 0x000ea200000e0000 */
[----:B-1----:R-:W-:Y:S01]  /*9270*/  FADD.FTZ R11, R3, R2 ;  /* 0x00000002030b7221 */ /* 0x002fe20000010000 */
[----:B------:R-:W-:Y:S02]  /*9280*/  IMAD.MOV.U32 R3, RZ, RZ, -0x800000 ;  /* 0xff800000ff037424 */ /* 0x000fe400078e00ff */
[----:B------:R-:W-:Y:S02]  /*9290*/  IMAD.MOV.U32 R2, RZ, RZ, -0x800000 ;  /* 0xff800000ff027424 */ /* 0x000fe400078e00ff */
[----:B--2---:R-:W-:Y:S01]  /*92a0*/  FADD.FTZ R13, R8, R9 ;  /* 0x00000009080d7221 */ /* 0x004fe20000010000 */
[----:B------:R-:W-:Y:S01]  /*92b0*/  FSETP.NE.FTZ.AND P0, PT, R11, RZ, PT ;  /* 0x000000ff0b00720b */ /* 0x000fe20003f15000 */
[----:B------:R-:W-:-:S03]  /*92c0*/  IMAD.U32 R8, RZ, RZ, UR5 ;  /* 0x00000005ff087e24 */ /* 0x000fc6000f8e00ff */
[----:B------:R-:W-:-:S09]  /*92d0*/  FSETP.NE.FTZ.AND P2, PT, R13, RZ, PT ;  /* 0x000000ff0d00720b */ /* 0x000fd20003f55000 */
[----:B------:R-:W1:Y:S01]  /*92e0*/  @P0 MUFU.LG2 R10, R11 ;  /* 0x0000000b000a0308 */ /* 0x000e620000000c00 */
[----:B------:R-:W-:-:S03]  /*92f0*/  @P0 FMUL.FTZ R9, R0, 0.69314718246459960938 ;  /* 0x3f31721800090820 */ /* 0x000fc60000410000 */
[----:B------:R-:W-:Y:S01]  /*9300*/  @P2 FMUL.FTZ R15, R0, 0.69314718246459960938 ;  /* 0x3f317218000f2820 */ /* 0x000fe20000410000 */
[----:B------:R-:W-:-:S03]  /*9310*/  @!P1 VIADD R0, R8, 0x34860 ;  /* 0x0003486008009836 */ /* 0x000fc60000000000 */
[----:B------:R-:W2:Y:S02]  /*9320*/  @P2 MUFU.LG2 R6, R13 ;  /* 0x0000000d00062308 */ /* 0x000ea40000000c00 */
[----:B------:R-:W-:-:S06]  /*9330*/  @!P1 PRMT R0, RZ, 0x654, R0 ;  /* 0x00000654ff009816 */ /* 0x000fcc0000000000 */
[----:B------:R-:W3:Y:S01]  /*9340*/  @P0 MUFU.RCP R5, R11 ;  /* 0x0000000b00050308 */ /* 0x000ee20000001000 */
[----:B-1----:R-:W-:-:S04]  /*9350*/  @P0 FMUL.FTZ R10, R10, 0.69314718246459960938 ;  /* 0x3f3172180a0a0820 */ /* 0x002fc80000410000 */
[----:B------:R-:W-:Y:S01]  /*9360*/  @P0 FFMA.FTZ R3, R9, R4, R10 ;  /* 0x0000000409030223 */ /* 0x000fe2000001000a */
[----:B------:R-:W-:Y:S02]  /*9370*/  PLOP3.LUT P0, PT, PT, PT, PT, 0x8, 0x0 ;  /* 0x000000000000781c */ /* 0x000fe40003f0e170 */
[----:B------:R-:W1:Y:S01]  /*9380*/  @P2 MUFU.RCP R12, R13 ;  /* 0x0000000d000c2308 */ /* 0x000e620000001000 */
        /* <DEDUP_REMOVED lines=39> */
[----:B------:R2:W-:Y:S01]  /*9600*/  @!P1 SYNCS.ARRIVE.TRANS64.RED.A1T0 RZ, [R0+URZ], RZ ;  /* 0x000000ff00ff99a7 */ /* 0x0005e2000810043f */
[-C--:B---3--:R-:W-:Y:S01]  /*9610*/  FMUL.FTZ R8, R24, R5.reuse ;  /* 0x0000000518087220 */ /* 0x088fe20000410000 */
        /* <DEDUP_REMOVED lines=63> */
.L_x_1858:
        /* <DEDUP_REMOVED lines=9> */
[C---:B------:R-:W-:Y:S01]  /*9aa0*/  IADD3 R27, P2, R16.reuse, 0x20, RZ ;  /* 0x00000020101b7810 */ /* 0x040fe20007f5e0ff */
[----:B------:R-:W-:Y:S01]  /*9ab0*/  ULDC UR10, c[0x0][0xa88] ;  /* 0x0002a200000a7ab9 */ /* 0x000fe20000000800 */
[C---:B------:R-:W-:Y:S01]  /*9ac0*/  IADD3 R15, P4, R16.reuse, 0x4000, RZ ;  /* 0x00004000100f7810 */ /* 0x040fe20007f9e0ff */
[----:B------:R-:W-:Y:S01]  /*9ad0*/  VIADD R4, R91, 0x8 ;  /* 0x000000085b047836 */ /* 0x000fe20000000000 */
[C---:B------:R-:W-:Y:S01]  /*9ae0*/  LOP3.LUT R5, R16.reuse, 0x380, RZ, 0xc0, !PT ;  /* 0x0000038010057812 */ /* 0x040fe200078ec0ff */
[----:B------:R-:W1:Y:S01]  /*9af0*/  LDC.64 R88, c[0x0][0xb78] ;  /* 0x0002de00ff587b82 */ /* 0x000e620000000a00 */
[----:B------:R-:W-:Y:S01]  /*9b00*/  LOP3.LUT R26, R27, 0x380, RZ, 0xc0, !PT ;  /* 0x000003801b1a7812 */ /* 0x000fe200078ec0ff */
[----:B------:R-:W-:Y:S01]  /*9b10*/  USHF.R.S32.HI UR5, URZ, 0x1f, UR43 ;  /* 0x0000001f3f057899 */ /* 0x000fe2000801142b */
[----:B------:R-:W-:Y:S01]  /*9b20*/  LOP3.LUT P0, RZ, R187, 0x3, RZ, 0xc0, !PT ;  /* 0x00000003bbff7812 */ /* 0x000fe2000780c0ff */
[----:B------:R-:W-:Y:S01]  /*9b30*/  ULDC.64 UR8, c[0x0][0xb70] ;  /* 0x0002dc0000087ab9 */ /* 0x000fe20000000a00 */
[C---:B------:R-:W-:Y:S01]  /*9b40*/  IADD3 R13, P6, R16.reuse, 0x40, RZ ;  /* 0x00000040100d7810 */ /* 0x040fe20007fde0ff */
[----:B------:R-:W-:Y:S01]  /*9b50*/  UIMAD UR5, UR5, UR8, URZ ;  /* 0x00000008050572a4 */ /* 0x000fe2000f8e023f */
[----:B------:R-:W-:Y:S01]  /*9b60*/  LOP3.LUT R14, R15, 0x380, RZ, 0xc0, !PT ;  /* 0x000003800f0e7812 */ /* 0x000fe200078ec0ff */
[----:B------:R-:W-:Y:S01]  /*9b70*/  UIMAD.WIDE.U32 UR6, UR43, UR8, URZ ;  /* 0x000000082b0672a5 */ /* 0x000fe2000f8e003f */
[----:B------:R-:W-:Y:S01]  /*9b80*/  IADD3 R21, P5, R16, 0x60, RZ ;  /* 0x0000006010157810 */ /* 0x000fe20007fbe0ff */
[----:B------:R-:W-:Y:S01]  /*9b90*/  USHF.R.S32.HI UR8, URZ, 0x1f, UR44 ;  /* 0x0000001f3f087899 */ /* 0x000fe2000801142c */
[----:B------:R-:W-:Y:S01]  /*9ba0*/  SHF.R.U64 R5, R5, 0x3, RZ ;  /* 0x0000000305057819 */ /* 0x000fe200000012ff */
[----:B------:R-:W-:Y:S01]  /*9bb0*/  UIMAD UR5, UR43, UR9, UR5 ;  /* 0x000000092b0572a4 */ /* 0x000fe2000f8e0205 */
[----:B------:R-:W-:-:S02]  /*9bc0*/  SHF.R.U64 R26, R26, 0x3, RZ ;  /* 0x000000031a1a7819 */ /* 0x000fc400000012ff */
[----:B------:R-:W-:Y:S01]  /*9bd0*/  ISETP.GE.OR P1, PT, R4, UR10, P0 ;  /* 0x0000000a04007c0c */ /* 0x000fe20008726670 */
[----:B------:R-:W-:Y:S01]  /*9be0*/  UIADD3 UR5, UR7, UR5, URZ ;  /* 0x0000000507057290 */ /* 0x000fe2000fffe03f */
[----:B------:R-:W-:Y:S02]  /*9bf0*/  LOP3.LUT R24, R13, 0x380, RZ, 0xc0, !PT ;  /* 0x000003800d187812 */ /* 0x000fe400078ec0ff */
[----:B------:R-:W-:Y:S02]  /*9c00*/  SHF.R.U64 R14, R14, 0x3, RZ ;  /* 0x000000030e0e7819 */ /* 0x000fe400000012ff */
[----:B------:R-:W-:Y:S02]  /*9c10*/  LOP3.LUT R20, R21, 0x380, RZ, 0xc0, !PT ;  /* 0x0000038015147812 */ /* 0x000fe400078ec0ff */
[----:B------:R-:W-:Y:S01]  /*9c20*/  LOP3.LUT R4, R5, R16, RZ, 0x3c, !PT ;  /* 0x0000001005047212 */ /* 0x000fe200078e3cff */
[--C-:B------:R-:W-:Y:S01]  /*9c30*/  IMAD.MOV.U32 R5, RZ, RZ, R17.reuse ;  /* 0x000000ffff057224 */ /* 0x100fe200078e0011 */
[----:B------:R-:W-:Y:S01]  /*9c40*/  LOP3.LUT R26, R26, R27, RZ, 0x3c, !PT ;  /* 0x0000001b1a1a7212 */ /* 0x000fe200078e3cff */
[----:B------:R-:W-:Y:S01]  /*9c50*/  IMAD.X R27, RZ, RZ, R17, P2 ;  /* 0x000000ffff1b7224 */ /* 0x000fe200010e0611 */
[----:B------:R-:W-:-:S02]  /*9c60*/  SHF.R.U64 R24, R24, 0x3, RZ ;  /* 0x0000000318187819 */ /* 0x000fc400000012ff */
[----:B------:R-:W-:Y:S02]  /*9c70*/  LOP3.LUT R14, R14, R15, RZ, 0x3c, !PT ;  /* 0x0000000f0e0e7212 */ /* 0x000fe400078e3cff */
[----:B------:R-:W-:Y:S02]  /*9c80*/  SHF.R.U64 R20, R20, 0x3, RZ ;  /* 0x0000000314147819 */ /* 0x000fe400000012ff */
[----:B------:R-:W-:Y:S02]  /*9c90*/  IADD3 R15, P2, R16, 0x4040, RZ ;  /* 0x00004040100f7810 */ /* 0x000fe40007f5e0ff */
[----:B------:R-:W-:Y:S02]  /*9ca0*/  MOV R31, R4 ;  /* 0x00000004001f7202 */ /* 0x000fe40000000f00 */
[----:B------:R-:W-:Y:S02]  /*9cb0*/  LOP3.LUT R24, R24, R13, RZ, 0x3c, !PT ;  /* 0x0000000d18187212 */ /* 0x000fe400078e3cff */
[----:B------:R-:W-:Y:S01]  /*9cc0*/  F2FP.BF16.F32.PACK_AB R4, R25, R8 ;  /* 0x000000081904723e */ /* 0x000fe200000010ff */
[----:B------:R-:W-:Y:S01]  /*9cd0*/  IMAD.X R25, RZ, RZ, R17, P6 ;  /* 0x000000ffff197224 */ /* 0x000fe200030e0611 */
[----:B------:R-:W-:-:S02]  /*9ce0*/  LOP3.LUT R20, R20, R21, RZ, 0x3c, !PT ;  /* 0x0000001514147212 */ /* 0x000fc400078e3cff */
[C---:B------:R-:W-:Y:S02]  /*9cf0*/  IADD3 R13, P3, R16.reuse, 0x4020, RZ ;  /* 0x00004020100d7810 */ /* 0x040fe40007f7e0ff */
[----:B------:R-:W-:Y:S02]  /*9d00*/  LOP3.LUT R10, R15, 0x380, RZ, 0xc0, !PT ;  /* 0x000003800f0a7812 */ /* 0x000fe400078ec0ff */
[----:B------:R-:W-:Y:S02]  /*9d10*/  IADD3 R21, P6, R16, 0x4060, RZ ;  /* 0x0000406010157810 */ /* 0x000fe40007fde0ff */
[----:B------:R-:W-:Y:S02]  /*9d20*/  LOP3.LUT R12, R13, 0x380, RZ, 0xc0, !PT ;  /* 0x000003800d0c7812 */ /* 0x000fe400078ec0ff */
[----:B------:R-:W-:Y:S02]  /*9d30*/  SHF.R.U64 R10, R10, 0x3, RZ ;  /* 0x000000030a0a7819 */ /* 0x000fe400000012ff */
[----:B------:R-:W-:-:S02]  /*9d40*/  LOP3.LUT R8, R21, 0x380, RZ, 0xc0, !PT ;  /* 0x0000038015087812 */ /* 0x000fc400078ec0ff */
[----:B------:R-:W-:Y:S01]  /*9d50*/  F2FP.BF16.F32.PACK_AB R5, R0, R11 ;  /* 0x0000000b0005723e */ /* 0x000fe200000010ff */
[--C-:B------:R-:W-:Y:S01]  /*9d60*/  IMAD.X R11, RZ, RZ, R17.reuse, P2 ;  /* 0x000000ffff0b7224 */ /* 0x100fe200010e0611 */
[----:B------:R-:W-:Y:S01]  /*9d70*/  F2FP.BF16.F32.PACK_AB R6, R6, R9 ;  /* 0x000000090606723e */ /* 0x000fe200000010ff */
[--C-:B------:R-:W-:Y:S01]  /*9d80*/  IMAD.X R9, RZ, RZ, R17.reuse, P6 ;  /* 0x000000ffff097224 */ /* 0x100fe200030e0611 */
[----:B------:R-:W-:Y:S02]  /*9d90*/  SHF.R.U64 R12, R12, 0x3, RZ ;  /* 0x000000030c0c7819 */ /* 0x000fe400000012ff */
[----:B------:R-:W-:Y:S01]  /*9da0*/  F2FP.BF16.F32.PACK_AB R7, R7, R30 ;  /* 0x0000001e0707723e */ /* 0x000fe200000010ff */
[----:B------:R-:W-:Y:S01]  /*9db0*/  BAR.SYNC.DEFER_BLOCKING 0x1, 0x100 ;  /* 0x0044000000007b1d */ /* 0x000fe20000010000 */
[----:B------:R-:W-:Y:S01]  /*9dc0*/  LOP3.LUT R10, R10, R15, RZ, 0x3c, !PT ;  /* 0x0000000f0a0a7212 */ /* 0x000fe200078e3cff */
[----:B------:R-:W-:Y:S01]  /*9dd0*/  IMAD.X R15, RZ, RZ, R17, P4 ;  /* 0x000000ffff0f7224 */ /* 0x000fe200020e0611 */
[----:B------:R-:W-:-:S02]  /*9de0*/  SHF.R.U64 R8, R8, 0x3, RZ ;  /* 0x0000000308087819 */ /* 0x000fc400000012ff */
[----:B------:R-:W-:Y:S02]  /*9df0*/  MOV R28, R24 ;  /* 0x00000018001c7202 */ /* 0x000fe40000000f00 */
[----:B------:R-:W-:Y:S01]  /*9e00*/  LOP3.LUT R12, R12, R13, RZ, 0x3c, !PT ;  /* 0x0000000d0c0c7212 */ /* 0x000fe200078e3cff */
[--C-:B------:R-:W-:Y:S01]  /*9e10*/  IMAD.X R13, RZ, RZ, R17.reuse, P3 ;  /* 0x000000ffff0d7224 */ /* 0x100fe200018e0611 */
[----:B------:R-:W-:Y:S01]  /*9e20*/  MOV R24, R10 ;  /* 0x0000000a00187202 */ /* 0x000fe20000000f00 */
[----:B-1----:R-:W-:Y:S01]  /*9e30*/  IMAD R10, R88, UR8, RZ ;  /* 0x00000008580a7c24 */ /* 0x002fe2000f8e02ff */
[----:B------:R-:W-:Y:S01]  /*9e40*/  LOP3.LUT R8, R8, R21, RZ, 0x3c, !PT ;  /* 0x0000001508087212 */ /* 0x000fe200078e3cff */
[----:B------:R-:W-:Y:S01]  /*9e50*/  IMAD.X R21, RZ, RZ, R17, P5 ;  /* 0x000000ffff157224 */ /* 0x000fe200028e0611 */
[----:B------:R-:W-:Y:S01]  /*9e60*/  MOV R29, R26 ;  /* 0x0000001a001d7202 */ /* 0x000fe20000000f00 */
[----:B------:R-:W-:Y:S01]  /*9e70*/  IMAD R30, R89, UR44, R10 ;  /* 0x0000002c591e7c24 */ /* 0x000fe2000f8e020a */
[----:B------:R-:W-:-:S02]  /*9e80*/  MOV R0, R8 ;  /* 0x0000000800007202 */ /* 0x000fc40000000f00 */
[----:B------:R-:W-:Y:S02]  /*9e90*/  MOV R26, R14 ;  /* 0x0000000e001a7202 */ /* 0x000fe40000000f00 */
[----:B------:R-:W-:Y:S02]  /*9ea0*/  MOV R25, R12 ;  /* 0x0000000c00197202 */ /* 0x000fe40000000f00 */
[----:B------:R-:W-:Y:S02]  /*9eb0*/  F2FP.BF16.F32.PACK_AB R8, R41, R40 ;  /* 0x000000282908723e */ /* 0x000fe400000010ff */
[----:B------:R-:W-:Y:S01]  /*9ec0*/  F2FP.BF16.F32.PACK_AB R9, R43, R42 ;  /* 0x0000002a2b09723e */ /* 0x000fe200000010ff */
[----:B------:R1:W-:Y:S01]  /*9ed0*/  STSM.16.M88.4 [R31], R4 ;  /* 0x000000041f007844 */ /* 0x0003e20000000200 */
[----:B------:R-:W-:Y:S02]  /*9ee0*/  F2FP.BF16.F32.PACK_AB R10, R45, R44 ;  /* 0x0000002c2d0a723e */ /* 0x000fe400000010ff */
[----:B------:R-:W-:-:S02]  /*9ef0*/  F2FP.BF16.F32.PACK_AB R11, R47, R46 ;  /* 0x0000002e2f0b723e */ /* 0x000fc400000010ff */
[----:B------:R-:W-:Y:S01]  /*9f00*/  MOV R27, R20 ;  /* 0x00000014001b7202 */ /* 0x000fe20000000f00 */
[----:B------:R-:W-:Y:S01]  /*9f10*/  IMAD.U32 R21, RZ, RZ, UR7 ;  /* 0x00000007ff157e24 */ /* 0x000fe2000f8e00ff */
[----:B------:R-:W-:Y:S01]  /*9f20*/  F2FP.BF16.F32.PACK_AB R12, R49, R48 ;  /* 0x00000030310c723e */ /* 0x000fe200000010ff */
[----:B------:R-:W-:Y:S01]  /*9f30*/  IMAD.U32 R20, RZ, RZ, UR6 ;  /* 0x00000006ff147e24 */ /* 0x000fe2000f8e00ff */
[----:B------:R-:W-:Y:S01]  /*9f40*/  F2FP.BF16.F32.PACK_AB R13, R51, R50 ;  /* 0x00000032330d723e */ /* 0x000fe200000010ff */
[----:B------:R-:W-:Y:S01]  /*9f50*/  IMAD.U32 R21, RZ, RZ, UR5 ;  /* 0x00000005ff157e24 */ /* 0x000fe2000f8e00ff */
[----:B------:R-:W-:Y:S01]  /*9f60*/  F2FP.BF16.F32.PACK_AB R14, R53, R52 ;  /* 0x00000034350e723e */ /* 0x000fe200000010ff */
[----:B------:R-:W-:Y:S01]  /*9f70*/  ULDC.64 UR6, c[0x0][0xb40] ;  /* 0x0002d00000067ab9 */ /* 0x000fe20000000a00 */
[----:B------:R-:W-:Y:S01]  /*9f80*/  F2FP.BF16.F32.PACK_AB R15, R55, R54 ;  /* 0x00000036370f723e */ /* 0x000fe200000010ff */
[----:B------:R-:W-:Y:S01]  /*9f90*/  IMAD.WIDE.U32 R20, R88, UR44, R20 ;  /* 0x0000002c58147c25 */ /* 0x000fe2000f8e0014 */
[----:B------:R-:W-:-:S02]  /*9fa0*/  F2FP.BF16.F32.PACK_AB R64, R65, R64 ;  /* 0x000000404140723e */ /* 0x000fc400000010ff */
[----:B-1----:R-:W-:Y:S02]  /*9fb0*/  F2FP.BF16.F32.PACK_AB R4, R33, R32 ;  /* 0x000000202104723e */ /* 0x002fe400000010ff */
[----:B------:R-:W-:Y:S02]  /*9fc0*/  F2FP.BF16.F32.PACK_AB R5, R35, R34 ;  /* 0x000000222305723e */ /* 0x000fe400000010ff */
[----:B------:R-:W-:Y:S02]  /*9fd0*/  F2FP.BF16.F32.PACK_AB R6, R37, R36 ;  /* 0x000000242506723e */ /* 0x000fe400000010ff */
[----:B------:R-:W-:Y:S02]  /*9fe0*/  F2FP.BF16.F32.PACK_AB R7, R39, R38 ;  /* 0x000000262707723e */ /* 0x000fe400000010ff */
[----:B------:R-:W-:Y:S02]  /*9ff0*/  F2FP.BF16.F32.PACK_AB R65, R67, R66 ;  /* 0x000000424341723e */ /* 0x000fe400000010ff */
[----:B------:R-:W-:Y:S01]  /*a000*/  F2FP.BF16.F32.PACK_AB R72, R73, R72 ;  /* 0x000000484948723e */ /* 0x000fe200000010ff */
[----:B------:R1:W-:Y:S01]  /*a010*/  STSM.16.M88.4 [R29], R4 ;  /* 0x000000041d007844 */ /* 0x0003e20000000200 */
[----:B------:R-:W-:-:S02]  /*a020*/  F2FP.BF16.F32.PACK_AB R66, R69, R68 ;  /* 0x000000444542723e */ /* 0x000fc400000010ff */
[----:B------:R-:W-:Y:S01]  /*a030*/  F2FP.BF16.F32.PACK_AB R67, R71, R70 ;  /* 0x000000464743723e */ /* 0x000fe200000010ff */
[----:B------:R-:W-:Y:S01]  /*a040*/  STSM.16.M88.4 [R28], R8 ;  /* 0x000000081c007844 */ /* 0x000fe20000000200 */
[----:B------:R-:W-:Y:S02]  /*a050*/  F2FP.BF16.F32.PACK_AB R73, R75, R74 ;  /* 0x0000004a4b49723e */ /* 0x000fe400000010ff */
[----:B------:R-:W-:Y:S01]  /*a060*/  F2FP.BF16.F32.PACK_AB R80, R81, R80 ;  /* 0x000000505150723e */ /* 0x000fe200000010ff */
[----:B------:R-:W-:Y:S01]  /*a070*/  STSM.16.M88.4 [R27], R12 ;  /* 0x0000000c1b007844 */ /* 0x000fe20000000200 */
[----:B------:R-:W-:Y:S02]  /*a080*/  F2FP.BF16.F32.PACK_AB R74, R77, R76 ;  /* 0x0000004c4d4a723e */ /* 0x000fe400000010ff */
        /* <DEDUP_REMOVED lines=8> */
[----:B------:R-:W-:Y:S01]  /*a110*/  SHF.R.S32.HI R29, RZ, 0x1f, R91 ;  /* 0x0000001fff1d7819 */ /* 0x000fe2000001145b */
[----:B------:R1:W-:Y:S01]  /*a120*/  STSM.16.M88.4 [R26], R4 ;  /* 0x000000041a007844 */ /* 0x0003e20000000200 */
[C---:B------:R-:W-:Y:S02]  /*a130*/  IADD3 R20, P2, R91.reuse, R20, RZ ;  /* 0x000000145b147210 */ /* 0x040fe40007f5e0ff */
[----:B------:R-:W-:Y:S01]  /*a140*/  ISETP.GE.OR P0, PT, R91, UR10, P0 ;  /* 0x0000000a5b007c0c */ /* 0x000fe20008706670 */
[----:B------:R-:W-:Y:S01]  /*a150*/  STSM.16.M88.4 [R25], R64 ;  /* 0x0000004019007844 */ /* 0x000fe20000000200 */
[----:B------:R-:W-:-:S03]  /*a160*/  IADD3.X R29, R29, R21, R30, P2, !PT ;  /* 0x000000151d1d7210 */ /* 0x000fc600017fe41e */
[----:B------:R-:W-:Y:S04]  /*a170*/  STSM.16.M88.4 [R24], R72 ;  /* 0x0000004818007844 */ /* 0x000fe80000000200 */
[----:B------:R-:W-:Y:S01]  /*a180*/  STSM.16.M88.4 [R0], R80 ;  /* 0x0000005000007844 */ /* 0x000fe20000000200 */
        /* <DEDUP_REMOVED lines=8> */
[----:B------:R-:W1:Y:S03]  /*a210*/  SHFL.IDX PT, R6, R189, RZ, 0x1f ;  /* 0x00001fffbd067589 */ /* 0x000e6600000e0000 */
[----:B------:R-:W-:-:S05]  /*a220*/  LEA.HI.X R5, R20, UR7, R29, 0x2, P2 ;  /* 0x0000000714057c11 */ /* 0x000fca00090f141d */
[----:B------:R2:W-:Y:S04]  /*a230*/  @!P1 STG.E desc[UR60][R4.64+0x20], R2 ;  /* 0x0000200204009986 */ /* 0x0005e8000c10193c */
        /* <DEDUP_REMOVED lines=24> */
.L_x_1892:
[----:B------:R-:W-:Y:S05]  /*a3c0*/  BSYNC B0 ;  /* 0x0000000000007941 */ /* 0x000fea0003800000 */
.L_x_1891:
[----:B------:R-:W-:Y:S05]  /*a3d0*/  BRA `(.L_x_1890) ;  /* 0x00000008001c7947 */ /* 0x000fea0003800000 */
.L_x_1889:
        /* <DEDUP_REMOVED lines=10> */
[----:B------:R-:W-:Y:S01]  /*a480*/  IMAD.U32 R2, RZ, RZ, UR42 ;  /* 0x0000002aff027e24 */ /* 0x000fe2000f8e00ff */
[----:B------:R-:W-:-:S04]  /*a490*/  ULDC UR5, c[0x0][0xa88] ;  /* 0x0002a20000057ab9 */ /* 0x000fc80000000800 */
        /* <DEDUP_REMOVED lines=19> */
.L_x_1894:
[----:B------:R-:W-:Y:S05]  /*a5d0*/  BSYNC B0 ;  /* 0x0000000000007941 */ /* 0x000fea0003800000 */
.L_x_1893:
        /* <DEDUP_REMOVED lines=39> */
.L_x_1896:
[----:B------:R-:W-:Y:S05]  /*a850*/  BSYNC B0 ;  /* 0x0000000000007941 */ /* 0x000fea0003800000 */
.L_x_1895:
[----:B------:R-:W-:Y:S04]  /*a860*/  BSSY B0, `(.L_x_1897) ;  /* 0x0000014000007945 */ /* 0x000fe80003800000 */
[----:B------:R-:W-:Y:S05]  /*a870*/  @P4 BRA `(.L_x_1898) ;  /* 0x0000000000484947 */ /* 0x000fea0003800000 */
[----:B-1----:R-:W-:Y:S01]  /*a880*/  IADD3 R9, P2, R4, 0x20, RZ ;  /* 0x0000002004097810 */ /* 0x002fe20007f5e0ff */
[----:B------:R-:W-:Y:S01]  /*a890*/  ULDC.64 UR6, c[0x0][0xad8] ;  /* 0x0002b60000067ab9 */ /* 0x000fe20000000a00 */
[----:B------:R-:W-:Y:S01]  /*a8a0*/  MOV R2, R6 ;  /* 0x0000000600027202 */ /* 0x000fe20000000f00 */
[----:B------:R-:W-:Y:S01]  /*a8b0*/  IMAD.MOV.U32 R3, RZ, RZ, R11 ;  /* 0x000000ffff037224 */ /* 0x000fe200078e000b */
[----:B------:R-:W-:Y:S01]  /*a8c0*/  ULDC UR5, c[0x0][0xa8c] ;  /* 0x0002a30000057ab9 */ /* 0x000fe20000000800 */
[----:B------:R-:W-:Y:S01]  /*a8d0*/  IMAD.X R0, RZ, RZ, R5, P2 ;  /* 0x000000ffff007224 */ /* 0x000fe200010e0605 */
[C---:B------:R-:W-:Y:S01]  /*a8e0*/  ISETP.GE.AND P3, PT, R18.reuse, UR5, PT ;  /* 0x0000000512007c0c */ /* 0x040fe2000bf66270 */
[----:B------:R-:W-:Y:S02]  /*a8f0*/  VIADD R8, R18, 0x40 ;  /* 0x0000004012087836 */ /* 0x000fe40000000000 */
[----:B------:R-:W-:Y:S02]  /*a900*/  IMAD R0, R0, UR6, RZ ;  /* 0x0000000600007c24 */ /* 0x000fe4000f8e02ff */
        /* <DEDUP_REMOVED lines=9> */
.L_x_1898:
[----:B------:R-:W-:Y:S05]  /*a9a0*/  BSYNC B0 ;  /* 0x0000000000007941 */ /* 0x000fea0003800000 */
.L_x_1897:
        /* <DEDUP_REMOVED lines=20> */
.L_x_1900:
[----:B------:R-:W-:Y:S05]  /*aaf0*/  BSYNC B0 ;  /* 0x0000000000007941 */ /* 0x000fea0003800000 */
.L_x_1899:
        /* <DEDUP_REMOVED lines=20> */
.L_x_1901:
[----:B------:R-:W-:Y:S05]  /*ac40*/  BSYNC B0 ;  /* 0x0000000000007941 */ /* 0x000fea0003800000 */
.L_x_1890:
[----:B------:R-:W5:Y:S02]  /*ac50*/  LDC R0, c[0x0][0xda8] ;  /* 0x00036a00ff007b82 */ /* 0x000f640000000800 */
[----:B-----5:R-:W-:-:S13]  /*ac60*/  ISETP.LE.AND P0, PT, R0, UR4, PT ;  /* 0x0000000400007c0c */ /* 0x020fda000bf03270 */
[----:B------:R-:W-:Y:S05]  /*ac70*/  @!P0 BRA `(.L_x_1902) ;  /* 0xffffff60005c8947 */ /* 0x000fea000383ffff */
[----:B------:R-:W-:Y:S05]  /*ac80*/  EXIT ;  /* 0x000000000000794d */ /* 0x000fea0003800000 */
.L_x_1854:
        /* <DEDUP_REMOVED lines=8> */
[----:B------:R-:W-:Y:S02]  /*ad10*/  IMAD.MOV.U32 R17, RZ, RZ, 0x1 ;  /* 0x00000001ff117424 */ /* 0x000fe400078e00ff */
[----:B------:R-:W-:-:S04]  /*ad20*/  IMAD.MOV.U32 R16, RZ, RZ, RZ ;  /* 0x000000ffff107224 */ /* 0x000fc800078e00ff */
[----:B------:R-:W1:Y:S02]  /*ad30*/  LDC R0, c[0x0][0xda8] ;  /* 0x00036a00ff007b82 */ /* 0x000e640000000800 */
[----:B-1----:R-:W-:-:S13]  /*ad40*/  ISETP.LE.AND P0, PT, R0, UR4, PT ;  /* 0x0000000400007c0c */ /* 0x002fda000bf03270 */
[----:B------:R-:W-:Y:S05]  /*ad50*/  @P0 BRA `(.L_x_1903) ;  /* 0x0000002800d00947 */ /* 0x000fea0003800000 */
[----:B------:R-:W1:Y:S01]  /*ad60*/  S2R R2, SR_TID.X ;  /* 0x0000000000027919 */ /* 0x000e620000002100 */
[----:B------:R-:W-:Y:S01]  /*ad70*/  IMAD.U32 R18, RZ, RZ, UR4 ;  /* 0x00000004ff127e24 */ /* 0x000fe2000f8e00ff */
[----:B------:R-:W-:Y:S01]  /*ad80*/  ULDC UR48, c[0x0][0xc] ;  /* 0x0000030000307ab9 */ /* 0x000fe20000000800 */
[----:B------:R-:W-:Y:S01]  /*ad90*/  IMAD.MOV.U32 R16, RZ, RZ, RZ ;  /* 0x000000ffff107224 */ /* 0x000fe200078e00ff */
[----:B------:R-:W-:Y:S01]  /*ada0*/  ULDC.64 UR44, c[0x0][0x198] ;  /* 0x00006600002c7ab9 */ /* 0x000fe20000000a00 */
[----:B------:R-:W-:Y:S01]  /*adb0*/  IMAD.MOV.U32 R17, RZ, RZ, 0x1 ;  /* 0x00000001ff117424 */ /* 0x000fe200078e00ff */
[----:B------:R-:W-:Y:S01]  /*adc0*/  UMOV UR47, URZ ;  /* 0x0000003f002f7c82 */ /* 0x000fe20008000000 */
[----:B-1----:R-:W-:-:S07]  /*add0*/  LOP3.LUT R19, R2, 0x1f, RZ, 0xc0, !PT ;  /* 0x0000001f02137812 */ /* 0x002fce00078ec0ff */
.L_x_1951:
        /* <DEDUP_REMOVED lines=21> */
.L_x_1904:
[----:B------:R-:W-:Y:S01]  /*af30*/  ULDC UR9, c[0x0][0xdc4] ;  /* 0x0003710000097ab9 */ /* 0x000fe20000000800 */
[----:B------:R-:W-:Y:S01]  /*af40*/  UMOV UR7, UR8 ;  /* 0x0000000800077c82 */ /* 0x000fe20008000000 */
[----:B------:R-:W-:-:S11]  /*af50*/  UISETP.NE.AND UP0, UPT, UR9, 0x1, UPT ;  /* 0x000000010900788c */ /* 0x000fd6000bf05270 */
[----:B------:R-:W-:Y:S02]  /*af60*/  @UP0 ULDC.64 UR10, c[0x0][0xdc8] ;  /* 0x00037200000a0ab9 */ /* 0x000fe40000000a00 */
[----:B------:R-:W-:-:S04]  /*af70*/  UIMAD.WIDE.U32 UR4, UR8, UR10, URZ ;  /* 0x0000000a080472a5 */ /* 0x000fc8000f8e003f */
[----:B------:R-:W-:-:S04]  /*af80*/  @UP0 USHF.R.U32.HI UR7, URZ, UR11, UR5 ;  /* 0x0000000b3f070299 */ /* 0x000fc80008011605 */
[----:B------:R-:W-:-:S12]  /*af90*/  UIMAD UR4, UR7, UR9, URZ ;  /* 0x00000009070472a4 */ /* 0x000fd8000f8e023f */
.L_x_1905:
[----:B------:R-:W-:Y:S01]  /*afa0*/  ULOP3.LUT UR5, URZ, UR7, URZ, 0x33, !UPT ;  /* 0x000000073f057292 */ /* 0x000fe2000f8e333f */
[----:B------:R-:W-:Y:S01]  /*afb0*/  BSSY B6, `(.L_x_1906) ;  /* 0x000027f000067945 */ /* 0x000fe20003800000 */
[----:B------:R-:W-:Y:S01]  /*afc0*/  ULDC.64 UR10, c[0x0][0x3f8] ;  /* 0x0000fe00000a7ab9 */ /* 0x000fe20000000a00 */
[----:B------:R-:W-:Y:S01]  /*afd0*/  ULDC UR7, c[0x0][0xdac] ;  /* 0x00036b0000077ab9 */ /* 0x000fe20000000800 */
[----:B------:R-:W-:Y:S02]  /*afe0*/  UISETP.NE.U32.AND UP0, UPT, UR10, URZ, UPT ;  /* 0x0000003f0a00728c */ /* 0x000fe4000bf05070 */
[----:B------:R-:W-:Y:S02]  /*aff0*/  UIADD3 UR5, UR5, UR7, URZ ;  /* 0x0000000705057290 */ /* 0x000fe4000fffe03f */
[----:B------:R-:W-:Y:S02]  /*b000*/  UISETP.NE.AND.EX UP0, UPT, UR11, URZ, UPT, UP0 ;  /* 0x0000003f0b00728c */ /* 0x000fe4000bf05300 */
[----:B------:R-:W-:Y:S01]  /*b010*/  USHF.L.U32 UR41, UR5, 0x7, URZ ;  /* 0x0000000705297899 */ /* 0x000fe2000800063f */
[----:B------:R-:W-:Y:S01]  /*b020*/  ULDC UR7, c[0x0][0x404] ;  /* 0x0001010000077ab9 */ /* 0x000fe20000000800 */
[----:B------:R-:W-:Y:S01]  /*b030*/  ULDC UR10, c[0x0][0x288] ;  /* 0x0000a200000a7ab9 */ /* 0x000fe20000000800 */
[----:B------:R-:W-:-:S02]  /*b040*/  USEL UR7, UR7, 0x1, UP0 ;  /* 0x0000000107077887 */ /* 0x000fc40008000000 */
[----:B------:R-:W-:Y:S01]  /*b050*/  UIADD3 UR5, UR41, 0xff, -UR10 ;  /* 0x000000ff29057890 */ /* 0x000fe2000fffe80a */
[----:B------:R-:W-:Y:S02]  /*b060*/  ULDC UR9, c[0x0][0xdb8] ;  /* 0x00036e0000097ab9 */ /* 0x000fe40000000800 */
[----:B------:R-:W-:Y:S01]  /*b070*/  ULDC UR10, c[0x0][0x2e0] ;  /* 0x0000b800000a7ab9 */ /* 0x000fe20000000800 */
[----:B------:R-:W-:Y:S02]  /*b080*/  UISETP.NE.AND UP1, UPT, UR9, 0x1, UPT ;  /* 0x000000010900788c */ /* 0x000fe4000bf25270 */
[----:B------:R-:W-:Y:S02]  /*b090*/  UIMAD UR11, UR7, UR10, 0x7f ;  /* 0x0000007f070b74a4 */ /* 0x000fe4000f8e020a */
[----:B------:R-:W-:Y:S02]  /*b0a0*/  UIMAD UR5, UR7, UR10, UR5 ;  /* 0x0000000a070572a4 */ /* 0x000fe4000f8e0205 */
[----:B------:R-:W-:-:S02]  /*b0b0*/  USHF.R.S32.HI UR10, URZ, 0x1f, UR11 ;  /* 0x0000001f3f0a7899 */ /* 0x000fc4000801140b */
[----:B------:R-:W-:Y:S02]  /*b0c0*/  USHF.R.S32.HI UR7, URZ, 0x1f, UR5 ;  /* 0x0000001f3f077899 */ /* 0x000fe40008011405 */
[----:B------:R-:W-:Y:S02]  /*b0d0*/  ULEA.HI UR10, UR10, UR11, URZ, 0x7 ;  /* 0x0000000b0a0a7291 */ /* 0x000fe4000f8f383f */
[----:B------:R-:W-:Y:S02]  /*b0e0*/  ULEA.HI UR7, UR7, UR5, URZ, 0x7 ;  /* 0x0000000507077291 */ /* 0x000fe4000f8f383f */
[----:B------:R-:W-:Y:S02]  /*b0f0*/  USHF.R.S32.HI UR10, URZ, 0x7, UR10 ;  /* 0x000000073f0a7899 */ /* 0x000fe4000801140a */
[----:B------:R-:W-:Y:S02]  /*b100*/  USHF.R.S32.HI UR7, URZ, 0x7, UR7 ;  /* 0x000000073f077899 */ /* 0x000fe40008011407 */
[----:B------:R-:W-:-:S02]  /*b110*/  UIADD3 UR4, UR8, -UR4, URZ ;  /* 0x8000000408047290 */ /* 0x000fc4000fffe03f */
[----:B------:R-:W-:Y:S01]  /*b120*/  UISETP.LT.AND UP0, UPT, UR10, UR7, UPT ;  /* 0x000000070a00728c */ /* 0x000fe2000bf01270 */
[----:B------:R-:W-:-:S03]  /*b130*/  ULDC UR8, c[0x0][0xdc4] ;  /* 0x0003710000087ab9 */ /* 0x000fc60000000800 */
[----:B------:R-:W-:Y:S02]  /*b140*/  USEL UR39, UR10, UR7, UP0 ;  /* 0x000000070a277287 */ /* 0x000fe40008000000 */
[----:B------:R-:W-:-:S03]  /*b150*/  UIMAD UR6, UR6, UR8, UR4 ;  /* 0x00000008060672a4 */ /* 0x000fc6000f8e0204 */
[----:B------:R-:W-:Y:S01]  /*b160*/  @UP1 ULDC UR4, c[0x0][0xdbc] ;  /* 0x00036f0000041ab9 */ /* 0x000fe20000000800 */
[----:B------:R-:W-:Y:S01]  /*b170*/  ISETP.LT.AND P0, PT, RZ, UR39, PT ;  /* 0x00000027ff007c0c */ /* 0x000fe2000bf01270 */
[----:B------:R-:W-:Y:S01]  /*b180*/  UIMAD.WIDE.U32 UR4, UR6, UR4, URZ ;  /* 0x00000004060472a5 */ /* 0x000fe2000f8e003f */
[----:B------:R-:W-:Y:S01]  /*b190*/  @UP1 ULDC UR8, c[0x0][0xdc0] ;  /* 0x0003700000081ab9 */ /* 0x000fe20000000800 */
[----:B------:R-:W-:Y:S02]  /*b1a0*/  UMOV UR43, UR6 ;  /* 0x00000006002b7c82 */ /* 0x000fe40008000000 */
[----:B------:R-:W-:-:S04]  /*b1b0*/  @UP1 USHF.R.U32.HI UR43, URZ, UR8, UR5 ;  /* 0x000000083f2b1299 */ /* 0x000fc80008011605 */
[----:B------:R-:W-:-:S04]  /*b1c0*/  UIADD3 UR42, -UR43, URZ, URZ ;  /* 0x0000003f2b2a7290 */ /* 0x000fc8000fffe13f */
[----:B------:R-:W-:Y:S01]  /*b1d0*/  UIMAD UR42, UR9, UR42, UR6 ;  /* 0x0000002a092a72a4 */ /* 0x000fe2000f8e0206 */
[----:B------:R-:W-:Y:S11]  /*b1e0*/  @P0 BRA `(.L_x_1907) ;  /* 0x0000000000400947 */ /* 0x000ff60003800000 */
[----:B------:R-:W-:Y:S01]  /*b1f0*/  ISETP.NE.AND P0, PT, R19, RZ, PT ;  /* 0x000000ff1300720c */ /* 0x000fe20003f05270 */
[----:B------:R-:W-:-:S12]  /*b200*/  IMAD.MOV.U32 R13, RZ, RZ, R18 ;  /* 0x000000ffff0d7224 */ /* 0x000fd800078e0012 */
        /* <DEDUP_REMOVED lines=14> */
.L_x_1907:
        /* <DEDUP_REMOVED lines=23> */
.L_x_1909:
        /* <DEDUP_REMOVED lines=20> */
.L_x_1911:
[----:B------:R-:W-:Y:S01]  /*b5a0*/  MOV R2, 0x0 ;  /* 0x0000000000027802 */ /* 0x000fe20000000f00 */
[----:B------:R-:W-:Y:S01]  /*b5b0*/  ULDC.64 UR6, c[0x4][0xb8] ;  /* 0x01002e0000067ab9 */ /* 0x000fe20000000a00 */
[----:B------:R-:W-:Y:S01]  /*b5c0*/  ULDC.64 UR8, c[0x4][0xc0] ;  /* 0x0100300000087ab9 */ /* 0x000fe20000000a00 */
[----:B------:R-:W-:Y:S01]  /*b5d0*/  ULDC.64 UR4, c[0x4][0x18] ;  /* 0x0100060000047ab9 */ /* 0x000fe20000000a00 */
[----:B------:R-:W-:Y:S01]  /*b5e0*/  IMAD.U32 R4, RZ, RZ, UR6 ;  /* 0x00000006ff047e24 */ /* 0x000fe2000f8e00ff */
[----:B------:R-:W-:Y:S01]  /*b5f0*/  MOV R10, UR4 ;  /* 0x00000004000a7c02 */ /* 0x000fe20008000f00 */
[----:B------:R-:W1:Y:S01]  /*b600*/  LDC.64 R2, c[0x4][R2] ;  /* 0x0100000002027b82 */ /* 0x000e620000000a00 */
        /* <DEDUP_REMOVED lines=9> */
.L_x_1910:
[----:B------:R-:W-:Y:S01]  /*b6a0*/  ULDC.64 UR4, c[0x0][0x9f8] ;  /* 0x00027e0000047ab9 */ /* 0x000fe20000000a00 */
[----:B------:R-:W-:Y:S01]  /*b6b0*/  IMAD.U32 R5, RZ, RZ, UR43 ;  /* 0x0000002bff057e24 */ /* 0x000fe2000f8e00ff */
[----:B------:R-:W-:Y:S01]  /*b6c0*/  ISETP.NE.U32.AND P0, PT, RZ, UR4, PT ;  /* 0x00000004ff007c0c */ /* 0x000fe2000bf05070 */
[----:B------:R-:W-:Y:S01]  /*b6d0*/  IMAD.U32 R0, RZ, RZ, UR43 ;  /* 0x0000002bff007e24 */ /* 0x000fe2000f8e00ff */
[----:B------:R-:W1:Y:S02]  /*b6e0*/  LDC R4, c[0x0][0x428] ;  /* 0x00010a00ff047b82 */ /* 0x000e640000000800 */
[----:B------:R-:W-:-:S13]  /*b6f0*/  ISETP.NE.AND.EX P0, PT, RZ, UR5, PT, P0 ;  /* 0x00000005ff007c0c */ /* 0x000fda000bf05300 */
[----:B------:R-:W2:Y:S02]  /*b700*/  @P0 LDC.64 R2, c[0x0][0x9f8] ;  /* 0x00027e00ff020b82 */ /* 0x000ea40000000a00 */
[----:B--2---:R-:W-:-:S05]  /*b710*/  @P0 IMAD.WIDE R2, R5, 0x4, R2 ;  /* 0x0000000405020825 */ /* 0x004fca00078e0202 */
[----:B------:R2:W3:Y:S01]  /*b720*/  @P0 LDG.E R0, desc[UR60][R2.64] ;  /* 0x0000003c02000981 */ /* 0x0004e2000c1e1900 */
[----:B-1----:R-:W-:Y:S01]  /*b730*/  ISETP.NE.AND P0, PT, R4, 0x1, PT ;  /* 0x000000010400780c */ /* 0x002fe20003f05270 */
[----:B------:R-:W-:Y:S01]  /*b740*/  IMAD.U32 R4, RZ, RZ, UR42 ;  /* 0x0000002aff047e24 */ /* 0x000fe2000f8e00ff */
[----:B------:R-:W-:Y:S01]  /*b750*/  ISETP.NE.AND P1, PT, R19, RZ, PT ;  /* 0x000000ff1300720c */ /* 0x000fe20003f25270 */
[----:B------:R-:W-:Y:S01]  /*b760*/  UMOV UR40, URZ ;  /* 0x0000003f00287c82 */ /* 0x000fe20008000000 */
[----:B------:R-:W-:Y:S01]  /*b770*/  UMOV UR8, 0x40 ;  /* 0x0000004000087882 */ /* 0x000fe20000000000 */
[----:B------:R-:W-:Y:S01]  /*b780*/  UMOV UR9, UR41 ;  /* 0x0000002900097c82 */ /* 0x000fe20008000000 */
[----:B------:R-:W-:Y:S01]  /*b790*/  UMOV UR10, UR42 ;  /* 0x0000002a000a7c82 */ /* 0x000fe20008000000 */
[----:B------:R-:W-:Y:S01]  /*b7a0*/  UMOV UR11, UR43 ;  /* 0x0000002b000b7c82 */ /* 0x000fe20008000000 */
[----:B------:R-:W-:Y:S01]  /*b7b0*/  UMOV UR12, 0x80 ;  /* 0x00000080000c7882 */ /* 0x000fe20000000000 */
[----:B--2---:R-:W1:Y:S01]  /*b7c0*/  LDC.64 R2, c[0x0][0x3f8] ;  /* 0x0000fe00ff027b82 */ /* 0x004e620000000a00 */
[----:B------:R-:W-:Y:S01]  /*b7d0*/  UMOV UR13, UR41 ;  /* 0x00000029000d7c82 */ /* 0x000fe20008000000 */
[----:B------:R-:W-:Y:S01]  /*b7e0*/  UMOV UR14, UR42 ;  /* 0x0000002a000e7c82 */ /* 0x000fe20008000000 */
[----:B------:R-:W-:Y:S01]  /*b7f0*/  UMOV UR15, UR43 ;  /* 0x0000002b000f7c82 */ /* 0x000fe20008000000 */
[----:B------:R-:W-:-:S02]  /*b800*/  UMOV UR6, 0xffffffff ;  /* 0xffffffff00067882 */ /* 0x000fc40000000000 */
[----:B------:R-:W-:Y:S02]  /*b810*/  VOTEU.ALL UP1, P1 ;  /* 0x00000000003f7886 */ /* 0x000fe40000820000 */
[----:B------:R-:W2:Y:S03]  /*b820*/  @P0 LDC R5, c[0x0][0x42c] ;  /* 0x00010b00ff050b82 */ /* 0x000ea60000000800 */
[----:B------:R-:W-:-:S04]  /*b830*/  @!UP1 UIADD3 UR4, UP0, UR44, 0x270, URZ ;  /* 0x000002702c049890 */ /* 0x000fc8000ff1e03f */
[----:B------:R-:W-:Y:S01]  /*b840*/  @!UP1 UIADD3.X UR5, URZ, UR45, URZ, UP0, !UPT ;  /* 0x0000002d3f059290 */ /* 0x000fe200087fe43f */
[----:B------:R-:W4:Y:S08]  /*b850*/  @P0 LDC R6, c[0x0][0x430] ;  /* 0x00010c00ff060b82 */ /* 0x000f300000000800 */
[----:B------:R1:W-:Y:S01]  /*b860*/  @!UP1 UTMAPF.L2.4D [UR40], [UR4] ;  /* 0x00000028040095b8 */ /* 0x0003e20008018000 */
[----:B--2---:R-:W-:Y:S01]  /*b870*/  @P0 IMAD.HI.U32 R5, R5, UR42, RZ ;  /* 0x0000002a05050c27 */ /* 0x004fe2000f8e00ff */
[----:B------:R2:W-:Y:S04]  /*b880*/  @!UP1 UTMAPF.L2.4D [UR8], [UR4] ;  /* 0x00000008040095b8 */ /* 0x0005e80008018000 */
[----:B----4-:R-:W-:Y:S01]  /*b890*/  @P0 SHF.R.U32.HI R4, RZ, R6, R5 ;  /* 0x00000006ff040219 */ /* 0x010fe20000011605 */
[----:B------:R-:W-:Y:S01]  /*b8a0*/  IMAD.U32 R5, RZ, RZ, UR39 ;  /* 0x00000027ff057e24 */ /* 0x000fe2000f8e00ff */
[----:B-1----:R-:W-:Y:S01]  /*b8b0*/  ISETP.NE.U32.AND P0, PT, R2, RZ, PT ;  /* 0x000000ff0200720c */ /* 0x002fe20003f05070 */
[----:B------:R2:W-:Y:S02]  /*b8c0*/  @!UP1 UTMAPF.L2.4D [UR12], [UR4] ;  /* 0x0000000c040095b8 */ /* 0x0005e40008018000 */
[----:B------:R-:W-:Y:S01]  /*b8d0*/  VIADD R5, R5, 0xffffffff ;  /* 0xffffffff05057836 */ /* 0x000fe20000000000 */
[----:B------:R-:W-:-:S04]  /*b8e0*/  ISETP.NE.AND.EX P0, PT, R3, RZ, PT, P0 ;  /* 0x000000ff0300720c */ /* 0x000fc80003f05300 */
[----:B---3--:R-:W-:Y:S01]  /*b8f0*/  SEL R6, R0, RZ, !P0 ;  /* 0x000000ff00067207 */ /* 0x008fe20004000000 */
[----:B--2---:R-:W-:Y:S08]  /*b900*/  BRA.DIV UR6, `(.L_x_1912) ;  /* 0x0000002606607947 */ /* 0x004ff0000b800000 */
.L_x_1963:
[----:B------:R-:W-:Y:S01]  /*b910*/  UMOV UR4, 0xffffffff ;  /* 0xffffffff00047882 */ /* 0x000fe20000000000 */
[----:B------:R-:W-:Y:S02]  /*b920*/  SHF.R.S32.HI R12, RZ, 0x1f, R0 ;  /* 0x0000001fff0c7819 */ /* 0x000fe40000011400 */
[----:B------:R-:W-:Y:S05]  /*b930*/  BRA.DIV UR4, `(.L_x_1913) ;  /* 0x0000002604807947 */ /* 0x000fea000b800000 */
[----:B------:R-:W-:-:S13]  /*b940*/  ELECT P6, URZ, PT ;  /* 0x00000000003f782f */ /* 0x000fda00038c0000 */
.L_x_1966:
        /* <DEDUP_REMOVED lines=21> */
.L_x_1915:
[----:B------:R-:W2:Y:S01]  /*baa0*/  S2R R7, SR_TID.X ;  /* 0x0000000000077919 */ /* 0x000ea20000002100 */
[----:B-1----:R-:W-:Y:S02]  /*bab0*/  LEA R8, R16, UR38, 0x3 ;  /* 0x0000002610087c11 */ /* 0x002fe4000f8e18ff */
[----:B--2---:R-:W-:Y:S02]  /*bac0*/  LOP3.LUT R9, R7, 0x7f, RZ, 0xc0, !PT ;  /* 0x0000007f07097812 */ /* 0x004fe400078ec0ff */
[----:B------:R-:W-:Y:S02]  /*bad0*/  SHF.L.U32 R7, R17, 0x1f, RZ ;  /* 0x0000001f11077819 */ /* 0x000fe400000006ff */
[----:B------:R-:W-:Y:S02]  /*bae0*/  ISETP.NE.AND P3, PT, R9, RZ, PT ;  /* 0x000000ff0900720c */ /* 0x000fe40003f65270 */
[----:B------:R-:W1:Y:S02]  /*baf0*/  SYNCS.PHASECHK.TRANS64.TRYWAIT P2, [R8+URZ+0x34840], R7 ;  /* 0x03484007080075a7 */ /* 0x000e64000804017f */
[----:B-1----:R-:W-:Y:S09]  /*bb00*/  @!P2 BRA `(.L_x_1916) ;  /* 0x00000024002ca947 */ /* 0x002ff20003800000 */
.L_x_1967:
[----:B------:R-:W-:Y:S05]  /*bb10*/  @P3 BRA `(.L_x_1917) ;  /* 0x0000000000143947 */ /* 0x000fea0003800000 */
[----:B------:R-:W-:Y:S01]  /*bb20*/  ISETP.NE.AND P2, PT, R19, RZ, PT ;  /* 0x000000ff1300720c */ /* 0x000fe20003f45270 */
[----:B-1----:R-:W-:-:S04]  /*bb30*/  IMAD.MOV.U32 R7, RZ, RZ, 0xc000 ;  /* 0x0000c000ff077424 */ /* 0x002fc800078e00ff */
[----:B------:R2:W-:Y:S08]  /*bb40*/  SYNCS.ARRIVE.TRANS64 RZ, [R8+URZ+0x34830], R7 ;  /* 0x0348300708ff79a7 */ /* 0x0005f0000800003f */
[----:B------:R-:W-:Y:S05]  /*bb50*/  @!P2 BRA `(.L_x_1917) ;  /* 0x000000000004a947 */ /* 0x000fea0003800000 */
[----:B------:R-:W-:Y:S01]  /*bb60*/  BPT.TRAP 0x1 ;  /* 0x000000040000795c */ /* 0x000fe20000300000 */
.L_x_1917:
        /* <DEDUP_REMOVED lines=13> */
[----:B------:R-:W-:Y:S02]  /*bc40*/  USHF.L.U32 UR11, UR11, 0x7, URZ ;  /* 0x000000070b0b7899 */ /* 0x000fe4000800063f */
[----:B------:R-:W-:Y:S02]  /*bc50*/  UIADD3 UR14, UR8, 0x1c400, URZ ;  /* 0x0001c400080e7890 */ /* 0x000fe4000fffe03f */
[----:B------:R-:W-:Y:S02]  /*bc60*/  UIADD3 UR15, UR8, 0x20400, URZ ;  /* 0x00020400080f7890 */ /* 0x000fe4000fffe03f */
[----:B------:R-:W-:-:S03]  /*bc70*/  UIADD3 UR17, UR8, 0x24400, URZ ;  /* 0x0002440008117890 */ /* 0x000fc6000fffe03f */
[----:B------:R-:W-:Y:S01]  /*bc80*/  UMOV UR8, UR14 ;  /* 0x0000000e00087c82 */ /* 0x000fe20008000000 */
[----:B------:R-:W-:Y:S01]  /*bc90*/  UMOV UR14, 0x80 ;  /* 0x00000080000e7882 */ /* 0x000fe20000000000 */
[----:B------:R3:W-:Y:S02]  /*bca0*/  UTMALDG.4D [UR8], [UR4], desc[UR6] ;  /* 0x00000608040075b4 */ /* 0x0007e40008019000 */
[----:B---3--:R-:W-:Y:S01]  /*bcb0*/  UMOV UR8, UR15 ;  /* 0x0000000f00087c82 */ /* 0x008fe20008000000 */
[----:B------:R-:W-:Y:S02]  /*bcc0*/  UMOV UR10, UR16 ;  /* 0x00000010000a7c82 */ /* 0x000fe40008000000 */
[----:B------:R3:W-:Y:S02]  /*bcd0*/  UTMALDG.4D [UR8], [UR4], desc[UR6] ;  /* 0x00000608040075b4 */ /* 0x0007e40008019000 */
[----:B---3--:R-:W-:Y:S01]  /*bce0*/  UMOV UR8, UR17 ;  /* 0x0000001100087c82 */ /* 0x008fe20008000000 */
[----:B------:R-:W-:-:S02]  /*bcf0*/  UMOV UR10, UR14 ;  /* 0x0000000e000a7c82 */ /* 0x000fc40008000000 */
[----:B------:R3:W-:Y:S02]  /*bd00*/  UTMALDG.4D [UR8], [UR4], desc[UR6] ;  /* 0x00000608040075b4 */ /* 0x0007e40008019000 */
[----:B---3--:R-:W-:Y:S01]  /*bd10*/  NOP ;  /* 0x0000000000007918 */ /* 0x008fe20000000000 */
.L_x_1914:
        /* <DEDUP_REMOVED lines=9> */
[----:B-12---:R-:W-:Y:S01]  /*bdb0*/  @P2 IMAD.MOV.U32 R7, RZ, RZ, 0xc000 ;  /* 0x0000c000ff072424 */ /* 0x006fe200078e00ff */
        /* <DEDUP_REMOVED lines=28> */
.L_x_1968:
[----:B------:R-:W-:-:S06]  /*bf80*/  UISETP.GE.AND UP0, UPT, UR39, 0x2, UPT ;  /* 0x000000022700788c */ /* 0x000fcc000bf06270 */
[----:B------:R-:W-:-:S13]  /*bf90*/  PLOP3.LUT P2, PT, PT, PT, UP0, 0x80, 0x0 ;  /* 0x000000000000781c */ /* 0x000fda0003f4f008 */
[----:B------:R-:W-:Y:S05]  /*bfa0*/  @!P2 BRA `(.L_x_1919) ;  /* 0x000000140014a947 */ /* 0x000fea0003800000 */
[----:B------:R-:W-:Y:S02]  /*bfb0*/  ULOP3.LUT UR4, UR39, 0x1, URZ, 0xc0, !UPT ;  /* 0x0000000127047892 */ /* 0x000fe4000f8ec03f */
[----:B------:R-:W-:Y:S02]  /*bfc0*/  UIADD3 UR46, UR39, -0x2, URZ ;  /* 0xfffffffe272e7890 */ /* 0x000fe4000fffe03f */
[----:B------:R-:W-:Y:S01]  /*bfd0*/  UISETP.NE.U32.AND UP0, UPT, UR4, 0x1, UPT ;  /* 0x000000010400788c */ /* 0x000fe2000bf05070 */
[----:B------:R-:W-:-:S03]  /*bfe0*/  ULDC.64 UR36, c[0x0][0x408] ;  /* 0x0001020000247ab9 */ /* 0x000fc60000000a00 */
[----:B-1----:R-:W-:Y:S02]  /*bff0*/  IMAD.U32 R7, RZ, RZ, UR46 ;  /* 0x0000002eff077e24 */ /* 0x002fe4000f8e00ff */
[----:B------:R-:W-:-:S13]  /*c000*/  PLOP3.LUT P2, PT, PT, PT, UP0, 0x80, 0x0 ;  /* 0x000000000000781c */ /* 0x000fda0003f4f008 */
[----:B------:R-:W-:Y:S05]  /*c010*/  @!P2 BRA `(.L_x_1920) ;  /* 0x0000000400b4a947 */ /* 0x000fea0003800000 */
[----:B------:R-:W-:Y:S01]  /*c020*/  VIADD R7, R16, 0x1 ;  /* 0x0000000110077836 */ /* 0x000fe20000000000 */
[----:B------:R-:W-:Y:S04]  /*c030*/  BSSY B0, `(.L_x_1921) ;  /* 0x0000067000007945 */ /* 0x000fe80003800000 */
[----:B------:R-:W-:-:S04]  /*c040*/  ISETP.NE.AND P2, PT, R7, 0x2, PT ;  /* 0x000000020700780c */ /* 0x000fc80003f45270 */
[----:B------:R-:W-:Y:S02]  /*c050*/  SEL R10, RZ, 0x1, P2 ;  /* 0x00000001ff0a7807 */ /* 0x000fe40001000000 */
[----:B------:R-:W-:Y:S02]  /*c060*/  SEL R7, R7, RZ, P2 ;  /* 0x000000ff07077207 */ /* 0x000fe40001000000 */
[----:B------:R-:W-:Y:S01]  /*c070*/  LOP3.LUT R10, R17, R10, RZ, 0x3c, !PT ;  /* 0x0000000a110a7212 */ /* 0x000fe200078e3cff */
[----:B------:R-:W-:Y:S06]  /*c080*/  @!P6 BRA `(.L_x_1922) ;  /* 0x000000040084e947 */ /* 0x000fec0003800000 */
[----:B------:R-:W-:Y:S02]  /*c090*/  IMAD.MOV.U32 R9, RZ, RZ, R6 ;  /* 0x000000ffff097224 */ /* 0x000fe400078e0006 */
[----:B------:R-:W-:Y:S01]  /*c0a0*/  IMAD.U32 R8, RZ, RZ, UR46 ;  /* 0x0000002eff087e24 */ /* 0x000fe2000f8e00ff */
[----:B------:R-:W-:Y:S06]  /*c0b0*/  @!P0 BRA `(.L_x_1923) ;  /* 0x0000000000508947 */ /* 0x000fec0003800000 */
[----:B------:R-:W-:Y:S01]  /*c0c0*/  ULDC UR7, c[0x0][0x41c] ;  /* 0x0001070000077ab9 */ /* 0x000fe20000000800 */
[----:B------:R-:W-:Y:S01]  /*c0d0*/  UMOV UR6, UR46 ;  /* 0x0000002e00067c82 */ /* 0x000fe20008000000 */
[----:B------:R-:W-:-:S11]  /*c0e0*/  UISETP.NE.AND UP0, UPT, UR7, 0x1, UPT ;  /* 0x000000010700788c */ /* 0x000fd6000bf05270 */
[----:B------:R-:W-:Y:S02]  /*c0f0*/  @UP0 ULDC.64 UR8, c[0x0][0x420] ;  /* 0x0001080000080ab9 */ /* 0x000fe40000000a00 */
[----:B------:R-:W-:-:S04]  /*c100*/  UIMAD.WIDE.U32 UR4, UR46, UR8, URZ ;  /* 0x000000082e0472a5 */ /* 0x000fc8000f8e003f */
[----:B------:R-:W-:-:S03]  /*c110*/  @UP0 USHF.R.U32.HI UR6, URZ, UR9, UR5 ;  /* 0x000000093f060299 */ /* 0x000fc60008011605 */
[----:B------:R-:W-:Y:S01]  /*c120*/  ULDC.64 UR8, c[0x0][0x408] ;  /* 0x0001020000087ab9 */ /* 0x000fe20000000a00 */
[----:B------:R-:W-:Y:S01]  /*c130*/  USHF.R.S32.HI UR4, URZ, 0x1f, UR6 ;  /* 0x0000001f3f047899 */ /* 0x000fe20008011406 */
[----:B------:R-:W-:Y:S02]  /*c140*/  IMAD R11, R12, UR8, RZ ;  /* 0x000000080c0b7c24 */ /* 0x000fe4000f8e02ff */
[----:B------:R-:W-:Y:S02]  /*c150*/  IMAD.U32 R8, RZ, RZ, UR6 ;  /* 0x00000006ff087e24 */ /* 0x000fe4000f8e00ff */
[C---:B------:R-:W-:Y:S02]  /*c160*/  IMAD R11, R0.reuse, UR9, R11 ;  /* 0x00000009000b7c24 */ /* 0x040fe4000f8e020b */
[----:B------:R-:W-:Y:S02]  /*c170*/  IMAD.U32 R9, RZ, RZ, UR4 ;  /* 0x00000004ff097e24 */ /* 0x000fe4000f8e00ff */
[----:B------:R-:W-:-:S04]  /*c180*/  IMAD.WIDE.U32 R8, R0, UR8, R8 ;  /* 0x0000000800087c25 */ /* 0x000fc8000f8e0008 */
[----:B------:R-:W-:Y:S01]  /*c190*/  IMAD.IADD R9, R11, 0x1, R9 ;  /* 0x000000010b097824 */ /* 0x000fe200078e0209 */
[----:B------:R-:W-:-:S04]  /*c1a0*/  LEA R2, P2, R8, R2, 0x2 ;  /* 0x0000000208027211 */ /* 0x000fc800078410ff */
[----:B------:R-:W-:-:S05]  /*c1b0*/  LEA.HI.X R3, R8, R3, R9, 0x2, P2 ;  /* 0x0000000308037211 */ /* 0x000fca00010f1409 */
[----:B------:R1:W5:Y:S01]  /*c1c0*/  LDG.E R9, desc[UR60][R2.64] ;  /* 0x0000003c02097981 */ /* 0x000362000c1e1900 */
[----:B------:R-:W-:-:S04]  /*c1d0*/  UIADD3 UR4, -UR6, URZ, URZ ;  /* 0x0000003f06047290 */ /* 0x000fc8000fffe13f */
[----:B------:R-:W-:-:S06]  /*c1e0*/  UIMAD UR4, UR7, UR4, UR46 ;  /* 0x00000004070472a4 */ /* 0x000fcc000f8e022e */
[----:B-1----:R-:W-:-:S07]  /*c1f0*/  IMAD.U32 R8, RZ, RZ, UR4 ;  /* 0x00000004ff087e24 */ /* 0x002fce000f8e00ff */
.L_x_1923:
[----:B------:R-:W1:Y:S01]  /*c200*/  S2R R2, SR_TID.X ;  /* 0x0000000000027919 */ /* 0x000e620000002100 */
[----:B------:R-:W-:Y:S02]  /*c210*/  LEA R3, R7, UR38, 0x3 ;  /* 0x0000002607037c11 */ /* 0x000fe4000f8e18ff */
[----:B-1----:R-:W-:Y:S02]  /*c220*/  LOP3.LUT R11, R2, 0x7f, RZ, 0xc0, !PT ;  /* 0x0000007f020b7812 */ /* 0x002fe400078ec0ff */
[----:B------:R-:W-:Y:S02]  /*c230*/  SHF.L.U32 R2, R10, 0x1f, RZ ;  /* 0x0000001f0a027819 */ /* 0x000fe400000006ff */
[----:B------:R-:W-:Y:S02]  /*c240*/  ISETP.NE.AND P2, PT, R11, RZ, PT ;  /* 0x000000ff0b00720c */ /* 0x000fe40003f45270 */
[----:B------:R-:W1:Y:S02]  /*c250*/  SYNCS.PHASECHK.TRANS64.TRYWAIT P3, [R3+URZ+0x34840], R2 ;  /* 0x03484002030075a7 */ /* 0x000e64000806017f */
[----:B-1----:R-:W-:Y:S09]  /*c260*/  @!P3 BRA `(.L_x_1924) ;  /* 0x0000001c0080b947 */ /* 0x002ff20003800000 */
.L_x_1969:
[----:B------:R-:W-:Y:S05]  /*c270*/  @P2 BRA `(.L_x_1925) ;  /* 0x0000000000142947 */ /* 0x000fea0003800000 */
[----:B------:R-:W-:Y:S01]  /*c280*/  ISETP.NE.AND P3, PT, R19, RZ, PT ;  /* 0x000000ff1300720c */ /* 0x000fe20003f65270 */
[----:B-1----:R-:W-:-:S04]  /*c290*/  IMAD.MOV.U32 R2, RZ, RZ, 0xc000 ;  /* 0x0000c000ff027424 */ /* 0x002fc800078e00ff */
[----:B------:R2:W-:Y:S08]  /*c2a0*/  SYNCS.ARRIVE.TRANS64 RZ, [R3+URZ+0x34830], R2 ;  /* 0x0348300203ff79a7 */ /* 0x0005f0000800003f */
[----:B------:R-:W-:Y:S05]  /*c2b0*/  @!P3 BRA `(.L_x_1925) ;  /* 0x000000000004b947 */ /* 0x000fea0003800000 */
[----:B------:R-:W-:Y:S01]  /*c2c0*/  BPT.TRAP 0x1 ;  /* 0x000000040000795c */ /* 0x000fe20000300000 */
.L_x_1925:
        /* <DEDUP_REMOVED lines=14> */
[----:B-12---:R-:W-:Y:S01]  /*c3b0*/  SHF.L.U32 R3, R17, 0x1f, RZ ;  /* 0x0000001f11037819 */ /* 0x006fe200000006ff */
[----:B------:R-:W-:Y:S01]  /*c3c0*/  UIADD3 UR9, UR9, 0x34830, URZ ;  /* 0x0003483009097890 */ /* 0x000fe2000fffe03f */
[----:B------:R-:W-:Y:S01]  /*c3d0*/  LEA R2, R16, UR19, 0x3 ;  /* 0x0000001310027c11 */ /* 0x000fe2000f8e18ff */
[----:B------:R-:W-:-:S02]  /*c3e0*/  USHF.L.U32 UR11, UR11, 0x7, URZ ;  /* 0x000000070b0b7899 */ /* 0x000fc4000800063f */
        /* <DEDUP_REMOVED lines=13> */
.L_x_1970:
[----:B------:R-:W-:Y:S05]  /*c4c0*/  @P2 BRA `(.L_x_1927) ;  /* 0x0000000000182947 */ /* 0x000fea0003800000 */
[----:B------:R-:W-:Y:S01]  /*c4d0*/  ISETP.NE.AND P2, PT, R19, RZ, PT ;  /* 0x000000ff1300720c */ /* 0x000fe20003f45270 */
[----:B-1----:R-:W-:Y:S01]  /*c4e0*/  IMAD.MOV.U32 R3, RZ, RZ, 0x8000 ;  /* 0x00008000ff037424 */ /* 0x002fe200078e00ff */
[----:B------:R-:W-:-:S04]  /*c4f0*/  LEA R2, R16, UR38, 0x3 ;  /* 0x0000002610027c11 */ /* 0x000fc8000f8e18ff */
[----:B------:R2:W-:Y:S07]  /*c500*/  SYNCS.ARRIVE.TRANS64 RZ, [R2+URZ+0x34850], R3 ;  /* 0x0348500302ff79a7 */ /* 0x0005ee000800003f */
[----:B------:R-:W-:Y:S05]  /*c510*/  @!P2 BRA `(.L_x_1927) ;  /* 0x000000000004a947 */ /* 0x000fea0003800000 */
[----:B------:R-:W-:Y:S01]  /*c520*/  BPT.TRAP 0x1 ;  /* 0x000000040000795c */ /* 0x000fe20000300000 */
.L_x_1927:
        /* <DEDUP_REMOVED lines=11> */
[----:B------:R-:W-:Y:S02]  /*c5e0*/  ULEA UR6, UR9, UR38, 0xf ;  /* 0x0000002609067291 */ /* 0x000fe4000f8e783f */
[----:B------:R-:W-:Y:S02]  /*c5f0*/  ULEA UR9, UR9, UR38, 0x3 ;  /* 0x0000002609097291 */ /* 0x000fe4000f8e183f */
[----:B------:R-:W-:Y:S02]  /*c600*/  USHF.L.U32 UR11, UR11, 0x7, URZ ;  /* 0x000000070b0b7899 */ /* 0x000fe4000800063f */
[----:B------:R-:W-:Y:S02]  /*c610*/  UIADD3 UR8, UR6, 0x400, URZ ;  /* 0x0000040006087890 */ /* 0x000fe4000fffe03f */
[----:B------:R-:W-:Y:S02]  /*c620*/  UIADD3 UR9, UR9, 0x34850, URZ ;  /* 0x0003485009097890 */ /* 0x000fe4000fffe03f */
[----:B------:R-:W-:-:S03]  /*c630*/  UIADD3 UR14, UR6, 0x4400, URZ ;  /* 0x00004400060e7890 */ /* 0x000fc6000fffe03f */
[----:B------:R-:W-:-:S04]  /*c640*/  UMOV UR6, 0x0 ;  /* 0x0000000000067882 */ /* 0x000fc80000000000 */
[----:B------:R3:W-:Y:S02]  /*c650*/  UTMALDG.4D [UR8], [UR4], desc[UR6] ;  /* 0x00000608040075b4 */ /* 0x0007e40008019000 */
[----:B---3--:R-:W-:Y:S01]  /*c660*/  UMOV UR8, UR14 ;  /* 0x0000000e00087c82 */ /* 0x008fe20008000000 */
[----:B------:R-:W-:Y:S02]  /*c670*/  UMOV UR10, UR15 ;  /* 0x0000000f000a7c82 */ /* 0x000fe40008000000 */
[----:B------:R3:W-:Y:S02]  /*c680*/  UTMALDG.4D [UR8], [UR4], desc[UR6] ;  /* 0x00000608040075b4 */ /* 0x0007e40008019000 */
[----:B---3--:R-:W-:Y:S01]  /*c690*/  NOP ;  /* 0x0000000000007918 */ /* 0x008fe20000000000 */
.L_x_1922:
[----:B------:R-:W-:Y:S05]  /*c6a0*/  BSYNC B0 ;  /* 0x0000000000007941 */ /* 0x000fea0003800000 */
.L_x_1921:
[----:B------:R-:W-:Y:S01]  /*c6b0*/  UIADD3 UR4, UR39, -0x3, URZ ;  /* 0xfffffffd27047890 */ /* 0x000fe2000fffe03f */
[----:B------:R-:W-:Y:S02]  /*c6c0*/  IMAD.MOV.U32 R16, RZ, RZ, R7 ;  /* 0x000000ffff107224 */ /* 0x000fe400078e0007 */
[----:B------:R-:W-:-:S03]  /*c6d0*/  IMAD.MOV.U32 R17, RZ, RZ, R10 ;  /* 0x000000ffff117224 */ /* 0x000fc600078e000a */
[----:B------:R-:W-:-:S07]  /*c6e0*/  IMAD.U32 R7, RZ, RZ, UR4 ;  /* 0x00000004ff077e24 */ /* 0x000fce000f8e00ff */
.L_x_1920:
[----:B------:R-:W-:Y:S01]  /*c6f0*/  ISETP.NE.AND P2, PT, RZ, UR46, PT ;  /* 0x0000002eff007c0c */ /* 0x000fe2000bf45270 */
[----:B------:R-:W-:-:S12]  /*c700*/  BSSY B0, `(.L_x_1919) ;  /* 0x00000cf000007945 */ /* 0x000fd80003800000 */
[----:B------:R-:W-:Y:S05]  /*c710*/  @!P2 BRA `(.L_x_1928) ;  /* 0x0000000c0034a947 */ /* 0x000fea0003800000 */
[----:B------:R-:W-:-:S07]  /*c720*/  IMAD.MOV.U32 R8, RZ, RZ, R6 ;  /* 0x000000ffff087224 */ /* 0x000fce00078e0006 */
.L_x_1943:
[----:B------:R-:W-:Y:S01]  /*c730*/  VIADD R10, R16, 0x1 ;  /* 0x00000001100a7836 */ /* 0x000fe20000000000 */
[----:B------:R-:W-:Y:S05]  /*c740*/  YIELD ;  /* 0x0000000000007946 */ /* 0x000fea0003800000 */
[----:B------:R-:W-:Y:S01]  /*c750*/  ISETP.NE.AND P2, PT, R10, 0x2, PT ;  /* 0x000000020a00780c */ /* 0x000fe20003f45270 */
[----:B------:R-:W-:Y:S03]  /*c760*/  BSSY B1, `(.L_x_1929) ;  /* 0x0000061000017945 */ /* 0x000fe60003800000 */
[----:B-12---:R-:W-:-:S02]  /*c770*/  SEL R2, RZ, 0x1, P2 ;  /* 0x00000001ff027807 */ /* 0x006fc40001000000 */
        /* <DEDUP_REMOVED lines=22> */
.L_x_1931:
[----:B------:R-:W1:Y:S01]  /*c8e0*/  S2R R2, SR_TID.X ;  /* 0x0000000000027919 */ /* 0x000e620000002100 */
[----:B------:R-:W-:Y:S02]  /*c8f0*/  LEA R3, R10, UR38, 0x3 ;  /* 0x000000260a037c11 */ /* 0x000fe4000f8e18ff */
[----:B-1----:R-:W-:Y:S02]  /*c900*/  LOP3.LUT R9, R2, 0x7f, RZ, 0xc0, !PT ;  /* 0x0000007f02097812 */ /* 0x002fe400078ec0ff */
[----:B------:R-:W-:Y:S02]  /*c910*/  SHF.L.U32 R2, R11, 0x1f, RZ ;  /* 0x0000001f0b027819 */ /* 0x000fe400000006ff */
[----:B------:R-:W-:Y:S02]  /*c920*/  ISETP.NE.AND P2, PT, R9, RZ, PT ;  /* 0x000000ff0900720c */ /* 0x000fe40003f45270 */
[----:B------:R-:W1:Y:S02]  /*c930*/  SYNCS.PHASECHK.TRANS64.TRYWAIT P3, [R3+URZ+0x34840], R2 ;  /* 0x03484002030075a7 */ /* 0x000e64000806017f */
[----:B-1----:R-:W-:Y:S09]  /*c940*/  @!P3 BRA `(.L_x_1932) ;  /* 0x0000001400f0b947 */ /* 0x002ff20003800000 */
.L_x_1971:
[----:B------:R-:W-:Y:S05]  /*c950*/  @P2 BRA `(.L_x_1933) ;  /* 0x0000000000142947 */ /* 0x000fea0003800000 */
[----:B------:R-:W-:Y:S01]  /*c960*/  ISETP.NE.AND P3, PT, R19, RZ, PT ;  /* 0x000000ff1300720c */ /* 0x000fe20003f65270 */
[----:B-1----:R-:W-:-:S04]  /*c970*/  IMAD.MOV.U32 R2, RZ, RZ, 0xc000 ;  /* 0x0000c000ff027424 */ /* 0x002fc800078e00ff */
[----:B------:R2:W-:Y:S08]  /*c980*/  SYNCS.ARRIVE.TRANS64 RZ, [R3+URZ+0x34830], R2 ;  /* 0x0348300203ff79a7 */ /* 0x0005f0000800003f */
[----:B------:R-:W-:Y:S05]  /*c990*/  @!P3 BRA `(.L_x_1933) ;  /* 0x000000000004b947 */ /* 0x000fea0003800000 */
[----:B------:R-:W-:Y:S01]  /*c9a0*/  BPT.TRAP 0x1 ;  /* 0x000000040000795c */ /* 0x000fe20000300000 */
.L_x_1933:
        /* <DEDUP_REMOVED lines=16> */
[----:B-12---:R-:W-:Y:S01]  /*cab0*/  LEA R2, R16, UR19, 0x3 ;  /* 0x0000001310027c11 */ /* 0x006fe2000f8e18ff */
        /* <DEDUP_REMOVED lines=14> */
.L_x_1972:
[----:B------:R-:W-:Y:S05]  /*cba0*/  @P2 BRA `(.L_x_1935) ;  /* 0x0000000000142947 */ /* 0x000fea0003800000 */
[----:B------:R-:W-:Y:S01]  /*cbb0*/  ISETP.NE.AND P2, PT, R19, RZ, PT ;  /* 0x000000ff1300720c */ /* 0x000fe20003f45270 */
[----:B------:R-:W-:-:S04]  /*cbc0*/  IMAD.MOV.U32 R3, RZ, RZ, 0x8000 ;  /* 0x00008000ff037424 */ /* 0x000fc800078e00ff */
[----:B------:R2:W-:Y:S08]  /*cbd0*/  SYNCS.ARRIVE.TRANS64 RZ, [R2+URZ+0x50], R3 ;  /* 0x0000500302ff79a7 */ /* 0x0005f0000800003f */
[----:B------:R-:W-:Y:S05]  /*cbe0*/  @!P2 BRA `(.L_x_1935) ;  /* 0x000000000004a947 */ /* 0x000fea0003800000 */
[----:B------:R-:W-:Y:S01]  /*cbf0*/  BPT.TRAP 0x1 ;  /* 0x000000040000795c */ /* 0x000fe20000300000 */
.L_x_1935:
        /* <DEDUP_REMOVED lines=10> */
[----:B------:R-:W-:Y:S01]  /*cca0*/  MOV R5, R13 ;  /* 0x0000000d00057202 */ /* 0x000fe20000000f00 */
[----:B------:R-:W-:-:S02]  /*ccb0*/  IMAD.MOV.U32 R6, RZ, RZ, R8 ;  /* 0x000000ffff067224 */ /* 0x000fc400078e0008 */
        /* <DEDUP_REMOVED lines=11> */
.L_x_1930:
[----:B------:R-:W-:Y:S05]  /*cd70*/  BSYNC B1 ;  /* 0x0000000000017941 */ /* 0x000fea0003800000 */
.L_x_1929:
[----:B------:R-:W-:Y:S01]  /*cd80*/  VIADD R16, R10, 0x1 ;  /* 0x000000010a107836 */ /* 0x000fe20000000000 */
[----:B------:R-:W-:Y:S04]  /*cd90*/  BSSY B1, `(.L_x_1936) ;  /* 0x0000062000017945 */ /* 0x000fe80003800000 */
[----:B------:R-:W-:-:S04]  /*cda0*/  ISETP.NE.AND P2, PT, R16, 0x2, PT ;  /* 0x000000021000780c */ /* 0x000fc80003f45270 */
[----:B-12---:R-:W-:Y:S02]  /*cdb0*/  SEL R2, RZ, 0x1, P2 ;  /* 0x00000001ff027807 */ /* 0x006fe40001000000 */
[----:B------:R-:W-:Y:S02]  /*cdc0*/  SEL R16, R16, RZ, P2 ;  /* 0x000000ff10107207 */ /* 0x000fe40001000000 */
[----:B------:R-:W-:Y:S01]  /*cdd0*/  LOP3.LUT R17, R11, R2, RZ, 0x3c, !PT ;  /* 0x000000020b117212 */ /* 0x000fe200078e3cff */
[----:B------:R-:W-:Y:S06]  /*cde0*/  @!P6 BRA `(.L_x_1937) ;  /* 0x000000040070e947 */ /* 0x000fec0003800000 */
[----:B------:R-:W-:Y:S01]  /*cdf0*/  VIADD R13, R7, 0xffffffff ;  /* 0xffffffff070d7836 */ /* 0x000fe20000000000 */
        /* <DEDUP_REMOVED lines=18> */
.L_x_1938:
[----:B------:R-:W1:Y:S01]  /*cf20*/  S2R R2, SR_TID.X ;  /* 0x0000000000027919 */ /* 0x000e620000002100 */
[----:B------:R-:W-:Y:S02]  /*cf30*/  SHF.L.U32 R3, R17, 0x1f, RZ ;  /* 0x0000001f11037819 */ /* 0x000fe400000006ff */
[----:B-1----:R-:W-:Y:S02]  /*cf40*/  LOP3.LUT R9, R2, 0x7f, RZ, 0xc0, !PT ;  /* 0x0000007f02097812 */ /* 0x002fe400078ec0ff */
[----:B------:R-:W-:Y:S02]  /*cf50*/  LEA R2, R16, UR38, 0x3 ;  /* 0x0000002610027c11 */ /* 0x000fe4000f8e18ff */
[----:B------:R-:W-:Y:S02]  /*cf60*/  ISETP.NE.AND P2, PT, R9, RZ, PT ;  /* 0x000000ff0900720c */ /* 0x000fe40003f45270 */
[----:B------:R-:W1:Y:S02]  /*cf70*/  SYNCS.PHASECHK.TRANS64.TRYWAIT P3, [R2+URZ+0x34840], R3 ;  /* 0x03484003020075a7 */ /* 0x000e64000806017f */
[----:B-1----:R-:W-:Y:S09]  /*cf80*/  @!P3 BRA `(.L_x_1939) ;  /* 0x000000100088b947 */ /* 0x002ff20003800000 */
.L_x_1973:
[----:B------:R-:W-:Y:S05]  /*cf90*/  @P2 BRA `(.L_x_1940) ;  /* 0x0000000000142947 */ /* 0x000fea0003800000 */
[----:B------:R-:W-:Y:S01]  /*cfa0*/  ISETP.NE.AND P3, PT, R19, RZ, PT ;  /* 0x000000ff1300720c */ /* 0x000fe20003f65270 */
[----:B-1----:R-:W-:-:S04]  /*cfb0*/  IMAD.MOV.U32 R3, RZ, RZ, 0xc000 ;  /* 0x0000c000ff037424 */ /* 0x002fc800078e00ff */
[----:B------:R2:W-:Y:S08]  /*cfc0*/  SYNCS.ARRIVE.TRANS64 RZ, [R2+URZ+0x34830], R3 ;  /* 0x0348300302ff79a7 */ /* 0x0005f0000800003f */
[----:B------:R-:W-:Y:S05]  /*cfd0*/  @!P3 BRA `(.L_x_1940) ;  /* 0x000000000004b947 */ /* 0x000fea0003800000 */
[----:B------:R-:W-:Y:S01]  /*cfe0*/  BPT.TRAP 0x1 ;  /* 0x000000040000795c */ /* 0x000fe20000300000 */
.L_x_1940:
        /* <DEDUP_REMOVED lines=14> */
[----:B-12---:R-:W-:Y:S01]  /*d0d0*/  LEA R2, R10, UR19, 0x3 ;  /* 0x000000130a027c11 */ /* 0x006fe2000f8e18ff */
[----:B------:R-:W-:-:S02]  /*d0e0*/  ULEA UR9, UR9, UR19, 0x3 ;  /* 0x0000001309097291 */ /* 0x000fc4000f8e183f */
[----:B------:R-:W-:Y:S02]  /*d0f0*/  USHF.L.U32 UR11, UR11, 0x7, URZ ;  /* 0x000000070b0b7899 */ /* 0x000fe4000800063f */
        /* <DEDUP_REMOVED lines=14> */
.L_x_1974:
[----:B------:R-:W-:Y:S05]  /*d1e0*/  @P2 BRA `(.L_x_1942) ;  /* 0x0000000000142947 */ /* 0x000fea0003800000 */
[----:B------:R-:W-:Y:S01]  /*d1f0*/  ISETP.NE.AND P2, PT, R19, RZ, PT ;  /* 0x000000ff1300720c */ /* 0x000fe20003f45270 */
[----:B------:R-:W-:-:S04]  /*d200*/  IMAD.MOV.U32 R3, RZ, RZ, 0x8000 ;  /* 0x00008000ff037424 */ /* 0x000fc800078e00ff */
[----:B------:R2:W-:Y:S08]  /*d210*/  SYNCS.ARRIVE.TRANS64 RZ, [R2+URZ+0x50], R3 ;  /* 0x0000500302ff79a7 */ /* 0x0005f0000800003f */
[----:B------:R-:W-:Y:S05]  /*d220*/  @!P2 BRA `(.L_x_1942) ;  /* 0x000000000004a947 */ /* 0x000fea0003800000 */
[----:B------:R-:W-:Y:S01]  /*d230*/  BPT.TRAP 0x1 ;  /* 0x000000040000795c */ /* 0x000fe20000300000 */
.L_x_1942:
        /* <DEDUP_REMOVED lines=23> */
.L_x_1937:
[----:B------:R-:W-:Y:S05]  /*d3b0*/  BSYNC B1 ;  /* 0x0000000000017941 */ /* 0x000fea0003800000 */
.L_x_1936:
[C---:B------:R-:W-:Y:S01]  /*d3c0*/  ISETP.GT.AND P2, PT, R7.reuse, 0x1, PT ;  /* 0x000000010700780c */ /* 0x040fe20003f44270 */
[----:B------:R-:W-:-:S12]  /*d3d0*/  VIADD R7, R7, 0xfffffffe ;  /* 0xfffffffe07077836 */ /* 0x000fd80000000000 */
[----:B------:R-:W-:Y:S05]  /*d3e0*/  @P2 BRA `(.L_x_1943) ;  /* 0xfffffff000d02947 */ /* 0x000fea000383ffff */
.L_x_1928:
[----:B------:R-:W-:Y:S05]  /*d3f0*/  BSYNC B0 ;  /* 0x0000000000007941 */ /* 0x000fea0003800000 */
.L_x_1919:
[----:B------:R-:W-:Y:S04]  /*d400*/  BSSY B0, `(.L_x_1944) ;  /* 0x000000e000007945 */ /* 0x000fe80003800000 */
[----:B------:R-:W-:Y:S05]  /*d410*/  @P1 BRA `(.L_x_1945) ;  /* 0x0000000000301947 */ /* 0x000fea0003800000 */
[----:B-1----:R-:W1:Y:S01]  /*d420*/  S2R R7, SR_LANEID ;  /* 0x0000000000077919 */ /* 0x002e620000000000 */
[----:B------:R-:W-:Y:S01]  /*d430*/  VOTEU.ANY UR4, UPT, PT ;  /* 0x0000000000047886 */ /* 0x000fe200038e0100 */
[----:B--2---:R-:W2:Y:S01]  /*d440*/  LDC.64 R2, c[0x0][0xdf0] ;  /* 0x00037c00ff027b82 */ /* 0x004ea20000000a00 */
        /* <DEDUP_REMOVED lines=9> */
.L_x_1945:
[----:B------:R-:W-:Y:S05]  /*d4e0*/  BSYNC B0 ;  /* 0x0000000000007941 */ /* 0x000fea0003800000 */
.L_x_1944:
[----:B------:R-:W-:Y:S04]  /*d4f0*/  BSSY B0, `(.L_x_1946) ;  /* 0x0000024000007945 */ /* 0x000fe80003800000 */
[----:B------:R-:W-:Y:S05]  /*d500*/  @!P6 BRA `(.L_x_1947) ;  /* 0x000000000088e947 */ /* 0x000fea0003800000 */
[----:B------:R-:W3:Y:S01]  /*d510*/  S2R R0, SR_TID.X ;  /* 0x0000000000007919 */ /* 0x000ee20000002100 */
[----:B-12---:R-:W-:Y:S02]  /*d520*/  LEA R3, R16, UR38, 0x3 ;  /* 0x0000002610037c11 */ /* 0x006fe4000f8e18ff */
[----:B---3--:R-:W-:Y:S02]  /*d530*/  LOP3.LUT R2, R0, 0x7f, RZ, 0xc0, !PT ;  /* 0x0000007f00027812 */ /* 0x008fe400078ec0ff */
[----:B------:R-:W-:Y:S02]  /*d540*/  SHF.L.U32 R0, R17, 0x1f, RZ ;  /* 0x0000001f11007819 */ /* 0x000fe400000006ff */
[----:B------:R-:W-:Y:S02]  /*d550*/  ISETP.NE.AND P1, PT, R2, RZ, PT ;  /* 0x000000ff0200720c */ /* 0x000fe40003f25270 */
[----:B------:R-:W1:Y:S02]  /*d560*/  SYNCS.PHASECHK.TRANS64.TRYWAIT P0, [R3+URZ+0x34860], R0 ;  /* 0x03486000030075a7 */ /* 0x000e64000800017f */
[----:B-1----:R-:W-:Y:S09]  /*d570*/  @!P0 BRA `(.L_x_1948) ;  /* 0x0000000c00348947 */ /* 0x002ff20003800000 */
.L_x_1975:
[----:B------:R-:W-:Y:S05]  /*d580*/  @P1 BRA `(.L_x_1949) ;  /* 0x0000000000141947 */ /* 0x000fea0003800000 */
[----:B------:R-:W-:Y:S01]  /*d590*/  ISETP.NE.AND P0, PT, R19, RZ, PT ;  /* 0x000000ff1300720c */ /* 0x000fe20003f05270 */
[----:B-1----:R-:W-:-:S04]  /*d5a0*/  IMAD.MOV.U32 R0, RZ, RZ, 0x8000 ;  /* 0x00008000ff007424 */ /* 0x002fc800078e00ff */
[----:B------:R2:W-:Y:S08]  /*d5b0*/  SYNCS.ARRIVE.TRANS64 RZ, [R3+URZ+0x34850], R0 ;  /* 0x0348500003ff79a7 */ /* 0x0005f0000800003f */
[----:B------:R-:W-:Y:S05]  /*d5c0*/  @!P0 BRA `(.L_x_1949) ;  /* 0x0000000000048947 */ /* 0x000fea0003800000 */
[----:B------:R-:W-:Y:S01]  /*d5d0*/  BPT.TRAP 0x1 ;  /* 0x000000040000795c */ /* 0x000fe20000300000 */
.L_x_1949:
        /* <DEDUP_REMOVED lines=21> */
.L_x_1947:
[----:B------:R-:W-:Y:S05]  /*d730*/  BSYNC B0 ;  /* 0x0000000000007941 */ /* 0x000fea0003800000 */
.L_x_1946:
[----:B------:R-:W-:Y:S02]  /*d740*/  VIADD R16, R16, 0x1 ;  /* 0x0000000110107836 */ /* 0x000fe40000000000 */
[----:B------:R-:W-:-:S03]  /*d750*/  IMAD.MOV.U32 R13, RZ, RZ, R18 ;  /* 0x000000ffff0d7224 */ /* 0x000fc600078e0012 */
[----:B------:R-:W-:-:S04]  /*d760*/  ISETP.NE.AND P0, PT, R16, 0x2, PT ;  /* 0x000000021000780c */ /* 0x000fc80003f05270 */
[----:B-12---:R-:W-:Y:S02]  /*d770*/  SEL R0, RZ, 0x1, P0 ;  /* 0x00000001ff007807 */ /* 0x006fe40000000000 */
[----:B------:R-:W-:Y:S02]  /*d780*/  SEL R16, R16, RZ, P0 ;  /* 0x000000ff10107207 */ /* 0x000fe40000000000 */
[----:B------:R-:W-:-:S07]  /*d790*/  LOP3.LUT R17, R17, R0, RZ, 0x3c, !PT ;  /* 0x0000000011117212 */ /* 0x000fce00078e3cff */
.L_x_1908:
[----:B------:R-:W-:Y:S05]  /*d7a0*/  BSYNC B6 ;  /* 0x0000000000067941 */ /* 0x000fea0003800000 */
.L_x_1906:
[----:B------:R-:W-:-:S03]  /*d7b0*/  UMOV UR4, 0xffffffff ;  /* 0xffffffff00047882 */ /* 0x000fc60000000000 */
[----:B------:R-:W-:Y:S05]  /*d7c0*/  BRA.DIV UR4, `(.L_x_1950) ;  /* 0x0000000a04b47947 */ /* 0x000fea000b800000 */
[----:B------:R1:W2:Y:S02]  /*d7d0*/  SHFL.IDX PT, R14, R13, RZ, 0x1f ;  /* 0x00001fff0d0e7589 */ /* 0x0002a400000e0000 */
.L_x_1978:
[----:B------:R-:W-:Y:S01]  /*d7e0*/  ISETP.NE.AND P0, PT, R19, RZ, PT ;  /* 0x000000ff1300720c */ /* 0x000fe20003f05270 */
[----:B------:R-:W-:Y:S05]  /*d7f0*/  WARPSYNC.ALL ;  /* 0x0000000000007948 */ /* 0x000fea0003800000 */
[----:B------:R-:W-:Y:S01]  /*d800*/  BAR.SYNC.DEFER_BLOCKING 0x4, 0x120 ;  /* 0x0104800000007b1d */ /* 0x000fe20000010000 */
[----:B--2---:R-:W-:-:S05]  /*d810*/  IMAD.MOV.U32 R18, RZ, RZ, R14 ;  /* 0x000000ffff127224 */ /* 0x004fca00078e000e */
[----:B------:R-:W-:Y:S01]  /*d820*/  ULDC UR4, c[0x0][0xda8] ;  /* 0x00036a0000047ab9 */ /* 0x000fe20000000800 */
[----:B------:R-:W-:Y:S01]  /*d830*/  @!P0 MOV R0, 0x400 ;  /* 0x0000040000008802 */ /* 0x000fe20000000f00 */
[----:B------:R-:W2:Y:S03]  /*d840*/  @!P0 S2R R3, SR_CgaCtaId ;  /* 0x0000000000038919 */ /* 0x000ea60000008800 */
[----:B--2---:R-:W-:-:S05]  /*d850*/  @!P0 LEA R0, R3, R0, 0x18 ;  /* 0x0000000003008211 */ /* 0x004fca00078ec0ff */
[----:B------:R2:W-:Y:S01]  /*d860*/  @!P0 STS [R0+0x348d0], R13 ;  /* 0x0348d00d00008388 */ /* 0x0005e20000000800 */
[----:B------:R-:W-:Y:S06]  /*d870*/  BAR.ARV 0x5, 0x120 ;  /* 0x0144800000007b1d */ /* 0x000fec0000002000 */
[----:B------:R-:W-:-:S13]  /*d880*/  ISETP.GE.AND P0, PT, R18, UR4, PT ;  /* 0x0000000412007c0c */ /* 0x000fda000bf06270 */
[----:B--2---:R-:W-:Y:S05]  /*d890*/  @!P0 BRA `(.L_x_1951) ;  /* 0xffffffd400508947 */ /* 0x004fea000383ffff */
.L_x_1903:
        /* <DEDUP_REMOVED lines=11> */
.L_x_1979:
        /* <DEDUP_REMOVED lines=16> */
.L_x_1955:
        /* <DEDUP_REMOVED lines=12> */
.L_x_1980:
[----:B------:R-:W3:Y:S02]  /*db10*/  SYNCS.PHASECHK.TRANS64.TRYWAIT P0, [R3+URZ], R0 ;  /* 0x00000000030075a7 */ /* 0x000ee4000800017f */
[----:B---3--:R-:W-:Y:S05]  /*db20*/  @!P0 BRA `(.L_x_1957) ;  /* 0x0000000800288947 */ /* 0x008fea0003800000 */
.L_x_1981:
[----:B------:R-:W-:Y:S05]  /*db30*/  @!P2 BRA `(.L_x_1958) ;  /* 0x000000000004a947 */ /* 0x000fea0003800000 */
[----:B------:R-:W-:Y:S01]  /*db40*/  BPT.TRAP 0x1 ;  /* 0x000000040000795c */ /* 0x000fe20000300000 */
.L_x_1958:
[----:B---3--:R-:W-:-:S04]  /*db50*/  VIADD R3, R7, 0x34860 ;  /* 0x0003486007037836 */ /* 0x008fc80000000000 */
[----:B--2---:R-:W-:-:S04]  /*db60*/  IMAD R5, R16, 0x8, R3 ;  /* 0x0000000810057824 */ /* 0x004fc800078e0203 */
[----:B------:R-:W2:Y:S02]  /*db70*/  SYNCS.PHASECHK.TRANS64.TRYWAIT P0, [R5+URZ], R4 ;  /* 0x00000004050075a7 */ /* 0x000ea4000800017f */
[----:B--2---:R-:W-:Y:S05]  /*db80*/  @!P0 BRA `(.L_x_1959) ;  /* 0x0000000800248947 */ /* 0x004fea0003800000 */
.L_x_1982:
[----:B------:R-:W-:-:S07]  /*db90*/  IMAD R3, R2, 0x8, R3 ;  /* 0x0000000802037824 */ /* 0x000fce00078e0203 */
.L_x_1960:
[----:B---3--:R3:W4:Y:S02]  /*dba0*/  SYNCS.PHASECHK.TRANS64.TRYWAIT P0, [R3+URZ], R0 ;  /* 0x00000000030075a7 */ /* 0x008724000800017f */
[----:B----4-:R-:W-:Y:S05]  /*dbb0*/  @!P0 NANOSLEEP.SYNCS 0x989680 ;  /* 0x009896800000895d */ /* 0x010fea0003900000 */
[----:B------:R-:W4:Y:S02]  /*dbc0*/  @!P0 SYNCS.PHASECHK.TRANS64 P0, [R3+URZ], R0 ;  /* 0x00000000030085a7 */ /* 0x000f24000800007f */
[----:B----4-:R-:W-:Y:S05]  /*dbd0*/  @!P0 BRA `(.L_x_1960) ;  /* 0xfffffffc00f08947 */ /* 0x010fea000383ffff */
.L_x_1954:
[----:B------:R-:W-:Y:S05]  /*dbe0*/  BSYNC B0 ;  /* 0x0000000000007941 */ /* 0x000fea0003800000 */
.L_x_1953:
[----:B------:R-:W-:Y:S05]  /*dbf0*/  EXIT ;  /* 0x000000000000794d */ /* 0x000fea0003800000 */
.L_x_1860:
[----:B-1----:R-:W-:-:S04]  /*dc00*/  IMAD.U32 R3, RZ, RZ, UR37 ;  /* 0x00000025ff037e24 */ /* 0x002fc8000f8e00ff */
[----:B------:R1:W2:Y:S03]  /*dc10*/  SYNCS.PHASECHK.TRANS64.TRYWAIT P1, [R3+URZ+0x34800], R0 ;  /* 0x03480000030075a7 */ /* 0x0002a6000802017f */
[----:B--2---:R-:W-:Y:S05]  /*dc20*/  @!P1 NANOSLEEP.SYNCS 0x989680 ;  /* 0x009896800000995d */ /* 0x004fea0003900000 */
[----:B------:R-:W2:Y:S02]  /*dc30*/  @!P1 SYNCS.PHASECHK.TRANS64 P1, [R3+URZ+0x34800], R0 ;  /* 0x03480000030095a7 */ /* 0x000ea4000802007f */
[----:B--2---:R-:W-:Y:S05]  /*dc40*/  @!P1 BRA `(.L_x_1860) ;  /* 0xfffffffc00ec9947 */ /* 0x004fea000383ffff */
[----:B------:R-:W-:Y:S05]  /*dc50*/  BRA `(.L_x_1961) ;  /* 0xffffff3800907947 */ /* 0x000fea000383ffff */
.L_x_1864:
[----:B--2---:R2:W3:Y:S02]  /*dc60*/  SYNCS.PHASECHK.TRANS64.TRYWAIT P2, [R2+URZ+0x34830], R3 ;  /* 0x03483003020075a7 */ /* 0x0044e4000804017f */
[----:B---3--:R-:W-:Y:S05]  /*dc70*/  @!P2 NANOSLEEP.SYNCS 0x989680 ;  /* 0x009896800000a95d */ /* 0x008fea0003900000 */
[----:B------:R-:W3:Y:S02]  /*dc80*/  @!P2 SYNCS.PHASECHK.TRANS64 P2, [R2+URZ+0x34830], R3 ;  /* 0x034830030200a5a7 */ /* 0x000ee4000804007f */
[----:B---3--:R-:W-:Y:S05]  /*dc90*/  @!P2 BRA `(.L_x_1864) ;  /* 0xfffffffc00f0a947 */ /* 0x008fea000383ffff */
[----:B------:R-:W-:Y:S05]  /*dca0*/  BRA `(.L_x_1863) ;  /* 0xffffff3800b87947 */ /* 0x000fea000383ffff */
.L_x_1869:
[----:B--2---:R-:W-:-:S04]  /*dcb0*/  IMAD.U32 R7, RZ, RZ, UR7 ;  /* 0x00000007ff077e24 */ /* 0x004fc8000f8e00ff */
[----:B------:R2:W3:Y:S03]  /*dcc0*/  SYNCS.PHASECHK.TRANS64.TRYWAIT P2, [R7+URZ+0x34830], R0 ;  /* 0x03483000070075a7 */ /* 0x0004e6000804017f */
[----:B---3--:R-:W-:Y:S05]  /*dcd0*/  @!P2 NANOSLEEP.SYNCS 0x989680 ;  /* 0x009896800000a95d */ /* 0x008fea0003900000 */
[----:B------:R-:W3:Y:S02]  /*dce0*/  @!P2 SYNCS.PHASECHK.TRANS64 P2, [R7+URZ+0x34830], R0 ;  /* 0x034830000700a5a7 */ /* 0x000ee4000804007f */
[----:B---3--:R-:W-:Y:S05]  /*dcf0*/  @!P2 BRA `(.L_x_1869) ;  /* 0xfffffffc00eca947 */ /* 0x008fea000383ffff */
[----:B------:R-:W-:Y:S05]  /*dd00*/  BRA `(.L_x_1868) ;  /* 0xffffff6400307947 */ /* 0x000fea000383ffff */
.L_x_1873:
[----:B--2---:R-:W-:-:S04]  /*dd10*/  IMAD.U32 R3, RZ, RZ, UR5 ;  /* 0x00000005ff037e24 */ /* 0x004fc8000f8e00ff */
[----:B------:R2:W3:Y:S03]  /*dd20*/  SYNCS.PHASECHK.TRANS64.TRYWAIT P2, [R3+URZ+0x34850], R0 ;  /* 0x03485000030075a7 */ /* 0x0004e6000804017f */
[----:B---3--:R-:W-:Y:S05]  /*dd30*/  @!P2 NANOSLEEP.SYNCS 0x989680 ;  /* 0x009896800000a95d */ /* 0x008fea0003900000 */
[----:B------:R-:W3:Y:S02]  /*dd40*/  @!P2 SYNCS.PHASECHK.TRANS64 P2, [R3+URZ+0x34850], R0 ;  /* 0x034850000300a5a7 */ /* 0x000ee4000804007f */
[----:B---3--:R-:W-:Y:S05]  /*dd50*/  @!P2 BRA `(.L_x_1873) ;  /* 0xfffffffc00eca947 */ /* 0x008fea000383ffff */
[----:B------:R-:W-:Y:S05]  /*dd60*/  BRA `(.L_x_1872) ;  /* 0xffffff6c00507947 */ /* 0x000fea000383ffff */
.L_x_1879:
[----:B--2---:R-:W-:-:S04]  /*dd70*/  IMAD.U32 R7, RZ, RZ, UR5 ;  /* 0x00000005ff077e24 */ /* 0x004fc8000f8e00ff */
[----:B------:R2:W3:Y:S03]  /*dd80*/  SYNCS.PHASECHK.TRANS64.TRYWAIT P2, [R7+URZ+0x34830], R0 ;  /* 0x03483000070075a7 */ /* 0x0004e6000804017f */
[----:B---3--:R-:W-:Y:S05]  /*dd90*/  @!P2 NANOSLEEP.SYNCS 0x989680 ;  /* 0x009896800000a95d */ /* 0x008fea0003900000 */
[----:B------:R-:W3:Y:S02]  /*dda0*/  @!P2 SYNCS.PHASECHK.TRANS64 P2, [R7+URZ+0x34830], R0 ;  /* 0x034830000700a5a7 */ /* 0x000ee4000804007f */
[----:B---3--:R-:W-:Y:S05]  /*ddb0*/  @!P2 BRA `(.L_x_1879) ;  /* 0xfffffffc00eca947 */ /* 0x008fea000383ffff */
[----:B------:R-:W-:Y:S05]  /*ddc0*/  BRA `(.L_x_1878) ;  /* 0xffffff8c009c7947 */ /* 0x000fea000383ffff */
.L_x_1883:
[----:B--2---:R-:W-:-:S04]  /*ddd0*/  IMAD.U32 R3, RZ, RZ, UR5 ;  /* 0x00000005ff037e24 */ /* 0x004fc8000f8e00ff */
[----:B------:R2:W3:Y:S03]  /*dde0*/  SYNCS.PHASECHK.TRANS64.TRYWAIT P2, [R3+URZ+0x34850], R0 ;  /* 0x03485000030075a7 */ /* 0x0004e6000804017f */
[----:B---3--:R-:W-:Y:S05]  /*ddf0*/  @!P2 NANOSLEEP.SYNCS 0x989680 ;  /* 0x009896800000a95d */ /* 0x008fea0003900000 */
[----:B------:R-:W3:Y:S02]  /*de00*/  @!P2 SYNCS.PHASECHK.TRANS64 P2, [R3+URZ+0x34850], R0 ;  /* 0x034850000300a5a7 */ /* 0x000ee4000804007f */
[----:B---3--:R-:W-:Y:S05]  /*de10*/  @!P2 BRA `(.L_x_1883) ;  /* 0xfffffffc00eca947 */ /* 0x008fea000383ffff */
[----:B------:R-:W-:Y:S05]  /*de20*/  BRA `(.L_x_1882) ;  /* 0xffffff9400bc7947 */ /* 0x000fea000383ffff */
.L_x_1888:
[----:B--2---:R-:W-:-:S04]  /*de30*/  IMAD.U32 R3, RZ, RZ, UR5 ;  /* 0x00000005ff037e24 */ /* 0x004fc8000f8e00ff */
[----:B------:R2:W3:Y:S03]  /*de40*/  SYNCS.PHASECHK.TRANS64.TRYWAIT P0, [R3+URZ+0x34850], R2 ;  /* 0x03485002030075a7 */ /* 0x0004e6000800017f */
[----:B---3--:R-:W-:Y:S05]  /*de50*/  @!P0 NANOSLEEP.SYNCS 0x989680 ;  /* 0x009896800000895d */ /* 0x008fea0003900000 */
[----:B------:R-:W3:Y:S02]  /*de60*/  @!P0 SYNCS.PHASECHK.TRANS64 P0, [R3+URZ+0x34850], R2 ;  /* 0x03485002030085a7 */ /* 0x000ee4000800007f */
[----:B---3--:R-:W-:Y:S05]  /*de70*/  @!P0 BRA `(.L_x_1888) ;  /* 0xfffffffc00ec8947 */ /* 0x008fea000383ffff */
[----:B------:R-:W-:Y:S05]  /*de80*/  BRA `(.L_x_1887) ;  /* 0xffffffb000947947 */ /* 0x000fea000383ffff */
.L_x_1912:
        /* <DEDUP_REMOVED lines=10> */
.L_x_1962:
[----:B------:R-:W-:Y:S05]  /*df30*/  BRA `(.L_x_1963) ;  /* 0xffffffd800747947 */ /* 0x000fea000383ffff */
.L_x_1913:
[----:B------:R-:W-:Y:S01]  /*df40*/  BSSY B0, `(.L_x_1964) ;  /* 0x0000006000007945 */ /* 0x000fe20003800000 */
[----:B------:R-:W-:-:S07]  /*df50*/  IMAD.MOV.U32 R15, RZ, RZ, -0x1 ;  /* 0xffffffffff0f7424 */ /* 0x000fce00078e00ff */
[----:B------:R-:W-:Y:S05]  /*df60*/  WARPSYNC.COLLECTIVE R15, `(.L_x_1965) ;  /* 0x000000000f0c7348 */ /* 0x000fea0003c00000 */
[----:B------:R-:W-:Y:S02]  /*df70*/  ELECT P6, UR62, PT ;  /* 0x00000000003e782f */ /* 0x000fe400038c0000 */
[----:B------:R-:W-:Y:S01]  /*df80*/  MOV R14, UR62 ;  /* 0x0000003e000e7c02 */ /* 0x000fe20008000f00 */
[----:B------:R-:W-:Y:S10]  /*df90*/  ENDCOLLECTIVE ;  /* 0x000000000000791b */ /* 0x000ff40003800000 */
.L_x_1965:
[----:B------:R-:W-:Y:S05]  /*dfa0*/  BSYNC B0 ;  /* 0x0000000000007941 */ /* 0x000fea0003800000 */
.L_x_1964:
[----:B------:R-:W-:Y:S05]  /*dfb0*/  BRA `(.L_x_1966) ;  /* 0xffffffd800647947 */ /* 0x000fea000383ffff */
.L_x_1916:
[----:B-1----:R1:W2:Y:S02]  /*dfc0*/  SYNCS.PHASECHK.TRANS64.TRYWAIT P2, [R8+URZ+0x34840], R7 ;  /* 0x03484007080075a7 */ /* 0x0022a4000804017f */
[----:B--2---:R-:W-:Y:S05]  /*dfd0*/  @!P2 NANOSLEEP.SYNCS 0x989680 ;  /* 0x009896800000a95d */ /* 0x004fea0003900000 */
[----:B------:R-:W2:Y:S02]  /*dfe0*/  @!P2 SYNCS.PHASECHK.TRANS64 P2, [R8+URZ+0x34840], R7 ;  /* 0x034840070800a5a7 */ /* 0x000ea4000804007f */
[----:B--2---:R-:W-:Y:S05]  /*dff0*/  @!P2 BRA `(.L_x_1916) ;  /* 0xfffffffc00f0a947 */ /* 0x004fea000383ffff */
[----:B------:R-:W-:Y:S05]  /*e000*/  BRA `(.L_x_1967) ;  /* 0xffffffd800c07947 */ /* 0x000fea000383ffff */
.L_x_1918:
[----:B-1----:R-:W-:-:S04]  /*e010*/  IMAD.U32 R8, RZ, RZ, UR38 ;  /* 0x00000026ff087e24 */ /* 0x002fc8000f8e00ff */
[----:B------:R1:W2:Y:S03]  /*e020*/  SYNCS.PHASECHK.TRANS64.TRYWAIT P2, [R8+URZ+0x34820], R7 ;  /* 0x03482007080075a7 */ /* 0x0002a6000804017f */
[----:B--2---:R-:W-:Y:S05]  /*e030*/  @!P2 NANOSLEEP.SYNCS 0x989680 ;  /* 0x009896800000a95d */ /* 0x004fea0003900000 */
[----:B------:R-:W2:Y:S02]  /*e040*/  @!P2 SYNCS.PHASECHK.TRANS64 P2, [R8+URZ+0x34820], R7 ;  /* 0x034820070800a5a7 */ /* 0x000ea4000804007f */
[----:B--2---:R-:W-:Y:S05]  /*e050*/  @!P2 BRA `(.L_x_1918) ;  /* 0xfffffffc00eca947 */ /* 0x004fea000383ffff */
[----:B------:R-:W-:Y:S05]  /*e060*/  BRA `(.L_x_1968) ;  /* 0xffffffdc00c47947 */ /* 0x000fea000383ffff */
.L_x_1924:
[----:B-1----:R1:W2:Y:S02]  /*e070*/  SYNCS.PHASECHK.TRANS64.TRYWAIT P3, [R3+URZ+0x34840], R2 ;  /* 0x03484002030075a7 */ /* 0x0022a4000806017f */
[----:B--2---:R-:W-:Y:S05]  /*e080*/  @!P3 NANOSLEEP.SYNCS 0x989680 ;  /* 0x009896800000b95d */ /* 0x004fea0003900000 */
[----:B------:R-:W2:Y:S02]  /*e090*/  @!P3 SYNCS.PHASECHK.TRANS64 P3, [R3+URZ+0x34840], R2 ;  /* 0x034840020300b5a7 */ /* 0x000ea4000806007f */
[----:B--2---:R-:W-:Y:S05]  /*e0a0*/  @!P3 BRA `(.L_x_1924) ;  /* 0xfffffffc00f0b947 */ /* 0x004fea000383ffff */
[----:B------:R-:W-:Y:S05]  /*e0b0*/  BRA `(.L_x_1969) ;  /* 0xffffffe0006c7947 */ /* 0x000fea000383ffff */
.L_x_1926:
[----:B-1----:R1:W2:Y:S02]  /*e0c0*/  SYNCS.PHASECHK.TRANS64.TRYWAIT P3, [R2+URZ+0x60], R3 ;  /* 0x00006003020075a7 */ /* 0x0022a4000806017f */
[----:B--2---:R-:W-:Y:S05]  /*e0d0*/  @!P3 NANOSLEEP.SYNCS 0x989680 ;  /* 0x009896800000b95d */ /* 0x004fea0003900000 */
[----:B------:R-:W2:Y:S02]  /*e0e0*/  @!P3 SYNCS.PHASECHK.TRANS64 P3, [R2+URZ+0x60], R3 ;  /* 0x000060030200b5a7 */ /* 0x000ea4000806007f */
[----:B--2---:R-:W-:Y:S05]  /*e0f0*/  @!P3 BRA `(.L_x_1926) ;  /* 0xfffffffc00f0b947 */ /* 0x004fea000383ffff */
[----:B------:R-:W-:Y:S05]  /*e100*/  BRA `(.L_x_1970) ;  /* 0xffffffe000ec7947 */ /* 0x000fea000383ffff */
.L_x_1932:
[----:B-1----:R1:W2:Y:S02]  /*e110*/  SYNCS.PHASECHK.TRANS64.TRYWAIT P3, [R3+URZ+0x34840], R2 ;  /* 0x03484002030075a7 */ /* 0x0022a4000806017f */
[----:B--2---:R-:W-:Y:S05]  /*e120*/  @!P3 NANOSLEEP.SYNCS 0x989680 ;  /* 0x009896800000b95d */ /* 0x004fea0003900000 */
[----:B------:R-:W2:Y:S02]  /*e130*/  @!P3 SYNCS.PHASECHK.TRANS64 P3, [R3+URZ+0x34840], R2 ;  /* 0x034840020300b5a7 */ /* 0x000ea4000806007f */
[----:B--2---:R-:W-:Y:S05]  /*e140*/  @!P3 BRA `(.L_x_1932) ;  /* 0xfffffffc00f0b947 */ /* 0x004fea000383ffff */
[----:B------:R-:W-:Y:S05]  /*e150*/  BRA `(.L_x_1971) ;  /* 0xffffffe400fc7947 */ /* 0x000fea000383ffff */
.L_x_1934:
[----:B-1----:R1:W2:Y:S02]  /*e160*/  SYNCS.PHASECHK.TRANS64.TRYWAIT P3, [R2+URZ+0x60], R17 ;  /* 0x00006011020075a7 */ /* 0x0022a4000806017f */
[----:B--2---:R-:W-:Y:S05]  /*e170*/  @!P3 NANOSLEEP.SYNCS 0x989680 ;  /* 0x009896800000b95d */ /* 0x004fea0003900000 */
[----:B------:R-:W2:Y:S02]  /*e180*/  @!P3 SYNCS.PHASECHK.TRANS64 P3, [R2+URZ+0x60], R17 ;  /* 0x000060110200b5a7 */ /* 0x000ea4000806007f */
[----:B--2---:R-:W-:Y:S05]  /*e190*/  @!P3 BRA `(.L_x_1934) ;  /* 0xfffffffc00f0b947 */ /* 0x004fea000383ffff */
[----:B------:R-:W-:Y:S05]  /*e1a0*/  BRA `(.L_x_1972) ;  /* 0xffffffe8007c7947 */ /* 0x000fea000383ffff */
.L_x_1939:
[----:B-1----:R1:W2:Y:S02]  /*e1b0*/  SYNCS.PHASECHK.TRANS64.TRYWAIT P3, [R2+URZ+0x34840], R3 ;  /* 0x03484003020075a7 */ /* 0x0022a4000806017f */
[----:B--2---:R-:W-:Y:S05]  /*e1c0*/  @!P3 NANOSLEEP.SYNCS 0x989680 ;  /* 0x009896800000b95d */ /* 0x004fea0003900000 */
[----:B------:R-:W2:Y:S02]  /*e1d0*/  @!P3 SYNCS.PHASECHK.TRANS64 P3, [R2+URZ+0x34840], R3 ;  /* 0x034840030200b5a7 */ /* 0x000ea4000806007f */
[----:B--2---:R-:W-:Y:S05]  /*e1e0*/  @!P3 BRA `(.L_x_1939) ;  /* 0xfffffffc00f0b947 */ /* 0x004fea000383ffff */
[----:B------:R-:W-:Y:S05]  /*e1f0*/  BRA `(.L_x_1973) ;  /* 0xffffffec00647947 */ /* 0x000fea000383ffff */
.L_x_1941:
[----:B-1----:R1:W2:Y:S02]  /*e200*/  SYNCS.PHASECHK.TRANS64.TRYWAIT P3, [R2+URZ+0x60], R11 ;  /* 0x0000600b020075a7 */ /* 0x0022a4000806017f */
[----:B--2---:R-:W-:Y:S05]  /*e210*/  @!P3 NANOSLEEP.SYNCS 0x989680 ;  /* 0x009896800000b95d */ /* 0x004fea0003900000 */
[----:B------:R-:W2:Y:S02]  /*e220*/  @!P3 SYNCS.PHASECHK.TRANS64 P3, [R2+URZ+0x60], R11 ;  /* 0x0000600b0200b5a7 */ /* 0x000ea4000806007f */
[----:B--2---:R-:W-:Y:S05]  /*e230*/  @!P3 BRA `(.L_x_1941) ;  /* 0xfffffffc00f0b947 */ /* 0x004fea000383ffff */
[----:B------:R-:W-:Y:S05]  /*e240*/  BRA `(.L_x_1974) ;  /* 0xffffffec00e47947 */ /* 0x000fea000383ffff */
.L_x_1948:
[----:B-1----:R1:W2:Y:S02]  /*e250*/  SYNCS.PHASECHK.TRANS64.TRYWAIT P0, [R3+URZ+0x34860], R0 ;  /* 0x03486000030075a7 */ /* 0x0022a4000800017f */
[----:B--2---:R-:W-:Y:S05]  /*e260*/  @!P0 NANOSLEEP.SYNCS 0x989680 ;  /* 0x009896800000895d */ /* 0x004fea0003900000 */
[----:B------:R-:W2:Y:S02]  /*e270*/  @!P0 SYNCS.PHASECHK.TRANS64 P0, [R3+URZ+0x34860], R0 ;  /* 0x03486000030085a7 */ /* 0x000ea4000800007f */
[----:B--2---:R-:W-:Y:S05]  /*e280*/  @!P0 BRA `(.L_x_1948) ;  /* 0xfffffffc00f08947 */ /* 0x004fea000383ffff */
[----:B------:R-:W-:Y:S05]  /*e290*/  BRA `(.L_x_1975) ;  /* 0xfffffff000b87947 */ /* 0x000fea000383ffff */
.L_x_1950:
[----:B------:R-:W-:Y:S01]  /*e2a0*/  BSSY B0, `(.L_x_1976) ;  /* 0x0000007000007945 */ /* 0x000fe20003800000 */
[----:B------:R-:W-:Y:S02]  /*e2b0*/  IMAD.MOV.U32 R12, RZ, RZ, RZ ;  /* 0x000000ffff0c7224 */ /* 0x000fe400078e00ff */
[----:B------:R-:W-:Y:S02]  /*e2c0*/  IMAD.MOV.U32 R11, RZ, RZ, 0x1f ;  /* 0x0000001fff0b7424 */ /* 0x000fe400078e00ff */
[----:B------:R-:W-:-:S07]  /*e2d0*/  IMAD.MOV.U32 R15, RZ, RZ, -0x1 ;  /* 0xffffffffff0f7424 */ /* 0x000fce00078e00ff */
[----:B------:R-:W-:Y:S05]  /*e2e0*/  WARPSYNC.COLLECTIVE R15, `(.L_x_1977) ;  /* 0x000000000f087348 */ /* 0x000fea0003c00000 */
[----:B------:R1:W2:Y:S02]  /*e2f0*/  SHFL.IDX P6, R14, R13, R12, R11 ;  /* 0x0000000c0d0e7389 */ /* 0x0002a400000c000b */
[----:B-12---:R-:W-:Y:S01]  /*e300*/  ENDCOLLECTIVE ;  /* 0x000000000000791b */ /* 0x006fe20003800000 */
.L_x_1977:
[----:B------:R-:W-:Y:S05]  /*e310*/  BSYNC B0 ;  /* 0x0000000000007941 */ /* 0x000fea0003800000 */
.L_x_1976:
[----:B------:R-:W-:Y:S05]  /*e320*/  BRA `(.L_x_1978) ;  /* 0xfffffff4002c7947 */ /* 0x000fea000383ffff */
.L_x_1952:
[----:B--2---:R2:W3:Y:S02]  /*e330*/  SYNCS.PHASECHK.TRANS64.TRYWAIT P0, [R7+URZ+0x34820], R0 ;  /* 0x03482000070075a7 */ /* 0x0044e4000800017f */
[----:B---3--:R-:W-:Y:S05]  /*e340*/  @!P0 NANOSLEEP.SYNCS 0x989680 ;  /* 0x009896800000895d */ /* 0x008fea0003900000 */
[----:B------:R-:W3:Y:S02]  /*e350*/  @!P0 SYNCS.PHASECHK.TRANS64 P0, [R7+URZ+0x34820], R0 ;  /* 0x03482000070085a7 */ /* 0x000ee4000800007f */
[----:B---3--:R-:W-:Y:S05]  /*e360*/  @!P0 BRA `(.L_x_1952) ;  /* 0xfffffffc00f08947 */ /* 0x008fea000383ffff */
[----:B------:R-:W-:Y:S05]  /*e370*/  BRA `(.L_x_1979) ;  /* 0xfffffff400747947 */ /* 0x000fea000383ffff */
.L_x_1956:
[----:B--2---:R2:W3:Y:S02]  /*e380*/  SYNCS.PHASECHK.TRANS64.TRYWAIT P0, [R5+URZ], R4 ;  /* 0x00000004050075a7 */ /* 0x0044e4000800017f */
[----:B---3--:R-:W-:Y:S05]  /*e390*/  @!P0 NANOSLEEP.SYNCS 0x989680 ;  /* 0x009896800000895d */ /* 0x008fea0003900000 */
[----:B------:R-:W3:Y:S02]  /*e3a0*/  @!P0 SYNCS.PHASECHK.TRANS64 P0, [R5+URZ], R4 ;  /* 0x00000004050085a7 */ /* 0x000ee4000800007f */
[----:B---3--:R-:W-:Y:S05]  /*e3b0*/  @!P0 BRA `(.L_x_1956) ;  /* 0xfffffffc00f08947 */ /* 0x008fea000383ffff */
[----:B------:R-:W-:Y:S05]  /*e3c0*/  BRA `(.L_x_1980) ;  /* 0xfffffff400d07947 */ /* 0x000fea000383ffff */
.L_x_1957:
[----:B---3--:R3:W4:Y:S02]  /*e3d0*/  SYNCS.PHASECHK.TRANS64.TRYWAIT P0, [R3+URZ], R0 ;  /* 0x00000000030075a7 */ /* 0x008724000800017f */
[----:B----4-:R-:W-:Y:S05]  /*e3e0*/  @!P0 NANOSLEEP.SYNCS 0x989680 ;  /* 0x009896800000895d */ /* 0x010fea0003900000 */
[----:B------:R-:W4:Y:S02]  /*e3f0*/  @!P0 SYNCS.PHASECHK.TRANS64 P0, [R3+URZ], R0 ;  /* 0x00000000030085a7 */ /* 0x000f24000800007f */
[----:B----4-:R-:W-:Y:S05]  /*e400*/  @!P0 BRA `(.L_x_1957) ;  /* 0xfffffffc00f08947 */ /* 0x010fea000383ffff */
[----:B------:R-:W-:Y:S05]  /*e410*/  BRA `(.L_x_1981) ;  /* 0xfffffff400c47947 */ /* 0x000fea000383ffff */
.L_x_1959:
[----:B--2---:R2:W3:Y:S02]  /*e420*/  SYNCS.PHASECHK.TRANS64.TRYWAIT P0, [R5+URZ], R4 ;  /* 0x00000004050075a7 */ /* 0x0044e4000800017f */
[----:B---3--:R-:W-:Y:S05]  /*e430*/  @!P0 NANOSLEEP.SYNCS 0x989680 ;  /* 0x009896800000895d */ /* 0x008fea0003900000 */
[----:B------:R-:W3:Y:S02]  /*e440*/  @!P0 SYNCS.PHASECHK.TRANS64 P0, [R5+URZ], R4 ;  /* 0x00000004050085a7 */ /* 0x000ee4000800007f */
[----:B---3--:R-:W-:Y:S05]  /*e450*/  @!P0 BRA `(.L_x_1959) ;  /* 0xfffffffc00f08947 */ /* 0x008fea000383ffff */
[----:B------:R-:W-:Y:S05]  /*e460*/  BRA `(.L_x_1982) ;  /* 0xfffffff400c87947 */ /* 0x000fea000383ffff */
.L_x_1983:
        /* <DEDUP_REMOVED lines=9> */
.L_x_2662:


//--------------------- .text._ZN7cutlass13device_kernelIN5flash11enable_sm90INS1_16FlashAttnFwdSm90INS1_25CollectiveMainloopFwdSm90ILi2EN4cute5tupleIJNS5_1CILi1EEES8_S8_EEENS6_IJNS7_ILi128EEESA_NS7_ILi192EEEEEELi128ENS_10bfloat16_tEfNS_4arch4Sm90ELb1ELb0ELb0ELb1ELb0ELb0ELb0ELb1ELb1ELb0ELb0ELb0EEENS1_21CollectiveEpilogueFwdINS6_IJSA_SA_SA_EEES9_SD_SF_Li256ELb1ELb0ELb0ELb0EEENS1_36VarlenDynamicPersistentTileSchedulerILi128ELi128ELi256ELi32ELb0ELb0ELb1ELb1ELb1ELb1EEEEEEEEEvNT_6ParamsE --------------------------
	.section	.text._ZN7cutlass13device_kernelIN5flash11enable_sm90INS1_16FlashAttnFwdSm90INS1_25CollectiveMainloopFwdSm90ILi2EN4cute5tupleIJNS5_1CILi1EEES8_S8_EEENS6_IJNS7_ILi128EEESA_NS7_ILi192EEEEEELi128ENS_10bfloat16_tEfNS_4arch4Sm90ELb1ELb0ELb0ELb1ELb0ELb0ELb0ELb1ELb1ELb0ELb0ELb0EEENS1_21CollectiveEpilogueFwdINS6_IJSA_SA_SA_EEES9_SD_SF_Li256ELb1ELb0ELb0ELb0EEENS1_36VarlenDynamicPersistentTileSchedulerILi128ELi128ELi256ELi32ELb0ELb0ELb1ELb1ELb1ELb1EEEEEEEEEvNT_6ParamsE,"ax",@progbits
	.align	128
.text._ZN7cutlass13device_kernelIN5flash11enable_sm90INS1_16FlashAttnFwdSm90INS1_25CollectiveMainloopFwdSm90ILi2EN4cute5tupleIJNS5_1CILi1EEES8_S8_EEENS6_IJNS7_ILi128EEESA_NS7_ILi192EEEEEELi128ENS_10bfloat16_tEfNS_4arch4Sm90ELb1ELb0ELb0ELb1ELb0ELb0ELb0ELb1ELb1ELb0ELb0ELb0EEENS1_21CollectiveEpilogueFwdINS6_IJSA_SA_SA_EEES9_SD_SF_Li256ELb1ELb0ELb0ELb0EEENS1_36VarlenDynamicPersistentTileSchedulerILi128ELi128ELi256ELi32ELb0ELb0ELb1ELb1ELb1ELb1EEEEEEEEEvNT_6ParamsE:
        .type           _ZN7cutlass13device_kernelIN5flash11enable_sm90INS1_16FlashAttnFwdSm90INS1_25CollectiveMainloopFwdSm90ILi2EN4cute5tupleIJNS5_1CILi1EEES8_S8_EEENS6_IJNS7_ILi128EEESA_NS7_ILi192EEEEEELi128ENS_10bfloat16_tEfNS_4arch4Sm90ELb1ELb0ELb0ELb1ELb0ELb0ELb0ELb1ELb1ELb0ELb0ELb0EEENS1_21CollectiveEpilogueFwdINS6_IJSA_SA_SA_EEES9_SD_SF_Li256ELb1ELb0ELb0ELb0EEENS1_36VarlenDynamicPersistentTileSchedulerILi128ELi128ELi256ELi32ELb0ELb0ELb1ELb1ELb1ELb1EEEEEEEEEvNT_6ParamsE,@function
        .size           _ZN7cutlass13device_kernelIN5flash11enable_sm90INS1_16FlashAttnFwdSm90INS1_25CollectiveMainloopFwdSm90ILi2EN4cute5tupleIJNS5_1CILi1EEES8_S8_EEENS6_IJNS7_ILi128EEESA_NS7_ILi192EEEEEELi128ENS_10bfloat16_tEfNS_4arch4Sm90ELb1ELb0ELb0ELb1ELb0ELb0ELb0ELb1ELb1ELb0ELb0ELb0EEENS1_21CollectiveEpilogueFwdINS6_IJSA_SA_SA_EEES9_SD_SF_Li256ELb1ELb0ELb0ELb0EEENS1_36VarlenDynamicPersistentTileSchedulerILi128ELi128ELi256ELi32ELb0ELb0ELb1ELb1ELb1ELb1EEEEEEEEEvNT_6ParamsE,(.L_x_2663 - _ZN7cutlass13device_kernelIN5flash11enable_sm90INS1_16FlashAttnFwdSm90INS1_25CollectiveMainloopFwdSm90ILi2EN4cute5tupleIJNS5_1CILi1EEES8_S8_EEENS6_IJNS7_ILi128EEESA_NS7_ILi192EEEEEELi128ENS_10bfloat16_tEfNS_4arch4Sm90ELb1ELb0ELb0ELb1ELb0ELb0ELb0ELb1ELb1ELb0ELb0ELb0EEENS1_21CollectiveEpilogueFwdINS6_IJSA_SA_SA_EEES9_SD_SF_Li256ELb1ELb0ELb0ELb0EEENS1_36VarlenDynamicPersistentTileSchedulerILi128ELi128ELi256ELi32ELb0ELb0ELb1ELb1ELb1ELb1EEEEEEEEEvNT_6ParamsE)
        .other          _ZN7cutlass13device_kernelIN5flash11enable_sm90INS1_16FlashAttnFwdSm90INS1_25CollectiveMainloopFwdSm90ILi2EN4cute5tupleIJNS5_1CILi1EEES8_S8_EEENS6_IJNS7_ILi128EEESA_NS7_ILi192EEEEEELi128ENS_10bfloat16_tEfNS_4arch4Sm90ELb1ELb0ELb0ELb1ELb0ELb0ELb0ELb1ELb1ELb0ELb0ELb0EEENS1_21CollectiveEpilogueFwdINS6_IJSA_SA_SA_EEES9_SD_SF_Li256ELb1ELb0ELb0ELb0EEENS1_36VarlenDynamicPersistentTileSchedulerILi128ELi128ELi256ELi32ELb0ELb0ELb1ELb1ELb1ELb1EEEEEEEEEvNT_6ParamsE,@"STO_CUDA_ENTRY STV_DEFAULT"
_ZN7cutlass13device_kernelIN5flash11enable_sm90INS1_16FlashAttnFwdSm90INS1_25CollectiveMainloopFwdSm90ILi2EN4cute5tupleIJNS5_1CILi1EEES8_S8_EEENS6_IJNS7_ILi128EEESA_NS7_ILi192EEEEEELi128ENS_10bfloat16_tEfNS_4arch4Sm90ELb1ELb0ELb0ELb1ELb0ELb0ELb0ELb1ELb1ELb0ELb0ELb0EEENS1_21CollectiveEpilogueFwdINS6_IJSA_SA_SA_EEES9_SD_SF_Li256ELb1ELb0ELb0ELb0EEENS1_36VarlenDynamicPersistentTileSchedulerILi128ELi128ELi256ELi32ELb0ELb0ELb1ELb1ELb1ELb1EEEEEEEEEvNT_6ParamsE:
        /* <DEDUP_REMOVED lines=21> */
.L_x_1985:
[----:B------:R-:W-:Y:S05]  /*0150*/  BSYNC B0 ;  /* 0x0000000000007941 */ /* 0x000fea0003800000 */
.L_x_1984:
        /* <DEDUP_REMOVED lines=41> */
.L_x_1986:
        /* <DEDUP_REMOVED lines=22> */
.L_x_1987:
        /* <DEDUP_REMOVED lines=18> */
.L_x_1988:
        /* <DEDUP_REMOVED lines=22> */
.L_x_1989:
        /* <DEDUP_REMOVED lines=22> */
.L_x_1990:
        /* <DEDUP_REMOVED lines=8> */
.L_x_1992:
        /* <DEDUP_REMOVED lines=16> */
[----:B------:R-:W-:Y:S01]  /*0ab0*/  UMOV UR37, URZ ;  /* 0x0000003f00257c82 */ /* 0x000fe20008000000 */
[----:B------:R-:W-:Y:S01]  /*0ac0*/  UMOV UR36, URZ ;  /* 0x0000003f00247c82 */ /* 0x000fe20008000000 */
[----:B------:R-:W0:Y:S10]  /*0ad0*/  S2R R0, SR_TID.X ;  /* 0x0000000000007919 */ /* 0x000e340000002100 */
[----:B------:R-:W-:Y:S01]  /*0ae0*/  IMAD.U32 R16, RZ, RZ, UR5 ;  /* 0x00000005ff107e24 */ /* 0x000fe2000f8e00ff */
[----:B------:R-:W-:Y:S01]  /*0af0*/  R2UR UR5, R46 ;  /* 0x000000002e0572ca */ /* 0x000fe200000e0000 */
[----:B0-----:R-:W-:-:S05]  /*0b00*/  VIADD R193, R0, 0xffffff80 ;  /* 0xffffff8000c17836 */ /* 0x001fca0000000000 */
[----:B------:R-:W-:-:S04]  /*0b10*/  SHF.R.S32.HI R0, RZ, 0x1f, R193 ;  /* 0x0000001fff007819 */ /* 0x000fc800000114c1 */
[CC--:B------:R-:W-:Y:S02]  /*0b20*/  LEA.HI R3, R0.reuse, R193.reuse, RZ, 0x7 ;  /* 0x000000c100037211 */ /* 0x0c0fe400078f38ff */
[----:B------:R-:W-:Y:S02]  /*0b30*/  LEA.HI R4, R0, R193, RZ, 0x5 ;  /* 0x000000c100047211 */ /* 0x000fe400078f28ff */
[----:B------:R-:W-:Y:S02]  /*0b40*/  SHF.R.S32.HI R190, RZ, 0x7, R3 ;  /* 0x00000007ffbe7819 */ /* 0x000fe40000011403 */
[----:B--2---:R-:W-:Y:S02]  /*0b50*/  R2UR UR4, R2 ;  /* 0x00000000020472ca */ /* 0x004fe400000e0000 */
[C---:B------:R-:W-:Y:S02]  /*0b60*/  LOP3.LUT R2, R3.reuse, 0xffffff80, RZ, 0xc0, !PT ;  /* 0xffffff8003027812 */ /* 0x040fe400078ec0ff */
[----:B------:R-:W-:-:S03]  /*0b70*/  LEA.HI R3, R3, R190, RZ, 0x1 ;  /* 0x000000be03037211 */ /* 0x000fc600078f08ff */
[----:B------:R-:W-:Y:S01]  /*0b80*/  IMAD.IADD R189, R193, 0x1, -R2 ;  /* 0x00000001c1bd7824 */ /* 0x000fe200078e0a02 */
[----:B------:R-:W-:-:S04]  /*0b90*/  LOP3.LUT R3, R3, 0x3fffffe, RZ, 0xc0, !PT ;  /* 0x03fffffe03037812 */ /* 0x000fc800078ec0ff */
[----:B------:R-:W-:Y:S01]  /*0ba0*/  SHF.R.S32.HI R8, RZ, 0x1f, R189 ;  /* 0x0000001fff087819 */ /* 0x000fe200000114bd */
[----:B------:R-:W-:Y:S01]  /*0bb0*/  ULOP3.LUT UR4, UR4, 0x1, URZ, 0xfc, !UPT ;  /* 0x0000000104047892 */ /* 0x000fe2000f8efc3f */
[----:B------:R-:W-:Y:S02]  /*0bc0*/  IMAD.IADD R3, R190, 0x1, -R3 ;  /* 0x00000001be037824 */ /* 0x000fe400078e0a03 */
[CC--:B------:R-:W-:Y:S02]  /*0bd0*/  LEA.HI R9, R8.reuse, R189.reuse, RZ, 0x2 ;  /* 0x000000bd08097211 */ /* 0x0c0fe400078f10ff */
[----:B------:R-:W-:Y:S01]  /*0be0*/  LEA.HI R8, R8, R189, RZ, 0x5 ;  /* 0x000000bd08087211 */ /* 0x000fe200078f28ff */
[----:B------:R-:W-:Y:S01]  /*0bf0*/  IMAD.U32 R192, RZ, RZ, UR4 ;  /* 0x00000004ffc07e24 */ /* 0x000fe2000f8e00ff */
[--C-:B------:R-:W-:Y:S01]  /*0c00*/  SHF.R.S32.HI R5, RZ, 0x2, R9.reuse ;  /* 0x00000002ff057819 */ /* 0x100fe20000011409 */
[----:B------:R-:W-:Y:S01]  /*0c10*/  UMOV UR4, URZ ;  /* 0x0000003f00047c82 */ /* 0x000fe20008000000 */
[----:B------:R-:W-:Y:S01]  /*0c20*/  SHF.R.S32.HI R2, RZ, 0x1f, R9 ;  /* 0x0000001fff027819 */ /* 0x000fe20000011409 */
[----:B------:R-:W-:Y:S01]  /*0c30*/  IMAD.U32 R188, RZ, RZ, UR4 ;  /* 0x00000004ffbc7e24 */ /* 0x000fe2000f8e00ff */
[----:B------:R-:W-:-:S02]  /*0c40*/  SHF.R.S32.HI R8, RZ, 0x5, R8 ;  /* 0x00000005ff087819 */ /* 0x000fc40000011408 */
[----:B------:R-:W-:Y:S02]  /*0c50*/  LEA.HI R2, R2, R5, RZ, 0x3 ;  /* 0x0000000502027211 */ /* 0x000fe400078f18ff */
[----:B------:R-:W-:Y:S02]  /*0c60*/  LOP3.LUT R22, R9, 0x7ffffffc, RZ, 0xc0, !PT ;  /* 0x7ffffffc09167812 */ /* 0x000fe400078ec0ff */
[----:B------:R-:W-:Y:S02]  /*0c70*/  LOP3.LUT R6, R2, 0xfffffff8, RZ, 0xc0, !PT ;  /* 0xfffffff802067812 */ /* 0x000fe400078ec0ff */
[CC--:B------:R-:W-:Y:S01]  /*0c80*/  LEA.HI R2, R0.reuse, R193.reuse, RZ, 0x4 ;  /* 0x000000c100027211 */ /* 0x0c0fe200078f20ff */
[----:B------:R-:W-:Y:S01]  /*0c90*/  IMAD.IADD R22, R189, 0x1, -R22 ;  /* 0x00000001bd167824 */ /* 0x000fe200078e0a16 */
[----:B------:R-:W-:Y:S01]  /*0ca0*/  LEA.HI R0, R0, R193, RZ, 0x3 ;  /* 0x000000c100007211 */ /* 0x000fe200078f18ff */
[----:B------:R-:W-:Y:S01]  /*0cb0*/  IMAD.IADD R11, R5, 0x1, -R6 ;  /* 0x00000001050b7824 */ /* 0x000fe200078e0a06 */
[----:B------:R-:W-:Y:S01]  /*0cc0*/  SHF.R.S32.HI R5, RZ, 0x4, R2 ;  /* 0x00000004ff057819 */ /* 0x000fe20000011402 */
[----:B------:R-:W-:Y:S01]  /*0cd0*/  IMAD.SHL.U32 R6, R4, 0x20, RZ ;  /* 0x0000002004067824 */ /* 0x000fe200078e00ff */
[----:B------:R-:W-:Y:S01]  /*0ce0*/  LOP3.LUT R4, R2, 0x3fffff0, RZ, 0xc0, !PT ;  /* 0x03fffff002047812 */ /* 0x000fe200078ec0ff */
[----:B------:R-:W-:Y:S01]  /*0cf0*/  IMAD R8, R8, 0x10, R11 ;  /* 0x0000001008087824 */ /* 0x000fe200078e020b */
[----:B------:R-:W-:-:S02]  /*0d00*/  LEA.HI R2, R2, R5, RZ, 0x1 ;  /* 0x0000000502027211 */ /* 0x000fc400078f08ff */
[----:B------:R-:W-:Y:S01]  /*0d10*/  LOP3.LUT R7, R6, 0xfffffc00, RZ, 0xc0, !PT ;  /* 0xfffffc0006077812 */ /* 0x000fe200078ec0ff */
[----:B------:R-:W-:Y:S01]  /*0d20*/  IMAD.IADD R4, R193, 0x1, -R4 ;  /* 0x00000001c1047824 */ /* 0x000fe200078e0a04 */
[----:B------:R-:W-:Y:S01]  /*0d30*/  LOP3.LUT R2, R2, 0x1ffffffe, RZ, 0xc0, !PT ;  /* 0x1ffffffe02027812 */ /* 0x000fe200078ec0ff */
[----:B------:R-:W-:Y:S01]  /*0d40*/  IMAD R23, R3, 0x40, R8 ;  /* 0x0000004003177824 */ /* 0x000fe200078e0208 */
[----:B------:R-:W-:Y:S01]  /*0d50*/  SHF.R.S32.HI R18, RZ, 0x3, R0 ;  /* 0x00000003ff127819 */ /* 0x000fe20000011400 */
[----:B------:R-:W-:Y:S02]  /*0d60*/  IMAD R7, R4, 0x40, R7 ;  /* 0x0000004004077824 */ /* 0x000fe400078e0207 */
[----:B------:R-:W-:-:S04]  /*0d70*/  IMAD.IADD R2, R5, 0x1, -R2 ;  /* 0x0000000105027824 */ /* 0x000fc800078e0a02 */
[----:B------:R-:W-:Y:S01]  /*0d80*/  IMAD R191, R2, 0x8, R7 ;  /* 0x0000000802bf7824 */ /* 0x000fe200078e0207 */
[----:B------:R-:W-:-:S05]  /*0d90*/  LOP3.LUT R2, R0, 0x1ffffff8, RZ, 0xc0, !PT ;  /* 0x1ffffff800027812 */ /* 0x000fca00078ec0ff */
[----:B------:R-:W-:-:S04]  /*0da0*/  IMAD.IADD R2, R193, 0x1, -R2 ;  /* 0x00000001c1027824 */ /* 0x000fc800078e0a02 */
[----:B------:R-:W-:-:S07]  /*0db0*/  IMAD.SHL.U32 R17, R2, 0x8, RZ ;  /* 0x0000000802117824 */ /* 0x000fce00078e00ff */
.L_x_2046:
[----:B0-----:R-:W0:Y:S01]  /*0dc0*/  LDC.64 R2, c[0x0][0xc60] ;  /* 0x00031800ff027b82 */ /* 0x001e220000000a00 */
        /* <DEDUP_REMOVED lines=13> */
[----:B------:R-:W-:Y:S01]  /*0ea0*/  IMAD.U32 R184, RZ, RZ, UR4 ;  /* 0x00000004ffb87e24 */ /* 0x000fe2000f8e00ff */
[----:B------:R-:W-:-:S04]  /*0eb0*/  @UP0 ULEA UR6, UP2, UR4, UR6, 0x2 ;  /* 0x0000000604060291 */ /* 0x000fc8000f84103f */
[----:B------:R-:W-:Y:S02]  /*0ec0*/  @UP0 ULEA.HI.X UR7, UR4, UR7, UR12, 0x2, UP2 ;  /* 0x0000000704070291 */ /* 0x000fe400090f140c */
[----:B------:R-:W-:Y:S01]  /*0ed0*/  IMAD.U32 R186, RZ, RZ, UR12 ;  /* 0x0000000cffba7e24 */ /* 0x000fe2000f8e00ff */
[----:B------:R-:W-:Y:S01]  /*0ee0*/  @UP1 ULEA UR8, UP0, UR4, UR8, 0x2 ;  /* 0x0000000804081291 */ /* 0x000fe2000f80103f */
[----:B------:R-:W-:-:S03]  /*0ef0*/  IMAD.U32 R2, RZ, RZ, UR6 ;  /* 0x00000006ff027e24 */ /* 0x000fc6000f8e00ff */
[----:B------:R-:W-:Y:S01]  /*0f00*/  @UP1 ULEA.HI.X UR9, UR4, UR9, UR12, 0x2, UP0 ;  /* 0x0000000904091291 */ /* 0x000fe200080f140c */
[----:B------:R-:W-:Y:S01]  /*0f10*/  IMAD.U32 R3, RZ, RZ, UR7 ;  /* 0x00000007ff037e24 */ /* 0x000fe2000f8e00ff */
[----:B------:R-:W-:Y:S01]  /*0f20*/  ULDC.64 UR6, c[0x0][0x3f8] ;  /* 0x0000fe0000067ab9 */ /* 0x000fe20000000a00 */
[----:B---345:R-:W-:Y:S01]  /*0f30*/  IMAD.U32 R4, RZ, RZ, UR8 ;  /* 0x00000008ff047e24 */ /* 0x038fe2000f8e00ff */
[----:B------:R-:W-:Y:S02]  /*0f40*/  ULDC UR4, c[0x0][0x404] ;  /* 0x0001010000047ab9 */ /* 0x000fe40000000800 */
[----:B------:R-:W-:Y:S01]  /*0f50*/  IMAD.U32 R5, RZ, RZ, UR9 ;  /* 0x00000009ff057e24 */ /* 0x000fe2000f8e00ff */
[----:B------:R-:W2:Y:S01]  /*0f60*/  @P0 LDG.E R2, desc[UR10][R2.64] ;  /* 0x0000000a02020981 */ /* 0x000ea2000c1e1900 */
[----:B------:R-:W-:Y:S01]  /*0f70*/  UISETP.NE.U32.AND UP0, UPT, UR6, URZ, UPT ;  /* 0x0000003f0600728c */ /* 0x000fe2000bf05070 */
[----:B------:R-:W-:Y:S02]  /*0f80*/  ULDC.64 UR8, c[0x0][0xa20] ;  /* 0x0002880000087ab9 */ /* 0x000fe40000000a00 */
[----:B------:R-:W3:Y:S01]  /*0f90*/  @P2 LDG.E R4, desc[UR10][R4.64] ;  /* 0x0000000a04042981 */ /* 0x000ee2000c1e1900 */
[----:B------:R-:W-:Y:S01]  /*0fa0*/  UISETP.NE.AND.EX UP0, UPT, UR7, URZ, UPT, UP0 ;  /* 0x0000003f0700728c */ /* 0x000fe2000bf05300 */
[----:B------:R-:W-:Y:S01]  /*0fb0*/  ISETP.NE.U32.AND P1, PT, RZ, UR8, PT ;  /* 0x00000008ff007c0c */ /* 0x000fe2000bf25070 */
[----:B------:R-:W-:Y:S01]  /*0fc0*/  ULDC UR6, c[0x0][0x2e0] ;  /* 0x0000b80000067ab9 */ /* 0x000fe20000000800 */
[----:B------:R-:W-:Y:S01]  /*0fd0*/  UMOV UR61, URZ ;  /* 0x0000003f003d7c82 */ /* 0x000fe20008000000 */
[----:B------:R-:W-:Y:S01]  /*0fe0*/  USEL UR4, UR4, 0x1, UP0 ;  /* 0x0000000104047887 */ /* 0x000fe20008000000 */
[----:B------:R-:W-:Y:S01]  /*0ff0*/  ISETP.NE.AND.EX P1, PT, RZ, UR9, PT, P1 ;  /* 0x00000009ff007c0c */ /* 0x000fe2000bf25310 */
[----:B------:R-:W-:Y:S01]  /*1000*/  ULDC UR60, c[0x0][0x288] ;  /* 0x0000a200003c7ab9 */ /* 0x000fe20000000800 */
[----:B------:R-:W-:Y:S01]  /*1010*/  IMAD.U32 R185, RZ, RZ, UR5 ;  /* 0x00000005ffb97e24 */ /* 0x000fe2000f8e00ff */
[----:B------:R-:W-:Y:S01]  /*1020*/  UIMAD UR6, UR4, UR6, URZ ;  /* 0x00000006040672a4 */ /* 0x000fe2000f8e023f */
[----:B--2---:R-:W-:-:S02]  /*1030*/  @P0 R2UR UR61, R2 ;  /* 0x00000000023d02ca */ /* 0x004fc400000e0000 */
[----:B---3--:R-:W-:Y:S01]  /*1040*/  @P2 R2UR UR60, R4 ;  /* 0x00000000043c22ca */ /* 0x008fe200000e0000 */
[----:B-1----:R-:W-:-:S14]  /*1050*/  @P2 BRA `(.L_x_1993) ;  /* 0x00000000003c2947 */ /* 0x002fdc0003800000 */
[----:B------:R-:W-:Y:S02]  /*1060*/  ULDC.64 UR4, c[0x0][0xa00] ;  /* 0x0002800000047ab9 */ /* 0x000fe40000000a00 */
[----:B------:R-:W-:-:S04]  /*1070*/  ISETP.NE.U32.AND P0, PT, RZ, UR4, PT ;  /* 0x00000004ff007c0c */ /* 0x000fc8000bf05070 */
[----:B------:R-:W-:-:S13]  /*1080*/  ISETP.NE.AND.EX P0, PT, RZ, UR5, PT, P0 ;  /* 0x00000005ff007c0c */ /* 0x000fda000bf05300 */
[----:B------:R-:W-:Y:S05]  /*1090*/  @!P0 BRA `(.L_x_1993) ;  /* 0x00000000002c8947 */ /* 0x000fea0003800000 */
[----:B------:R-:W-:Y:S01]  /*10a0*/  R2UR UR7, R184 ;  /* 0x00000000b80772ca */ /* 0x000fe200000e0000 */
[----:B------:R-:W-:Y:S01]  /*10b0*/  ULDC.64 UR4, c[0x0][0xa00] ;  /* 0x0002800000047ab9 */ /* 0x000fe20000000a00 */
[----:B------:R-:W-:-:S11]  /*10c0*/  ULDC.64 UR10, c[0x0][0x208] ;  /* 0x00008200000a7ab9 */ /* 0x000fd60000000a00 */
        /* <DEDUP_REMOVED lines=8> */
.L_x_1993:
[----:B------:R-:W-:-:S13]  /*1150*/  R2UR UR4, R16 ;  /* 0x00000000100472ca */ /* 0x000fda00000e0000 */
[----:B------:R-:W-:Y:S01]  /*1160*/  IMAD.U32 R187, RZ, RZ, UR4 ;  /* 0x00000004ffbb7e24 */ /* 0x000fe2000f8e00ff */
[----:B------:R-:W-:Y:S06]  /*1170*/  @!P1 BRA `(.L_x_1994) ;  /* 0x0000000000289947 */ /* 0x000fec0003800000 */
[----:B------:R-:W-:Y:S01]  /*1180*/  R2UR UR5, R184 ;  /* 0x00000000b80572ca */ /* 0x000fe200000e0000 */
[----:B------:R-:W-:Y:S01]  /*1190*/  ULDC.64 UR6, c[0x0][0x208] ;  /* 0x0000820000067ab9 */ /* 0x000fe20000000a00 */
[----:B------:R-:W-:-:S11]  /*11a0*/  R2UR UR10, R186 ;  /* 0x00000000ba0a72ca */ /* 0x000fd600000e0000 */
[----:B------:R-:W-:-:S04]  /*11b0*/  ULEA UR4, UP0, UR5, UR8, 0x2 ;  /* 0x0000000805047291 */ /* 0x000fc8000f80103f */
[----:B------:R-:W-:Y:S02]  /*11c0*/  ULEA.HI.X UR5, UR5, UR9, UR10, 0x2, UP0 ;  /* 0x0000000905057291 */ /* 0x000fe400080f140a */
[----:B------:R-:W-:-:S04]  /*11d0*/  IMAD.U32 R2, RZ, RZ, UR4 ;  /* 0x00000004ff027e24 */ /* 0x000fc8000f8e00ff */
[----:B------:R-:W-:-:S05]  /*11e0*/  IMAD.U32 R3, RZ, RZ, UR5 ;  /* 0x00000005ff037e24 */ /* 0x000fca000f8e00ff */
[----:B------:R-:W2:Y:S02]  /*11f0*/  LDG.E R2, desc[UR6][R2.64] ;  /* 0x0000000602027981 */ /* 0x000ea4000c1e1900 */
[----:B--2---:R-:W-:Y:S01]  /*1200*/  R2UR UR6, R2 ;  /* 0x00000000020672ca */ /* 0x004fe200000e0000 */
[----:B------:R-:W-:-:S14]  /*1210*/  BRA `(.L_x_1995) ;  /* 0x00000000003c7947 */ /* 0x000fdc0003800000 */
.L_x_1994:
        /* <DEDUP_REMOVED lines=15> */
.L_x_1995:
[----:B------:R-:W-:Y:S01]  /*1310*/  R2UR UR4, R16 ;  /* 0x00000000100472ca */ /* 0x000fe200000e0000 */
[----:B------:R-:W-:Y:S01]  /*1320*/  UIADD3 UR61, -UR61, UR6, URZ ;  /* 0x000000063d3d7290 */ /* 0x000fe2000fffe13f */
[----:B------:R-:W-:Y:S02]  /*1330*/  PLOP3.LUT P0, PT, PT, PT, PT, 0x80, 0x0 ;  /* 0x000000000000781c */ /* 0x000fe40003f0f070 */
        /* <DEDUP_REMOVED lines=10> */
[----:B------:R-:W-:Y:S01]  /*13e0*/  ULEA UR5, UR4, 0xff, 0x7 ;  /* 0x000000ff04057891 */ /* 0x000fe2000f8e383f */
[----:B------:R-:W-:Y:S01]  /*13f0*/  CS2R R68, SRZ ;  /* 0x0000000000447805 */ /* 0x000fe2000001ff00 */
[----:B------:R-:W-:Y:S01]  /*1400*/  UIADD3 UR4, UR61, 0x7f, URZ ;  /* 0x0000007f3d047890 */ /* 0x000fe2000fffe03f */
[----:B------:R-:W-:Y:S01]  /*1410*/  CS2R R66, SRZ ;  /* 0x0000000000427805 */ /* 0x000fe2000001ff00 */
[----:B------:R-:W-:Y:S01]  /*1420*/  UIADD3 UR6, UR61, UR5, -UR60 ;  /* 0x000000053d067290 */ /* 0x000fe2000fffe83c */
        /* <DEDUP_REMOVED lines=12> */
[----:B------:R-:W-:-:S02]  /*14f0*/  CS2R R52, SRZ ;  /* 0x0000000000347805 */ /* 0x000fc4000001ff00 */
[----:B------:R-:W-:Y:S02]  /*1500*/  CS2R R50, SRZ ;  /* 0x0000000000327805 */ /* 0x000fe4000001ff00 */
[----:B------:R-:W-:Y:S01]  /*1510*/  CS2R R48, SRZ ;  /* 0x0000000000307805 */ /* 0x000fe2000001ff00 */
[----:B------:R-:W-:Y:S01]  /*1520*/  UISETP.LT.AND UP0, UPT, UR5, UR7, UPT ;  /* 0x000000070500728c */ /* 0x000fe2000bf01270 */
[----:B------:R-:W-:Y:S02]  /*1530*/  CS2R R30, SRZ ;  /* 0x00000000001e7805 */ /* 0x000fe4000001ff00 */
[----:B------:R-:W-:Y:S02]  /*1540*/  CS2R R32, SRZ ;  /* 0x0000000000207805 */ /* 0x000fe4000001ff00 */
[----:B------:R-:W-:Y:S01]  /*1550*/  CS2R R42, SRZ ;  /* 0x00000000002a7805 */ /* 0x000fe2000001ff00 */
[----:B------:R-:W-:Y:S01]  /*1560*/  USEL UR8, UR5, UR7, UP0 ;  /* 0x0000000705087287 */ /* 0x000fe20008000000 */
[----:B------:R-:W-:-:S02]  /*1570*/  CS2R R40, SRZ ;  /* 0x0000000000287805 */ /* 0x000fc4000001ff00 */
[----:B------:R-:W-:Y:S02]  /*1580*/  CS2R R38, SRZ ;  /* 0x0000000000267805 */ /* 0x000fe4000001ff00 */
[----:B------:R-:W-:Y:S01]  /*1590*/  CS2R R36, SRZ ;  /* 0x0000000000247805 */ /* 0x000fe2000001ff00 */
[----:B------:R-:W-:Y:S01]  /*15a0*/  UISETP.GE.AND UP0, UPT, UR8, 0x1, UPT ;  /* 0x000000010800788c */ /* 0x000fe2000bf06270 */
[----:B------:R-:W-:Y:S01]  /*15b0*/  CS2R R34, SRZ ;  /* 0x0000000000227805 */ /* 0x000fe2000001ff00 */
[----:B------:R-:W-:Y:S01]  /*15c0*/  IMAD.U32 R90, RZ, RZ, UR8 ;  /* 0x00000008ff5a7e24 */ /* 0x000fe2000f8e00ff */
[----:B------:R-:W-:Y:S02]  /*15d0*/  CS2R R88, SRZ ;  /* 0x0000000000587805 */ /* 0x000fe4000001ff00 */
[----:B------:R-:W-:Y:S01]  /*15e0*/  CS2R R6, SRZ ;  /* 0x0000000000067805 */ /* 0x000fe2000001ff00 */
[----:B------:R-:W-:Y:S01]  /*15f0*/  IMAD.MOV.U32 R8, RZ, RZ, RZ ;  /* 0x000000ffff087224 */ /* 0x000fe200078e00ff */
[----:B------:R-:W-:Y:S01]  /*1600*/  PLOP3.LUT P1, PT, PT, PT, UP0, 0x80, 0x0 ;  /* 0x000000000000781c */ /* 0x000fe20003f2f008 */
[----:B------:R-:W-:-:S02]  /*1610*/  IMAD.MOV.U32 R91, RZ, RZ, RZ ;  /* 0x000000ffff5b7224 */ /* 0x000fc400078e00ff */
[----:B------:R-:W-:Y:S02]  /*1620*/  IMAD.MOV.U32 R12, RZ, RZ, RZ ;  /* 0x000000ffff0c7224 */ /* 0x000fe400078e00ff */
[----:B------:R-:W-:Y:S02]  /*1630*/  IMAD.MOV.U32 R93, RZ, RZ, RZ ;  /* 0x000000ffff5d7224 */ /* 0x000fe400078e00ff */
[----:B------:R-:W-:Y:S02]  /*1640*/  IMAD.MOV.U32 R14, RZ, RZ, RZ ;  /* 0x000000ffff0e7224 */ /* 0x000fe400078e00ff */
[----:B------:R-:W-:-:S04]  /*1650*/  IMAD.MOV.U32 R95, RZ, RZ, RZ ;  /* 0x000000ffff5f7224 */ /* 0x000fc800078e00ff */
[----:B------:R-:W-:Y:S05]  /*1660*/  @!P1 BRA `(.L_x_1996) ;  /* 0x00000084008c9947 */ /* 0x000fea0003800000 */
        /* <DEDUP_REMOVED lines=31> */
.L_x_1997:
        /* <DEDUP_REMOVED lines=9> */
[----:B------:R-:W0:Y:S02]  /*18f0*/  SYNCS.PHASECHK.TRANS64.TRYWAIT P1, [UR38+0x34800], R0 ;  /* 0x03480000ff0075a7 */ /* 0x000e240008020166 */
[----:B0-----:R-:W-:Y:S05]  /*1900*/  @!P1 BRA `(.L_x_1998) ;  /* 0x000000f8000c9947 */ /* 0x001fea0003800000 */
.L_x_2134:
[----:B------:R-:W-:Y:S05]  /*1910*/  @!P0 BRA `(.L_x_1999) ;  /* 0x0000000000048947 */ /* 0x000fea0003800000 */
[----:B------:R-:W-:Y:S01]  /*1920*/  BPT.TRAP 0x1 ;  /* 0x000000040000795c */ /* 0x000fe20000300000 */
.L_x_1999:
[----:B------:R-:W-:Y:S02]  /*1930*/  IMAD.U32 R2, RZ, RZ, UR36 ;  /* 0x00000024ff027e24 */ /* 0x000fe4000f8e00ff */
[----:B0-----:R-:W-:-:S03]  /*1940*/  IMAD.U32 R3, RZ, RZ, UR37 ;  /* 0x00000025ff037e24 */ /* 0x001fc6000f8e00ff */
[----:B------:R-:W-:Y:S02]  /*1950*/  LEA R2, R2, UR38, 0x3 ;  /* 0x0000002602027c11 */ /* 0x000fe4000f8e18ff */
[----:B------:R-:W-:-:S04]  /*1960*/  SHF.L.U32 R3, R3, 0x1f, RZ ;  /* 0x0000001f03037819 */ /* 0x000fc800000006ff */
[----:B------:R0:W1:Y:S01]  /*1970*/  SYNCS.PHASECHK.TRANS64.TRYWAIT P2, [R2+URZ+0x34830], R3 ;  /* 0x03483003020075a7 */ /* 0x000062000804017f */
[----:B------:R-:W-:Y:S05]  /*1980*/  @!P0 BRA `(.L_x_2000) ;  /* 0x0000000000048947 */ /* 0x000fea0003800000 */
[----:B------:R-:W-:Y:S01]  /*1990*/  BPT.TRAP 0x1 ;  /* 0x000000040000795c */ /* 0x000fe20000300000 */
.L_x_2000:
[----:B------:R-:W2:Y:S01]  /*19a0*/  S2R R0, SR_TID.X ;  /* 0x0000000000007919 */ /* 0x000ea20000002100 */
[----:B------:R-:W-:Y:S01]  /*19b0*/  IMAD.MOV.U32 R151, RZ, RZ, RZ ;  /* 0x000000ffff977224 */ /* 0x000fe200078e00ff */
[----:B--2---:R-:W-:Y:S01]  /*19c0*/  LOP3.LUT P1, RZ, R0, 0x7f, RZ, 0xc0, !PT ;  /* 0x0000007f00ff7812 */ /* 0x004fe2000782c0ff */
[----:B-1----:R-:W-:-:S12]  /*19d0*/  @P2 BRA `(.L_x_2001) ;  /* 0x0000000000082947 */ /* 0x002fd80003800000 */
[----:B------:R-:W1:Y:S02]  /*19e0*/  SYNCS.PHASECHK.TRANS64.TRYWAIT P2, [R2+URZ+0x34830], R3 ;  /* 0x03483003020075a7 */ /* 0x000e64000804017f */
[----:B-1----:R-:W-:Y:S05]  /*19f0*/  @!P2 BRA `(.L_x_2002) ;  /* 0x000000f400e8a947 */ /* 0x002fea0003800000 */
.L_x_2001:
        /* <DEDUP_REMOVED lines=10> */
[----:B------:R-:W-:Y:S01]  /*1aa0*/  R2UR UR7, R90 ;  /* 0x000000005a0772ca */ /* 0x000fe200000e0000 */
[----:B------:R-:W-:Y:S01]  /*1ab0*/  UMOV UR53, 0x40000040 ;  /* 0x4000004000357882 */ /* 0x000fe20000000000 */
[----:B------:R-:W-:Y:S01]  /*1ac0*/  UMOV UR55, 0x40000040 ;  /* 0x4000004000377882 */ /* 0x000fe20000000000 */
[----:B------:R-:W-:Y:S01]  /*1ad0*/  ULOP3.LUT UR39, UR4, 0x10000, URZ, 0xfc, !UPT ;  /* 0x0001000004277892 */ /* 0x000fe2000f8efc3f */
[----:B------:R-:W-:Y:S01]  /*1ae0*/  R2UR UR6, R16 ;  /* 0x00000000100672ca */ /* 0x000fe200000e0000 */
[----:B------:R-:W-:Y:S01]  /*1af0*/  ULOP3.LUT UR4, UR40, 0x10000, URZ, 0xfc, !UPT ;  /* 0x0001000028047892 */ /* 0x000fe2000f8efc3f */
[----:B01----:R-:W-:Y:S01]  /*1b00*/  @!P1 VIADD R2, R2, 0x34840 ;  /* 0x0003484002029836 */ /* 0x003fe20000000000 */
[----:B------:R-:W-:Y:S01]  /*1b10*/  UIMAD UR5, UR36, 0xc00, UR39 ;  /* 0x00000c00240578a4 */ /* 0x000fe2000f8e0227 */
[--C-:B------:R-:W-:Y:S01]  /*1b20*/  IMAD.MOV.U32 R150, RZ, RZ, R151.reuse ;  /* 0x000000ffff967224 */ /* 0x100fe200078e0097 */
[----:B------:R-:W-:Y:S01]  /*1b30*/  UIADD3 UR56, UR4, 0x2, URZ ;  /* 0x0000000204387890 */ /* 0x000fe2000fffe03f */
[--C-:B------:R-:W-:Y:S01]  /*1b40*/  IMAD.MOV.U32 R149, RZ, RZ, R151.reuse ;  /* 0x000000ffff957224 */ /* 0x100fe200078e0097 */
[----:B------:R-:W-:Y:S01]  /*1b50*/  UIADD3 UR58, UR5, 0x2, URZ ;  /* 0x00000002053a7890 */ /* 0x000fe2000fffe03f */
[----:B------:R-:W-:Y:S01]  /*1b60*/  @!P1 PRMT R2, RZ, 0x654, R2 ;  /* 0x00000654ff029816 */ /* 0x000fe20000000002 */
[----:B------:R-:W-:Y:S01]  /*1b70*/  UMOV UR8, UR4 ;  /* 0x0000000400087c82 */ /* 0x000fe20008000000 */
[----:B------:R-:W-:Y:S01]  /*1b80*/  UMOV UR10, UR5 ;  /* 0x00000005000a7c82 */ /* 0x000fe20008000000 */
[----:B------:R-:W-:Y:S01]  /*1b90*/  UIADD3 UR52, UR4, 0x4, URZ ;  /* 0x0000000404347890 */ /* 0x000fe2000fffe03f */
[----:B------:R-:W-:Y:S01]  /*1ba0*/  HGMMA.64x128x16.F32.BF16 R24, gdesc[UR8], RZ, !UPT, gsb0 ;  /* 0x01e00000081879f0 */ /* 0x000fe2000c0018ff */
[----:B------:R-:W-:Y:S01]  /*1bb0*/  UIADD3 UR54, UR5, 0x4, URZ ;  /* 0x0000000405367890 */ /* 0x000fe2000fffe03f */
[----:B------:R-:W-:Y:S01]  /*1bc0*/  IMAD.U32 R8, RZ, RZ, UR8 ;  /* 0x00000008ff087e24 */ /* 0x000fe2000f8e00ff */
[----:B------:R-:W-:Y:S01]  /*1bd0*/  UIADD3 UR48, UR4, 0x6, URZ ;  /* 0x0000000604307890 */ /* 0x000fe2000fffe03f */
[----:B------:R-:W-:Y:S01]  /*1be0*/  IMAD.U32 R0, RZ, RZ, UR6 ;  /* 0x00000006ff007e24 */ /* 0x000fe2000f8e00ff */
        /* <DEDUP_REMOVED lines=53> */
[--C-:B------:R-:W-:Y:S01]  /*1f40*/  IMAD.MOV.U32 R131, RZ, RZ, R151.reuse ;  /* 0x000000ffff837224 */ /* 0x100fe200078e0097 */
[----:B------:R-:W-:Y:S01]  /*1f50*/  UIMAD UR4, UR7, UR4, 0x80 ;  /* 0x00000080070474a4 */ /* 0x000fe2000f8e0204 */
[----:B------:R-:W-:-:S02]  /*1f60*/  IMAD.MOV.U32 R130, RZ, RZ, R151 ;  /* 0x000000ffff827224 */ /* 0x000fc400078e0097 */
[--C-:B------:R-:W-:Y:S01]  /*1f70*/  IMAD.MOV.U32 R129, RZ, RZ, R151.reuse ;  /* 0x000000ffff817224 */ /* 0x100fe200078e0097 */
[----:B------:R-:W-:Y:S01]  /*1f80*/  UIADD3 UR4, UR61, UR4, URZ ;  /* 0x000000043d047290 */ /* 0x000fe2000fffe03f */
[--C-:B------:R-:W-:Y:S02]  /*1f90*/  IMAD.MOV.U32 R128, RZ, RZ, R151.reuse ;  /* 0x000000ffff807224 */ /* 0x100fe400078e0097 */
[--C-:B------:R-:W-:Y:S01]  /*1fa0*/  IMAD.MOV.U32 R127, RZ, RZ, R151.reuse ;  /* 0x000000ffff7f7224 */ /* 0x100fe200078e0097 */
[----:B------:R-:W-:Y:S01]  /*1fb0*/  UIADD3 UR5, -UR60, 0x1, UR4 ;  /* 0x000000013c057890 */ /* 0x000fe2000fffe104 */
[--C-:B------:R-:W-:Y:S02]  /*1fc0*/  IMAD.MOV.U32 R126, RZ, RZ, R151.reuse ;  /* 0x000000ffff7e7224 */ /* 0x100fe400078e0097 */
[----:B------:R-:W-:Y:S01]  /*1fd0*/  IMAD.U32 R3, RZ, RZ, UR4 ;  /* 0x00000004ff037e24 */ /* 0x000fe2000f8e00ff */
[----:B------:R-:W-:Y:S01]  /*1fe0*/  ULDC UR4, c[0x0][0x988] ;  /* 0x0002620000047ab9 */ /* 0x000fe20000000800 */
[----:B------:R-:W-:-:S02]  /*1ff0*/  IMAD.MOV.U32 R125, RZ, RZ, R151 ;  /* 0x000000ffff7d7224 */ /* 0x000fc400078e0097 */
[----:B------:R-:W-:Y:S01]  /*2000*/  IMAD.U32 R5, RZ, RZ, UR5 ;  /* 0x00000005ff057e24 */ /* 0x000fe2000f8e00ff */
[----:B------:R-:W-:Y:S01]  /*2010*/  UIADD3 UR5, UR61, -UR60, URZ ;  /* 0x8000003c3d057290 */ /* 0x000fe2000fffe03f */
[C---:B------:R-:W-:Y:S02]  /*2020*/  IMAD R3, R22.reuse, -0x2, R3 ;  /* 0xfffffffe16037824 */ /* 0x040fe400078e0203 */
[----:B------:R-:W-:Y:S01]  /*2030*/  IMAD R4, R22, -0x2, R5 ;  /* 0xfffffffe16047824 */ /* 0x000fe200078e0205 */
[----:B------:R-:W-:Y:S01]  /*2040*/  ULEA UR5, UR6, UR5, 0x7 ;  /* 0x0000000506057291 */ /* 0x000fe2000f8e383f */
[----:B------:R-:W-:Y:S02]  /*2050*/  IMAD R5, R0, 0x80, R23 ;  /* 0x0000008000057824 */ /* 0x000fe400078e0217 */
[--C-:B------:R-:W-:Y:S01]  /*2060*/  IMAD.MOV.U32 R124, RZ, RZ, R151.reuse ;  /* 0x000000ffff7c7224 */ /* 0x100fe200078e0097 */
[----:B------:R-:W-:Y:S01]  /*2070*/  USHF.R.S32.HI UR6, URZ, 0x1f, UR5 ;  /* 0x0000001f3f067899 */ /* 0x000fe20008011405 */
[----:B------:R-:W-:Y:S01]  /*2080*/  IMAD.MOV.U32 R123, RZ, RZ, R151 ;  /* 0x000000ffff7b7224 */ /* 0x000fe200078e0097 */
[----:B------:R-:W-:Y:S01]  /*2090*/  IADD3 R0, R4, 0x8, R5 ;  /* 0x0000000804007810 */ /* 0x000fe20007ffe005 */
[--C-:B------:R-:W-:Y:S01]  /*20a0*/  IMAD.MOV.U32 R122, RZ, RZ, R151.reuse ;  /* 0x000000ffff7a7224 */ /* 0x100fe200078e0097 */
[----:B------:R-:W-:Y:S01]  /*20b0*/  ULEA.HI UR6, UR6, UR5, URZ, 0x7 ;  /* 0x0000000506067291 */ /* 0x000fe2000f8f383f */
[--C-:B------:R-:W-:Y:S01]  /*20c0*/  IMAD.MOV.U32 R120, RZ, RZ, R151.reuse ;  /* 0x000000ffff787224 */ /* 0x100fe200078e0097 */
[----:B------:R-:W-:Y:S01]  /*20d0*/  VIMNMX R0, R3, R0, PT ;  /* 0x0000000003007248 */ /* 0x000fe20003fe0100 */
[----:B------:R-:W-:Y:S01]  /*20e0*/  IMAD.MOV.U32 R118, RZ, RZ, R151 ;  /* 0x000000ffff767224 */ /* 0x000fe200078e0097 */
[----:B------:R-:W-:Y:S01]  /*20f0*/  VIADDMNMX R3, R5, R4, R3, PT ;  /* 0x0000000405037246 */ /* 0x000fe20003800103 */
[----:B------:R-:W-:Y:S01]  /*2100*/  USHF.R.S32.HI UR6, URZ, 0x7, UR6 ;  /* 0x000000073f067899 */ /* 0x000fe20008011406 */
[C---:B------:R-:W-:Y:S01]  /*2110*/  ISETP.GT.AND P2, PT, R0.reuse, RZ, PT ;  /* 0x000000ff0000720c */ /* 0x040fe20003f44270 */
[--C-:B------:R-:W-:Y:S01]  /*2120*/  IMAD.MOV.U32 R116, RZ, RZ, R151.reuse ;  /* 0x000000ffff747224 */ /* 0x100fe200078e0097 */
[C---:B------:R-:W-:Y:S01]  /*2130*/  ISETP.GT.AND P3, PT, R0.reuse, 0x1, PT ;  /* 0x000000010000780c */ /* 0x040fe20003f64270 */
[----:B------:R-:W-:Y:S01]  /*2140*/  UISETP.LT.AND UP0, UPT, URZ, UR6, UPT ;  /* 0x000000063f00728c */ /* 0x000fe2000bf01270 */
[----:B------:R-:W-:Y:S01]  /*2150*/  ISETP.GT.AND P4, PT, R0, 0x8, PT ;  /* 0x000000080000780c */ /* 0x000fe20003f84270 */
        /* <DEDUP_REMOVED lines=29> */
[----:B------:R-:W-:Y:S02]  /*2330*/  USEL UR11, URZ, UR6, !UP0 ;  /* 0x000000063f0b7287 */ /* 0x000fe4000c000000 */
        /* <DEDUP_REMOVED lines=109> */
[----:B------:R-:W-:Y:S01]  /*2a10*/  UIADD3 UR4, UR7, -0x2, URZ ;  /* 0xfffffffe07047890 */ /* 0x000fe2000fffe03f */
[----:B------:R-:W-:-:S02]  /*2a20*/  FMNMX.FTZ R6, R83, R6, !PT ;  /* 0x0000000653067209 */ /* 0x000fc40007810000 */
[----:B------:R-:W-:Y:S01]  /*2a30*/  FSEL R87, R87, -INF , P2 ;  /* 0xff80000057577808 */ /* 0x000fe20001000000 */
[----:B------:R-:W-:Y:S01]  /*2a40*/  UISETP.GE.AND UP0, UPT, UR4, UR11, UPT ;  /* 0x0000000b0400728c */ /* 0x000fe2000bf06270 */
[----:B------:R-:W-:Y:S02]  /*2a50*/  FMNMX.FTZ R6, R121, R6, !PT ;  /* 0x0000000679067209 */ /* 0x000fe40007810000 */
[----:B------:R-:W-:Y:S02]  /*2a60*/  ISETP.GT.AND P3, PT, R3, 0x1, PT ;  /* 0x000000010300780c */ /* 0x000fe40003f64270 */
[----:B------:R-:W-:Y:S02]  /*2a70*/  FMNMX.FTZ R6, R87, R6, !PT ;  /* 0x0000000657067209 */ /* 0x000fe40007810000 */
[----:B------:R-:W-:Y:S02]  /*2a80*/  ISETP.GT.AND P4, PT, R3, 0x8, PT ;  /* 0x000000080300780c */ /* 0x000fe40003f84270 */
[----:B------:R-:W-:Y:S01]  /*2a90*/  FSEL R25, R25, -INF , P3 ;  /* 0xff80000019197808 */ /* 0x000fe20001800000 */
[----:B------:R-:W1:Y:S01]  /*2aa0*/  SHFL.BFLY PT, R7, R6, 0x2, 0x1f ;  /* 0x0c401f0006077f89 */ /* 0x000e6200000e0000 */
[----:B------:R-:W-:-:S02]  /*2ab0*/  ISETP.GT.AND P3, PT, R3, 0x10, PT ;  /* 0x000000100300780c */ /* 0x000fc40003f64270 */
[----:B-1----:R-:W-:-:S05]  /*2ac0*/  FMNMX.FTZ R10, R6, R7, !PT ;  /* 0x00000007060a7209 */ /* 0x002fca0007810000 */
[----:B------:R-:W1:Y:S02]  /*2ad0*/  SHFL.BFLY PT, R7, R10, 0x1, 0x1f ;  /* 0x0c201f000a077f89 */ /* 0x000e6400000e0000 */
[----:B-1----:R-:W-:-:S04]  /*2ae0*/  FMNMX.FTZ R7, R10, R7, !PT ;  /* 0x000000070a077209 */ /* 0x002fc80007810000 */
        /* <DEDUP_REMOVED lines=32> */
[----:B------:R-:W1:Y:S01]  /*2cf0*/  MUFU.EX2 R6, R6 ;  /* 0x0000000600067308 */ /* 0x000e620000000800 */
        /* <DEDUP_REMOVED lines=33> */
[----:B------:R-:W-:Y:S01]  /*2f10*/  FFMA.FTZ R75, R75, R0, -R38 ;  /* 0x000000004b4b7223 */ /* 0x000fe20000010826 */
[----:B------:R-:W-:Y:S01]  /*2f20*/  FSEL R31, R48, -INF , P3 ;  /* 0xff800000301f7808 */ /* 0x000fe20001800000 */
[----:B-1----:R-:W-:Y:S01]  /*2f30*/  FADD.FTZ R48, R181, R6 ;  /* 0x00000006b5307221 */ /* 0x002fe20000010000 */
        /* <DEDUP_REMOVED lines=87> */
[----:B------:R-:W-:Y:S02]  /*34b0*/  FSEL R85, R85, -INF , P2 ;  /* 0xff80000055557808 */ /* 0x000fe40001000000 */
[----:B------:R-:W-:Y:S02]  /*34c0*/  FMNMX.FTZ R4, R3, R4, !PT ;  /* 0x0000000403047209 */ /* 0x000fe40007810000 */
[----:B------:R-:W-:Y:S01]  /*34d0*/  F2FP.BF16.F32.PACK_AB R181, R6, R181 ;  /* 0x000000b506b5723e */ /* 0x000fe200000010ff */
[----:B------:R-:W-:Y:S01]  /*34e0*/  MUFU.EX2 R161, R161 ;  /* 0x000000a100a17308 */ /* 0x000fe20000000800 */
[----:B------:R-:W-:-:S05]  /*34f0*/  FMNMX.FTZ R4, R85, R4, !PT ;  /* 0x0000000455047209 */ /* 0x000fca0007810000 */
[----:B------:R-:W1:Y:S02]  /*3500*/  SHFL.BFLY PT, R89, R4, 0x2, 0x1f ;  /* 0x0c401f0004597f89 */ /* 0x000e6400000e0000 */
[----:B------:R-:W-:Y:S08]  /*3510*/  MUFU.EX2 R36, R67 ;  /* 0x0000004300247308 */ /* 0x000ff00000000800 */
[----:B------:R-:W-:Y:S08]  /*3520*/  MUFU.EX2 R163, R163 ;  /* 0x000000a300a37308 */ /* 0x000ff00000000800 */
[----:B------:R-:W-:Y:S01]  /*3530*/  MUFU.EX2 R40, R71 ;  /* 0x0000004700287308 */ /* 0x000fe20000000800 */
[----:B-1----:R-:W-:-:S07]  /*3540*/  FMNMX.FTZ R89, R4, R89, !PT ;  /* 0x0000005904597209 */ /* 0x002fce0007810000 */
[----:B------:R-:W-:Y:S01]  /*3550*/  MUFU.EX2 R115, R115 ;  /* 0x0000007300737308 */ /* 0x000fe20000000800 */
[----:B------:R-:W1:Y:S07]  /*3560*/  SHFL.BFLY PT, R4, R89, 0x1, 0x1f ;  /* 0x0c201f0059047f89 */ /* 0x000e6e00000e0000 */
[----:B------:R-:W2:Y:S08]  /*3570*/  MUFU.EX2 R42, R75 ;  /* 0x0000004b002a7308 */ /* 0x000eb00000000800 */
[----:B------:R-:W-:Y:S08]  /*3580*/  MUFU.EX2 R117, R117 ;  /* 0x0000007500757308 */ /* 0x000ff00000000800 */
[----:B------:R-:W-:Y:S01]  /*3590*/  MUFU.EX2 R44, R79 ;  /* 0x0000004f002c7308 */ /* 0x000fe20000000800 */
[----:B--2---:R-:W-:-:S02]  /*35a0*/  F2FP.BF16.F32.PACK_AB R157, R42, R115 ;  /* 0x000000732a9d723e */ /* 0x004fc400000010ff */
[----:B-1----:R-:W-:Y:S01]  /*35b0*/  FMNMX.FTZ R4, R89, R4, !PT ;  /* 0x0000000459047209 */ /* 0x002fe20007810000 */
[----:B------:R-:W-:-:S03]  /*35c0*/  IMAD.MOV.U32 R89, RZ, RZ, R151 ;  /* 0x000000ffff597224 */ /* 0x000fc600078e0097 */
[C---:B------:R-:W-:Y:S01]  /*35d0*/  FSETP.NEU.FTZ.AND P2, PT, R4.reuse, -INF , PT ;  /* 0xff8000000400780b */ /* 0x040fe20003f5d000 */
[-C--:B------:R-:W-:Y:S01]  /*35e0*/  FMUL.FTZ R34, R4, R0.reuse ;  /* 0x0000000004227220 */ /* 0x080fe20000410000 */
[----:B------:R-:W-:Y:S04]  /*35f0*/  MUFU.EX2 R119, R119 ;  /* 0x0000007700777308 */ /* 0x000fe80000000800 */
[----:B------:R-:W-:Y:S02]  /*3600*/  FSEL R34, R34, RZ, P2 ;  /* 0x000000ff22227208 */ /* 0x000fe40001000000 */
[----:B------:R-:W-:Y:S02]  /*3610*/  PLOP3.LUT P2, PT, PT, PT, UP0, 0x80, 0x0 ;  /* 0x000000000000781c */ /* 0x000fe40003f4f008 */
        /* <DEDUP_REMOVED lines=32> */
[----:B------:R3:W4:Y:S01]  /*3820*/  MUFU.EX2 R182, R29 ;  /* 0x0000001d00b67308 */ /* 0x0007220000000800 */
[----:B------:R-:W-:Y:S01]  /*3830*/  FADD.FTZ R5, R179, R48 ;  /* 0x00000030b3057221 */ /* 0x000fe20000010000 */
[----:B--2---:R-:W-:Y:S01]  /*3840*/  FADD.FTZ R48, R180, R25 ;  /* 0x00000019b4307221 */ /* 0x004fe20000010000 */
[-CC-:B------:R-:W-:Y:S01]  /*3850*/  FFMA.FTZ R55, R55, R0.reuse, -R34.reuse ;  /* 0x0000000037377223 */ /* 0x180fe20000010822 */
[-CC-:B------:R-:W-:Y:S01]  /*3860*/  FFMA.FTZ R73, R73, R0.reuse, -R34.reuse ;  /* 0x0000000049497223 */ /* 0x180fe20000010822 */
[----:B------:R-:W-:Y:S01]  /*3870*/  FADD.FTZ R50, R14, R5 ;  /* 0x000000050e327221 */ /* 0x000fe20000010000 */
[-CC-:B------:R-:W-:Y:S01]  /*3880*/  FFMA.FTZ R59, R59, R0.reuse, -R34.reuse ;  /* 0x000000003b3b7223 */ /* 0x180fe20000010822 */
[-C--:B------:R-:W-:Y:S01]  /*3890*/  FFMA.FTZ R77, R77, R0.reuse, -R34 ;  /* 0x000000004d4d7223 */ /* 0x080fe20000010822 */
[----:B------:R-:W2:Y:S01]  /*38a0*/  MUFU.EX2 R13, R13 ;  /* 0x0000000d000d7308 */ /* 0x000ea20000000800 */
[----:B-1----:R-:W-:Y:S01]  /*38b0*/  FADD.FTZ R5, R11, R48 ;  /* 0x000000300b057221 */ /* 0x002fe20000010000 */
[----:B---3--:R-:W-:Y:S01]  /*38c0*/  FADD.FTZ R29, R173, R50 ;  /* 0x00000032ad1d7221 */ /* 0x008fe20000010000 */
[-CC-:B------:R-:W-:Y:S01]  /*38d0*/  FFMA.FTZ R63, R63, R0.reuse, -R34.reuse ;  /* 0x000000003f3f7223 */ /* 0x180fe20000010822 */
[-CC-:B------:R-:W-:Y:S01]  /*38e0*/  FFMA.FTZ R81, R81, R0.reuse, -R34.reuse ;  /* 0x0000000051517223 */ /* 0x180fe20000010822 */
[-CC-:B------:R-:W-:Y:S01]  /*38f0*/  FFMA.FTZ R3, R3, R0.reuse, -R34.reuse ;  /* 0x0000000003037223 */ /* 0x180fe20000010822 */
[----:B------:R-:W-:Y:S01]  /*3900*/  FADD.FTZ R50, R20, R29 ;  /* 0x0000001d14327221 */ /* 0x000fe20000010000 */
[----:B------:R-:W-:Y:S01]  /*3910*/  FFMA.FTZ R34, R85, R0, -R34 ;  /* 0x0000000055227223 */ /* 0x000fe20000010822 */
[----:B------:R-:W1:Y:S01]  /*3920*/  MUFU.EX2 R176, R33 ;  /* 0x0000002100b07308 */ /* 0x000e620000000800 */
[C---:B----4-:R-:W-:Y:S01]  /*3930*/  FADD.FTZ R48, R182.reuse, R5 ;  /* 0x00000005b6307221 */ /* 0x050fe20000010000 */
        /* <DEDUP_REMOVED lines=9> */
[----:B------:R-:W-:Y:S01]  /*39d0*/  F2FP.BF16.F32.PACK_AB R177, R12, R177 ;  /* 0x000000b10cb1723e */ /* 0x000fe200000010ff */
[----:B------:R-:W-:Y:S01]  /*39e0*/  FADD.FTZ R50, R26, R29 ;  /* 0x0000001d1a327221 */ /* 0x000fe20000010000 */
[----:B------:R-:W-:Y:S01]  /*39f0*/  F2FP.BF16.F32.PACK_AB R179, R14, R179 ;  /* 0x000000b30eb3723e */ /* 0x000fe200000010ff */
[----:B------:R-:W2:Y:S01]  /*3a00*/  MUFU.EX2 R178, R37 ;  /* 0x0000002500b27308 */ /* 0x000ea20000000800 */
[----:B-1----:R-:W-:Y:S01]  /*3a10*/  FADD.FTZ R48, R176, R5 ;  /* 0x00000005b0307221 */ /* 0x002fe20000010000 */
[----:B------:R-:W-:Y:S01]  /*3a20*/  FADD.FTZ R29, R171, R50 ;  /* 0x00000032ab1d7221 */ /* 0x000fe20000010000 */
[----:B------:R-:W-:-:S02]  /*3a30*/  F2FP.BF16.F32.PACK_AB R173, R20, R173 ;  /* 0x000000ad14ad723e */ /* 0x000fc400000010ff */
[----:B------:R-:W-:Y:S02]  /*3a40*/  F2FP.BF16.F32.PACK_AB R175, R24, R175 ;  /* 0x000000af18af723e */ /* 0x000fe400000010ff */
[----:B------:R-:W-:Y:S01]  /*3a50*/  F2FP.BF16.F32.PACK_AB R169, R26, R169 ;  /* 0x000000a91aa9723e */ /* 0x000fe200000010ff */
[----:B------:R-:W1:Y:S01]  /*3a60*/  MUFU.EX2 R21, R21 ;  /* 0x0000001500157308 */ /* 0x000e620000000800 */
[----:B---3--:R-:W-:Y:S01]  /*3a70*/  FADD.FTZ R5, R15, R48 ;  /* 0x000000300f057221 */ /* 0x008fe20000010000 */
[----:B------:R-:W-:Y:S02]  /*3a80*/  F2FP.BF16.F32.PACK_AB R171, R28, R171 ;  /* 0x000000ab1cab723e */ /* 0x000fe400000010ff */
[----:B------:R-:W-:Y:S02]  /*3a90*/  F2FP.BF16.F32.PACK_AB R180, R25, R180 ;  /* 0x000000b419b4723e */ /* 0x000fe400000010ff */
[----:B------:R-:W-:Y:S02]  /*3aa0*/  F2FP.BF16.F32.PACK_AB R176, R176, R13 ;  /* 0x0000000db0b0723e */ /* 0x000fe400000010ff */
[----:B------:R-:W0:Y:S01]  /*3ab0*/  MUFU.EX2 R172, R41 ;  /* 0x0000002900ac7308 */ /* 0x000e220000000800 */
[C---:B--2---:R-:W-:Y:S01]  /*3ac0*/  FADD.FTZ R48, R178.reuse, R5 ;  /* 0x00000005b2307221 */ /* 0x044fe20000010000 */
[----:B------:R-:W-:-:S06]  /*3ad0*/  F2FP.BF16.F32.PACK_AB R178, R178, R15 ;  /* 0x0000000fb2b2723e */ /* 0x000fcc00000010ff */
[----:B------:R-:W2:Y:S01]  /*3ae0*/  MUFU.EX2 R27, R27 ;  /* 0x0000001b001b7308 */ /* 0x000ea20000000800 */
[----:B-1----:R-:W-:Y:S01]  /*3af0*/  FADD.FTZ R5, R21, R48 ;  /* 0x0000003015057221 */ /* 0x002fe20000010000 */
[----:B------:R-:W-:-:S04]  /*3b00*/  FADD.FTZ R48, R28, R29 ;  /* 0x0000001d1c307221 */ /* 0x000fc80000010000 */
[----:B------:R-:W-:Y:S01]  /*3b10*/  FADD.FTZ R29, R165, R48 ;  /* 0x00000030a51d7221 */ /* 0x000fe20000010000 */
[----:B------:R-:W-:Y:S01]  /*3b20*/  F2FP.BF16.F32.PACK_AB R165, R30, R165 ;  /* 0x000000a51ea5723e */ /* 0x000fe200000010ff */
[----:B------:R-:W1:Y:S01]  /*3b30*/  MUFU.EX2 R174, R45 ;  /* 0x0000002d00ae7308 */ /* 0x000e620000000800 */
[----:B0-----:R-:W-:Y:S01]  /*3b40*/  FADD.FTZ R2, R172, R5 ;  /* 0x00000005ac027221 */ /* 0x001fe20000010000 */
[----:B------:R-:W-:Y:S01]  /*3b50*/  FADD.FTZ R48, R30, R29 ;  /* 0x0000001d1e307221 */ /* 0x000fe20000010000 */
[----:B------:R-:W-:-:S03]  /*3b60*/  F2FP.BF16.F32.PACK_AB R172, R172, R21 ;  /* 0x00000015acac723e */ /* 0x000fc600000010ff */
[----:B------:R-:W-:Y:S01]  /*3b70*/  FADD.FTZ R29, R167, R48 ;  /* 0x00000030a71d7221 */ /* 0x000fe20000010000 */
[C---:B------:R-:W-:Y:S01]  /*3b80*/  F2FP.BF16.F32.PACK_AB R167, R32.reuse, R167 ;  /* 0x000000a720a7723e */ /* 0x040fe200000010ff */
[----:B------:R-:W0:Y:S01]  /*3b90*/  MUFU.EX2 R31, R31 ;  /* 0x0000001f001f7308 */ /* 0x000e220000000800 */
        /* <DEDUP_REMOVED lines=11> */
[----:B0-----:R-:W-:Y:S01]  /*3c50*/  FADD.FTZ R5, R31, R2 ;  /* 0x000000021f057221 */ /* 0x001fe20000010000 */
[----:B------:R-:W-:-:S04]  /*3c60*/  FADD.FTZ R6, R40, R29 ;  /* 0x0000001d28067221 */ /* 0x000fc80000010000 */
[----:B------:R-:W-:Y:S01]  /*3c70*/  FADD.FTZ R29, R115, R6 ;  /* 0x00000006731d7221 */ /* 0x000fe20000010000 */
[----:B------:R-:W-:Y:S01]  /*3c80*/  IMAD.MOV.U32 R115, RZ, RZ, R151 ;  /* 0x000000ffff737224 */ /* 0x000fe200078e0097 */
[----:B------:R-:W0:Y:S01]  /*3c90*/  MUFU.EX2 R170, R53 ;  /* 0x0000003500aa7308 */ /* 0x000e220000000800 */
[----:B--2---:R-:W-:Y:S01]  /*3ca0*/  FADD.FTZ R2, R168, R5 ;  /* 0x00000005a8027221 */ /* 0x004fe20000010000 */
[----:B------:R-:W-:Y:S01]  /*3cb0*/  FADD.FTZ R6, R42, R29 ;  /* 0x0000001d2a067221 */ /* 0x000fe20000010000 */
[----:B------:R-:W-:-:S03]  /*3cc0*/  F2FP.BF16.F32.PACK_AB R168, R168, R31 ;  /* 0x0000001fa8a8723e */ /* 0x000fc600000010ff */
[----:B------:R-:W-:Y:S01]  /*3cd0*/  FADD.FTZ R29, R117, R6 ;  /* 0x00000006751d7221 */ /* 0x000fe20000010000 */
[----:B------:R-:W-:Y:S01]  /*3ce0*/  IMAD.MOV.U32 R117, RZ, RZ, R151 ;  /* 0x000000ffff757224 */ /* 0x000fe200078e0097 */
[----:B------:R-:W2:Y:S01]  /*3cf0*/  MUFU.EX2 R39, R39 ;  /* 0x0000002700277308 */ /* 0x000ea20000000800 */
[----:B-1----:R-:W-:Y:S01]  /*3d00*/  FADD.FTZ R5, R35, R2 ;  /* 0x0000000223057221 */ /* 0x002fe20000010000 */
[----:B------:R-:W-:-:S04]  /*3d10*/  FADD.FTZ R6, R44, R29 ;  /* 0x0000001d2c067221 */ /* 0x000fc80000010000 */
[----:B------:R-:W-:Y:S01]  /*3d20*/  FADD.FTZ R29, R119, R6 ;  /* 0x00000006771d7221 */ /* 0x000fe20000010000 */
[----:B------:R-:W-:Y:S01]  /*3d30*/  IMAD.MOV.U32 R119, RZ, RZ, R151 ;  /* 0x000000ffff777224 */ /* 0x000fe200078e0097 */
[----:B------:R-:W1:Y:S01]  /*3d40*/  MUFU.EX2 R164, R57 ;  /* 0x0000003900a47308 */ /* 0x000e620000000800 */
[----:B0-----:R-:W-:Y:S01]  /*3d50*/  FADD.FTZ R2, R170, R5 ;  /* 0x00000005aa027221 */ /* 0x001fe20000010000 */
[----:B------:R-:W-:Y:S01]  /*3d60*/  FADD.FTZ R6, R46, R29 ;  /* 0x0000001d2e067221 */ /* 0x000fe20000010000 */
[----:B------:R-:W-:-:S05]  /*3d70*/  F2FP.BF16.F32.PACK_AB R170, R170, R35 ;  /* 0x00000023aaaa723e */ /* 0x000fca00000010ff */
[----:B------:R-:W0:Y:S01]  /*3d80*/  MUFU.EX2 R43, R43 ;  /* 0x0000002b002b7308 */ /* 0x000e220000000800 */
[----:B--2---:R-:W-:-:S07]  /*3d90*/  FADD.FTZ R5, R39, R2 ;  /* 0x0000000227057221 */ /* 0x004fce0000010000 */
[----:B------:R-:W2:Y:S01]  /*3da0*/  MUFU.EX2 R166, R61 ;  /* 0x0000003d00a67308 */ /* 0x000ea20000000800 */
[C---:B-1----:R-:W-:Y:S01]  /*3db0*/  FADD.FTZ R2, R164.reuse, R5 ;  /* 0x00000005a4027221 */ /* 0x042fe20000010000 */
[----:B------:R-:W-:-:S06]  /*3dc0*/  F2FP.BF16.F32.PACK_AB R164, R164, R39 ;  /* 0x00000027a4a4723e */ /* 0x000fcc00000010ff */
[----:B------:R-:W1:Y:S01]  /*3dd0*/  MUFU.EX2 R47, R47 ;  /* 0x0000002f002f7308 */ /* 0x000e620000000800 */
[----:B0-----:R-:W-:-:S07]  /*3de0*/  FADD.FTZ R5, R43, R2 ;  /* 0x000000022b057221 */ /* 0x001fce0000010000 */
        /* <DEDUP_REMOVED lines=31> */
[----:B--2---:R-:W-:Y:S01]  /*3fe0*/  FADD.FTZ R11, R3, R2 ;  /* 0x00000002030b7221 */ /* 0x004fe20000010000 */
[----:B------:R-:W-:Y:S01]  /*3ff0*/  IMAD.MOV.U32 R2, RZ, RZ, 0x3f800000 ;  /* 0x3f800000ff027424 */ /* 0x000fe200078e00ff */
[C---:B-1----:R-:W-:Y:S01]  /*4000*/  F2FP.BF16.F32.PACK_AB R155, R38.reuse, R121 ;  /* 0x00000079269b723e */ /* 0x042fe200000010ff */
[----:B------:R-:W-:Y:S01]  /*4010*/  FADD.FTZ R5, R38, R29 ;  /* 0x0000001d26057221 */ /* 0x000fe20000010000 */
[----:B------:R-:W-:Y:S01]  /*4020*/  IMAD.MOV.U32 R121, RZ, RZ, R151 ;  /* 0x000000ffff797224 */ /* 0x000fe200078e0097 */
[C---:B0-----:R-:W-:Y:S01]  /*4030*/  F2FP.BF16.F32.PACK_AB R154, R34.reuse, R3 ;  /* 0x00000003229a723e */ /* 0x041fe200000010ff */
        /* <DEDUP_REMOVED lines=40> */
.L_x_2012:
[----:B------:R-:W-:-:S04]  /*42c0*/  UIADD3 UR7, UR6, 0x1, URZ ;  /* 0x0000000106077890 */ /* 0x000fc8000fffe03f */
[----:B------:R-:W-:-:S04]  /*42d0*/  UISETP.NE.AND UP0, UPT, UR7, 0x2, UPT ;  /* 0x000000020700788c */ /* 0x000fc8000bf05270 */
[----:B------:R-:W-:Y:S02]  /*42e0*/  USEL UR37, URZ, 0x1, UP0 ;  /* 0x000000013f257887 */ /* 0x000fe40008000000 */
[----:B------:R-:W-:Y:S02]  /*42f0*/  USEL UR36, UR7, URZ, UP0 ;  /* 0x0000003f07247287 */ /* 0x000fe40008000000 */
[----:B------:R-:W-:Y:S01]  /*4300*/  ULOP3.LUT UR37, UR5, UR37, URZ, 0x3c, !UPT ;  /* 0x0000002505257292 */ /* 0x000fe2000f8e3c3f */
[----:B------:R-:W-:Y:S11]  /*4310*/  @!P0 BRA `(.L_x_2004) ;  /* 0x0000000000048947 */ /* 0x000ff60003800000 */
[----:B------:R-:W-:Y:S01]  /*4320*/  BPT.TRAP 0x1 ;  /* 0x000000040000795c */ /* 0x000fe20000300000 */
.L_x_2004:
[----:B------:R-:W-:Y:S01]  /*4330*/  ULEA UR7, UR36, UR38, 0x3 ;  /* 0x0000002624077291 */ /* 0x000fe2000f8e183f */
[----:B------:R-:W-:-:S05]  /*4340*/  IMAD.U32 R0, RZ, RZ, UR37 ;  /* 0x00000025ff007e24 */ /* 0x000fca000f8e00ff */
[----:B------:R-:W-:-:S04]  /*4350*/  SHF.L.U32 R0, R0, 0x1f, RZ ;  /* 0x0000001f00007819 */ /* 0x000fc800000006ff */
[----:B------:R0:W1:Y:S01]  /*4360*/  SYNCS.PHASECHK.TRANS64.TRYWAIT P2, [UR7+0x34830], R0 ;  /* 0x03483000ff0075a7 */ /* 0x0000620008040147 */
[----:B------:R-:W-:Y:S05]  /*4370*/  @!P0 BRA `(.L_x_2005) ;  /* 0x0000000000048947 */ /* 0x000fea0003800000 */
[----:B------:R-:W-:Y:S01]  /*4380*/  BPT.TRAP 0x1 ;  /* 0x000000040000795c */ /* 0x000fe20000300000 */
.L_x_2005:
[----:B-1----:R-:W-:Y:S05]  /*4390*/  @P2 BRA `(.L_x_2006) ;  /* 0x0000000000082947 */ /* 0x002fea0003800000 */
[----:B------:R-:W1:Y:S02]  /*43a0*/  SYNCS.PHASECHK.TRANS64.TRYWAIT P2, [UR7+0x34830], R0 ;  /* 0x03483000ff0075a7 */ /* 0x000e640008040147 */
[----:B-1----:R-:W-:Y:S05]  /*43b0*/  @!P2 BRA `(.L_x_2007) ;  /* 0x000000cc008ca947 */ /* 0x002fea0003800000 */
.L_x_2006:
        /* <DEDUP_REMOVED lines=141> */
.L_x_2008:
[----:B------:R-:W-:Y:S01]  /*4c90*/  ULEA UR10, UR6, UR38, 0x3 ;  /* 0x00000026060a7291 */ /* 0x000fe2000f8e183f */
[----:B01----:R-:W-:-:S05]  /*4ca0*/  IMAD.U32 R0, RZ, RZ, UR5 ;  /* 0x00000005ff007e24 */ /* 0x003fca000f8e00ff */
[----:B------:R-:W-:-:S04]  /*4cb0*/  SHF.L.U32 R0, R0, 0x1f, RZ ;  /* 0x0000001f00007819 */ /* 0x000fc800000006ff */
[----:B------:R0:W1:Y:S01]  /*4cc0*/  SYNCS.PHASECHK.TRANS64.TRYWAIT P2, [UR10+0x34850], R0 ;  /* 0x03485000ff0075a7 */ /* 0x000062000804014a */
[----:B------:R-:W-:Y:S05]  /*4cd0*/  @!P0 BRA `(.L_x_2009) ;  /* 0x0000000000048947 */ /* 0x000fea0003800000 */
[----:B------:R-:W-:Y:S01]  /*4ce0*/  BPT.TRAP 0x1 ;  /* 0x000000040000795c */ /* 0x000fe20000300000 */
.L_x_2009:
[----:B-1----:R-:W-:Y:S05]  /*4cf0*/  @P2 BRA `(.L_x_2010) ;  /* 0x0000000000082947 */ /* 0x002fea0003800000 */
[----:B------:R-:W1:Y:S02]  /*4d00*/  SYNCS.PHASECHK.TRANS64.TRYWAIT P2, [UR10+0x34850], R0 ;  /* 0x03485000ff0075a7 */ /* 0x000e64000804014a */
[----:B-1----:R-:W-:Y:S05]  /*4d10*/  @!P2 BRA `(.L_x_2011) ;  /* 0x000000c4004ca947 */ /* 0x002fea0003800000 */
.L_x_2010:
[----:B------:R-:W-:Y:S01]  /*4d20*/  UIADD3 UR5, UR38, 0x400, URZ ;  /* 0x0000040026057890 */ /* 0x000fe2000fffe03f */
[----:B------:R-:W-:Y:S01]  /*4d30*/  WARPGROUP.ARRIVE ;  /* 0x00000000000079c5 */ /* 0x000fe20000000000 */
[----:B------:R-:W-:Y:S01]  /*4d40*/  UMOV UR15, 0x40000040 ;  /* 0x40000040000f7882 */ /* 0x000fe20000000000 */
[----:B------:R-:W-:Y:S01]  /*4d50*/  R2UR UR18, R16 ;  /* 0x00000000101272ca */ /* 0x000fe200000e0000 */
[----:B------:R-:W-:Y:S02]  /*4d60*/  USHF.R.U32.HI UR5, URZ, 0x4, UR5 ;  /* 0x000000043f057899 */ /* 0x000fe40008011605 */
[----:B------:R-:W-:Y:S02]  /*4d70*/  UISETP.GT.AND UP0, UPT, UR4, UR11, UPT ;  /* 0x0000000b0400728c */ /* 0x000fe4000bf04270 */
[----:B------:R-:W-:-:S04]  /*4d80*/  ULOP3.LUT UR5, UR5, 0x3fff, URZ, 0xc0, !UPT ;  /* 0x00003fff05057892 */ /* 0x000fc8000f8ec03f */
[----:B------:R-:W-:-:S04]  /*4d90*/  ULOP3.LUT UR5, UR5, 0x4000000, URZ, 0xfc, !UPT ;  /* 0x0400000005057892 */ /* 0x000fc8000f8efc3f */
[----:B------:R-:W-:-:S03]  /*4da0*/  ULEA UR5, UR6, UR5, 0xb ;  /* 0x0000000506057291 */ /* 0x000fc6000f8e583f */
[----:B------:R-:W-:Y:S02]  /*4db0*/  UMOV UR6, 0xffffff80 ;  /* 0xffffff8000067882 */ /* 0x000fe40000000000 */
[----:B------:R-:W-:Y:S02]  /*4dc0*/  UIMAD UR6, UR4, UR6, 0x1 ;  /* 0x00000001040674a4 */ /* 0x000fe4000f8e0206 */
[----:B------:R-:W-:Y:S01]  /*4dd0*/  UMOV UR14, UR5 ;  /* 0x00000005000e7c82 */ /* 0x000fe20008000000 */
[----:B------:R-:W-:Y:S01]  /*4de0*/  UIADD3 UR4, UR4, -0x1, URZ ;  /* 0xffffffff04047890 */ /* 0x000fe2000fffe03f */
[----:B------:R-:W-:Y:S01]  /*4df0*/  HGMMA.64x128x16.F32.BF16 R88, R180, gdesc[UR12].tnspB, R88, gsb0 ;  /* 0x41e0000cb4587df0 */ /* 0x000fe20008001858 */
[----:B------:R-:W-:Y:S01]  /*4e00*/  UIADD3 UR14, UR5, 0x80, URZ ;  /* 0x00000080050e7890 */ /* 0x000fe2000fffe03f */
[----:B------:R-:W-:Y:S01]  /*4e10*/  UMOV UR15, 0x40000040 ;  /* 0x40000040000f7882 */ /* 0x000fe20000000000 */
[----:B------:R-:W-:-:S04]  /*4e20*/  ULEA UR6, UR18, UR6, 0x7 ;  /* 0x0000000612067291 */ /* 0x000fc8000f8e383f */
[----:B------:R-:W-:-:S06]  /*4e30*/  UIADD3 UR6, -UR60, UR6, UR61 ;  /* 0x000000063c067290 */ /* 0x000fcc000fffe13d */
[----:B-1----:R-:W-:Y:S01]  /*4e40*/  IMAD.U32 R3, RZ, RZ, UR6 ;  /* 0x00000006ff037e24 */ /* 0x002fe2000f8e00ff */
[----:B------:R-:W-:-:S03]  /*4e50*/  UMOV UR6, UR36 ;  /* 0x0000002400067c82 */ /* 0x000fc60008000000 */
[----:B------:R-:W-:-:S04]  /*4e60*/  IMAD R12, R22, -0x2, R3 ;  /* 0xfffffffe160c7824 */ /* 0x000fc800078e0203 */
[----:B------:R-:W-:-:S05]  /*4e70*/  IMAD.IADD R12, R23, 0x1, R12 ;  /* 0x00000001170c7824 */ /* 0x000fca00078e020c */
[C---:B------:R-:W-:Y:S02]  /*4e80*/  ISETP.GT.AND P2, PT, R12.reuse, RZ, PT ;  /* 0x000000ff0c00720c */ /* 0x040fe40003f44270 */
[----:B------:R-:W-:Y:S02]  /*4e90*/  ISETP.GT.AND P3, PT, R12, 0x1, PT ;  /* 0x000000010c00780c */ /* 0x000fe40003f64270 */
[----:B------:R-:W-:Y:S02]  /*4ea0*/  FSEL R203, R24, -INF , P2 ;  /* 0xff80000018cb7808 */ /* 0x000fe40001000000 */
[----:B------:R-:W-:Y:S02]  /*4eb0*/  ISETP.GT.AND P2, PT, R12, 0x8, PT ;  /* 0x000000080c00780c */ /* 0x000fe40003f44270 */
[----:B------:R-:W-:Y:S02]  /*4ec0*/  FSEL R207, R25, -INF , P3 ;  /* 0xff80000019cf7808 */ /* 0x000fe40001800000 */
[----:B0-----:R-:W-:-:S02]  /*4ed0*/  FMNMX.FTZ R0, R203, R10, !PT ;  /* 0x0000000acb007209 */ /* 0x001fc40007810000 */
[----:B------:R-:W-:Y:S02]  /*4ee0*/  ISETP.GT.AND P3, PT, R12, 0x9, PT ;  /* 0x000000090c00780c */ /* 0x000fe40003f64270 */
[----:B------:R-:W-:Y:S02]  /*4ef0*/  FSEL R201, R28, -INF , P2 ;  /* 0xff8000001cc97808 */ /* 0x000fe40001000000 */
[----:B------:R-:W-:Y:S02]  /*4f00*/  FMNMX.FTZ R0, R207, R0, !PT ;  /* 0x00000000cf007209 */ /* 0x000fe40007810000 */
[----:B------:R-:W-:Y:S02]  /*4f10*/  ISETP.GT.AND P2, PT, R12, 0x10, PT ;  /* 0x000000100c00780c */ /* 0x000fe40003f44270 */
[----:B------:R-:W-:Y:S02]  /*4f20*/  FSEL R205, R29, -INF , P3 ;  /* 0xff8000001dcd7808 */ /* 0x000fe40001800000 */
[----:B------:R-:W-:-:S02]  /*4f30*/  FMNMX.FTZ R0, R201, R0, !PT ;  /* 0x00000000c9007209 */ /* 0x000fc40007810000 */
[C---:B------:R-:W-:Y:S02]  /*4f40*/  ISETP.GT.AND P3, PT, R12.reuse, 0x11, PT ;  /* 0x000000110c00780c */ /* 0x040fe40003f64270 */
[----:B------:R-:W-:Y:S02]  /*4f50*/  FMNMX.FTZ R0, R205, R0, !PT ;  /* 0x00000000cd007209 */ /* 0x000fe40007810000 */
[----:B------:R-:W-:Y:S02]  /*4f60*/  FSEL R199, R33, -INF , P3 ;  /* 0xff80000021c77808 */ /* 0x000fe40001800000 */
[----:B------:R-:W-:-:S04]  /*4f70*/  ISETP.GT.AND P3, PT, R12, 0x19, PT ;  /* 0x000000190c00780c */ /* 0x000fc80003f64270 */
[----:B------:R-:W-:Y:S02]  /*4f80*/  FSEL R33, R37, -INF , P3 ;  /* 0xff80000025217808 */ /* 0x000fe40001800000 */
[----:B------:R-:W-:Y:S01]  /*4f90*/  ISETP.GT.AND P3, PT, R12, 0x21, PT ;  /* 0x000000210c00780c */ /* 0x000fe20003f64270 */
[----:B------:R-:W-:Y:S02]  /*4fa0*/  WARPGROUP.DEPBAR.LE gsb0, 0x0 ;  /* 0x00008000000079c5 */ /* 0x000fe40000010000 */
[----:B------:R-:W-:Y:S01]  /*4fb0*/  WARPGROUP.ARRIVE ;  /* 0x00000000000079c5 */ /* 0x000fe20000000000 */
[----:B------:R-:W-:Y:S02]  /*4fc0*/  FSEL R183, R32, -INF , P2 ;  /* 0xff80000020b77808 */ /* 0x000fe40001000000 */
[----:B------:R-:W-:Y:S02]  /*4fd0*/  ISETP.GT.AND P2, PT, R12, 0x18, PT ;  /* 0x000000180c00780c */ /* 0x000fe40003f44270 */
[----:B------:R-:W-:Y:S01]  /*4fe0*/  FMNMX.FTZ R0, R183, R0, !PT ;  /* 0x00000000b7007209 */ /* 0x000fe20007810000 */
[----:B------:R-:W-:Y:S01]  /*4ff0*/  HGMMA.64x128x16.F32.BF16 R88, R176, gdesc[UR12].tnspB, R88, gsb0 ;  /* 0x41e0000cb0587df0 */ /* 0x000fe20008001858 */
[----:B------:R-:W-:Y:S01]  /*5000*/  UIADD3 UR14, UR5, 0x100, URZ ;  /* 0x00000100050e7890 */ /* 0x000fe2000fffe03f */
[----:B------:R-:W-:Y:S01]  /*5010*/  FSEL R197, R36, -INF , P2 ;  /* 0xff80000024c57808 */ /* 0x000fe20001000000 */
[----:B------:R-:W-:Y:S01]  /*5020*/  UMOV UR15, 0x40000040 ;  /* 0x40000040000f7882 */ /* 0x000fe20000000000 */
[----:B------:R-:W-:-:S02]  /*5030*/  FMNMX.FTZ R0, R199, R0, !PT ;  /* 0x00000000c7007209 */ /* 0x000fc40007810000 */
[----:B------:R-:W-:Y:S02]  /*5040*/  ISETP.GT.AND P2, PT, R12, 0x20, PT ;  /* 0x000000200c00780c */ /* 0x000fe40003f44270 */
[----:B------:R-:W-:Y:S02]  /*5050*/  FMNMX.FTZ R0, R197, R0, !PT ;  /* 0x00000000c5007209 */ /* 0x000fe40007810000 */
[----:B------:R-:W-:Y:S02]  /*5060*/  FSEL R195, R40, -INF , P2 ;  /* 0xff80000028c37808 */ /* 0x000fe40001000000 */
[----:B------:R-:W-:Y:S02]  /*5070*/  FMNMX.FTZ R0, R33, R0, !PT ;  /* 0x0000000021007209 */ /* 0x000fe40007810000 */
[----:B------:R-:W-:Y:S02]  /*5080*/  ISETP.GT.AND P2, PT, R12, 0x28, PT ;  /* 0x000000280c00780c */ /* 0x000fe40003f44270 */
[----:B------:R-:W-:-:S02]  /*5090*/  FSEL R181, R41, -INF , P3 ;  /* 0xff80000029b57808 */ /* 0x000fc40001800000 */
[----:B------:R-:W-:Y:S02]  /*50a0*/  FMNMX.FTZ R0, R195, R0, !PT ;  /* 0x00000000c3007209 */ /* 0x000fe40007810000 */
[----:B------:R-:W-:Y:S02]  /*50b0*/  ISETP.GT.AND P3, PT, R12, 0x29, PT ;  /* 0x000000290c00780c */ /* 0x000fe40003f64270 */
[----:B------:R-:W-:Y:S01]  /*50c0*/  FMNMX.FTZ R0, R181, R0, !PT ;  /* 0x00000000b5007209 */ /* 0x000fe20007810000 */
[----:B------:R-:W-:Y:S02]  /*50d0*/  WARPGROUP.DEPBAR.LE gsb0, 0x0 ;  /* 0x00008000000079c5 */ /* 0x000fe40000010000 */
[----:B------:R-:W-:Y:S01]  /*50e0*/  WARPGROUP.ARRIVE ;  /* 0x00000000000079c5 */ /* 0x000fe20000000000 */
[----:B------:R-:W-:Y:S02]  /*50f0*/  FSEL R179, R44, -INF , P2 ;  /* 0xff8000002cb37808 */ /* 0x000fe40001000000 */
[----:B------:R-:W-:-:S02]  /*5100*/  ISETP.GT.AND P2, PT, R12, 0x30, PT ;  /* 0x000000300c00780c */ /* 0x000fc40003f44270 */
[----:B------:R-:W-:Y:S01]  /*5110*/  FSEL R177, R45, -INF , P3 ;  /* 0xff8000002db17808 */ /* 0x000fe20001800000 */
[----:B------:R-:W-:Y:S01]  /*5120*/  HGMMA.64x128x16.F32.BF16 R88, R172, gdesc[UR12].tnspB, R88, gsb0 ;  /* 0x41e0000cac587df0 */ /* 0x000fe20008001858 */
[----:B------:R-:W-:Y:S01]  /*5130*/  UIADD3 UR14, UR5, 0x180, URZ ;  /* 0x00000180050e7890 */ /* 0x000fe2000fffe03f */
[----:B------:R-:W-:Y:S01]  /*5140*/  FMNMX.FTZ R0, R179, R0, !PT ;  /* 0x00000000b3007209 */ /* 0x000fe20007810000 */
[----:B------:R-:W-:Y:S01]  /*5150*/  UMOV UR15, 0x40000040 ;  /* 0x40000040000f7882 */ /* 0x000fe20000000000 */
[----:B------:R-:W-:Y:S02]  /*5160*/  ISETP.GT.AND P3, PT, R12, 0x31, PT ;  /* 0x000000310c00780c */ /* 0x000fe40003f64270 */
[----:B------:R-:W-:Y:S01]  /*5170*/  FMNMX.FTZ R0, R177, R0, !PT ;  /* 0x00000000b1007209 */ /* 0x000fe20007810000 */
[----:B------:R-:W-:Y:S02]  /*5180*/  WARPGROUP.DEPBAR.LE gsb0, 0x0 ;  /* 0x00008000000079c5 */ /* 0x000fe40000010000 */
[----:B------:R-:W-:Y:S01]  /*5190*/  WARPGROUP.ARRIVE ;  /* 0x00000000000079c5 */ /* 0x000fe20000000000 */
[----:B------:R-:W-:-:S02]  /*51a0*/  FSEL R175, R48, -INF , P2 ;  /* 0xff80000030af7808 */ /* 0x000fc40001000000 */
[C---:B------:R-:W-:Y:S02]  /*51b0*/  ISETP.GT.AND P2, PT, R12.reuse, 0x38, PT ;  /* 0x000000380c00780c */ /* 0x040fe40003f44270 */
[----:B------:R-:W-:Y:S01]  /*51c0*/  FSEL R173, R49, -INF , P3 ;  /* 0xff80000031ad7808 */ /* 0x000fe20001800000 */
[----:B------:R-:W-:Y:S01]  /*51d0*/  HGMMA.64x128x16.F32.BF16 R88, R168, gdesc[UR12].tnspB, R88, gsb0 ;  /* 0x41e0000ca8587df0 */ /* 0x000fe20008001858 */
[----:B------:R-:W-:Y:S01]  /*51e0*/  FMNMX.FTZ R0, R175, R0, !PT ;  /* 0x00000000af007209 */ /* 0x000fe20007810000 */
[----:B------:R-:W-:Y:S01]  /*51f0*/  UIADD3 UR14, UR5, 0x200, URZ ;  /* 0x00000200050e7890 */ /* 0x000fe2000fffe03f */
[----:B------:R-:W-:Y:S01]  /*5200*/  ISETP.GT.AND P3, PT, R12, 0x39, PT ;  /* 0x000000390c00780c */ /* 0x000fe20003f64270 */
[----:B------:R-:W-:Y:S01]  /*5210*/  UMOV UR15, 0x40000040 ;  /* 0x40000040000f7882 */ /* 0x000fe20000000000 */
[----:B------:R-:W-:Y:S02]  /*5220*/  FSEL R45, R52, -INF , P2 ;  /* 0xff800000342d7808 */ /* 0x000fe40001000000 */
[----:B------:R-:W-:-:S02]  /*5230*/  FMNMX.FTZ R0, R173, R0, !PT ;  /* 0x00000000ad007209 */ /* 0x000fc40007810000 */
[C---:B------:R-:W-:Y:S02]  /*5240*/  ISETP.GT.AND P2, PT, R12.reuse, 0x40, PT ;  /* 0x000000400c00780c */ /* 0x040fe40003f44270 */
[----:B------:R-:W-:Y:S02]  /*5250*/  FSEL R53, R53, -INF , P3 ;  /* 0xff80000035357808 */ /* 0x000fe40001800000 */
[----:B------:R-:W-:Y:S02]  /*5260*/  FMNMX.FTZ R0, R45, R0, !PT ;  /* 0x000000002d007209 */ /* 0x000fe40007810000 */
[----:B------:R-:W-:Y:S02]  /*5270*/  ISETP.GT.AND P3, PT, R12, 0x41, PT ;  /* 0x000000410c00780c */ /* 0x000fe40003f64270 */
        /* <DEDUP_REMOVED lines=41> */
[C---:B------:R-:W-:Y:S01]  /*5510*/  ISETP.GT.AND P3, PT, R12.reuse, 0x79, PT ;  /* 0x000000790c00780c */ /* 0x040fe20003f64270 */
[----:B------:R-:W-:Y:S01]  /*5520*/  VIADD R12, R12, 0x8 ;  /* 0x000000080c0c7836 */ /* 0x000fe20000000000 */
[----:B------:R-:W-:Y:S02]  /*5530*/  FSEL R37, R84, -INF , P2 ;  /* 0xff80000054257808 */ /* 0x000fe40001000000 */
[----:B------:R-:W-:-:S02]  /*5540*/  FMNMX.FTZ R0, R81, R0, !PT ;  /* 0x0000000051007209 */ /* 0x000fc40007810000 */
[----:B------:R-:W-:Y:S02]  /*5550*/  FSEL R85, R85, -INF , P3 ;  /* 0xff80000055557808 */ /* 0x000fe40001800000 */
[----:B------:R-:W-:Y:S02]  /*5560*/  FMNMX.FTZ R0, R37, R0, !PT ;  /* 0x0000000025007209 */ /* 0x000fe40007810000 */
[C---:B------:R-:W-:Y:S02]  /*5570*/  ISETP.GT.AND P5, PT, R12.reuse, RZ, PT ;  /* 0x000000ff0c00720c */ /* 0x040fe40003fa4270 */
[----:B------:R-:W-:Y:S02]  /*5580*/  FMNMX.FTZ R14, R85, R0, !PT ;  /* 0x00000000550e7209 */ /* 0x000fe40007810000 */
[----:B------:R-:W0:Y:S01]  /*5590*/  LDC R0, c[0x0][0x988] ;  /* 0x00026200ff007b82 */ /* 0x000e220000000800 */
[----:B------:R-:W-:Y:S02]  /*55a0*/  ISETP.GT.AND P6, PT, R12, 0x1, PT ;  /* 0x000000010c00780c */ /* 0x000fe40003fc4270 */
[----:B------:R-:W1:Y:S01]  /*55b0*/  SHFL.BFLY PT, R29, R14, 0x2, 0x1f ;  /* 0x0c401f000e1d7f89 */ /* 0x000e6200000e0000 */
[----:B------:R-:W-:-:S02]  /*55c0*/  FSEL R26, R26, -INF , P5 ;  /* 0xff8000001a1a7808 */ /* 0x000fc40002800000 */
[C---:B------:R-:W-:Y:S02]  /*55d0*/  ISETP.GT.AND P3, PT, R12.reuse, 0x8, PT ;  /* 0x000000080c00780c */ /* 0x040fe40003f64270 */
[----:B------:R-:W-:Y:S02]  /*55e0*/  ISETP.GT.AND P4, PT, R12, 0x9, PT ;  /* 0x000000090c00780c */ /* 0x000fe40003f84270 */
[----:B------:R-:W-:Y:S02]  /*55f0*/  FSEL R49, R30, -INF , P3 ;  /* 0xff8000001e317808 */ /* 0x000fe40001800000 */
[C---:B------:R-:W-:Y:S02]  /*5600*/  ISETP.GT.AND P5, PT, R12.reuse, 0x10, PT ;  /* 0x000000100c00780c */ /* 0x040fe40003fa4270 */
[----:B------:R-:W-:Y:S02]  /*5610*/  ISETP.GT.AND P3, PT, R12, 0x18, PT ;  /* 0x000000180c00780c */ /* 0x000fe40003f64270 */
[----:B-1----:R-:W-:Y:S01]  /*5620*/  FMNMX.FTZ R20, R14, R29, !PT ;  /* 0x0000001d0e147209 */ /* 0x002fe20007810000 */
[----:B------:R-:W-:-:S02]  /*5630*/  WARPGROUP.DEPBAR.LE gsb0, 0x0 ;  /* 0x00008000000079c5 */ /* 0x000fc40000010000 */
[----:B------:R-:W-:Y:S02]  /*5640*/  WARPGROUP.ARRIVE ;  /* 0x00000000000079c5 */ /* 0x000fe40000000000 */
[----:B------:R-:W1:Y:S01]  /*5650*/  SHFL.BFLY PT, R29, R20, 0x1, 0x1f ;  /* 0x0c201f00141d7f89 */ /* 0x000e6200000e0000 */
[----:B------:R-:W-:Y:S02]  /*5660*/  FMNMX.FTZ R14, R26, R11, !PT ;  /* 0x0000000b1a0e7209 */ /* 0x000fe40007810000 */
[----:B------:R-:W-:Y:S01]  /*5670*/  FSEL R169, R34, -INF , P5 ;  /* 0xff80000022a97808 */ /* 0x000fe20002800000 */
[----:B------:R-:W-:Y:S01]  /*5680*/  HGMMA.64x128x16.F32.BF16 R88, R164, gdesc[UR12].tnspB, R88, gsb0 ;  /* 0x41e0000ca4587df0 */ /* 0x000fe20008001858 */
[----:B------:R-:W-:Y:S01]  /*5690*/  UIADD3 UR14, UR5, 0x280, URZ ;  /* 0x00000280050e7890 */ /* 0x000fe2000fffe03f */
[----:B------:R-:W-:Y:S01]  /*56a0*/  ISETP.GT.AND P5, PT, R12, 0x20, PT ;  /* 0x000000200c00780c */ /* 0x000fe20003fa4270 */
[----:B------:R-:W-:Y:S01]  /*56b0*/  UMOV UR15, 0x40000040 ;  /* 0x40000040000f7882 */ /* 0x000fe20000000000 */
[----:B-1----:R-:W-:-:S04]  /*56c0*/  FMNMX.FTZ R4, R20, R29, !PT ;  /* 0x0000001d14047209 */ /* 0x002fc80007810000 */
[C---:B------:R-:W-:Y:S01]  /*56d0*/  FSETP.NEU.FTZ.AND P2, PT, R4.reuse, -INF , PT ;  /* 0xff8000000400780b */ /* 0x040fe20003f5d000 */
[----:B0-----:R-:W-:-:S05]  /*56e0*/  FMUL.FTZ R2, R4, R0 ;  /* 0x0000000004027220 */ /* 0x001fca0000410000 */
[----:B------:R-:W-:-:S05]  /*56f0*/  FSEL R2, R2, RZ, P2 ;  /* 0x000000ff02027208 */ /* 0x000fca0001000000 */
        /* <DEDUP_REMOVED lines=26> */
[-CC-:B------:R-:W-:Y:S01]  /*58a0*/  FFMA.FTZ R25, R81, R0.reuse, -R2.reuse ;  /* 0x0000000051197223 */ /* 0x180fe20000010802 */
[----:B------:R-:W-:Y:S01]  /*58b0*/  ISETP.GT.AND P5, PT, R12, 0x60, PT ;  /* 0x000000600c00780c */ /* 0x000fe20003fa4270 */
[----:B------:R-:W-:Y:S01]  /*58c0*/  MUFU.EX2 R29, R29 ;  /* 0x0000001d001d7308 */ /* 0x000fe20000000800 */
[----:B------:R-:W-:Y:S01]  /*58d0*/  FFMA.FTZ R37, R85, R0, -R2 ;  /* 0x0000000055257223 */ /* 0x000fe20000010802 */
[----:B------:R-:W-:-:S04]  /*58e0*/  IMAD.U32 R50, RZ, RZ, UR10 ;  /* 0x0000000aff327e24 */ /* 0x000fc8000f8e00ff */
[----:B------:R-:W-:Y:S02]  /*58f0*/  @!P1 VIADD R50, R50, 0x34860 ;  /* 0x0003486032329836 */ /* 0x000fe40000000000 */
[----:B------:R-:W-:Y:S03]  /*5900*/  MUFU.EX2 R182, R182 ;  /* 0x000000b600b67308 */ /* 0x000fe60000000800 */
[----:B------:R-:W-:-:S05]  /*5910*/  @!P1 PRMT R50, RZ, 0x654, R50 ;  /* 0x00000654ff329816 */ /* 0x000fca0000000032 */
        /* <DEDUP_REMOVED lines=11> */
[-CC-:B------:R-:W-:Y:S01]  /*59d0*/  FFMA.FTZ R166, R3, R0.reuse, -R2.reuse ;  /* 0x0000000003a67223 */ /* 0x180fe20000010802 */
[----:B------:R-:W-:Y:S01]  /*59e0*/  FSEL R167, R31, -INF , P4 ;  /* 0xff8000001fa77808 */ /* 0x000fe20002000000 */
[--C-:B------:R-:W-:Y:S01]  /*59f0*/  FFMA.FTZ R31, R199, R0, -R2.reuse ;  /* 0x00000000c71f7223 */ /* 0x100fe20000010802 */
[----:B------:R-:W-:Y:S01]  /*5a00*/  FMNMX.FTZ R14, R165, R14, !PT ;  /* 0x0000000ea50e7209 */ /* 0x000fe20007810000 */
[----:B------:R-:W-:Y:S01]  /*5a10*/  HGMMA.64x128x16.F32.BF16 R88, R160, gdesc[UR12].tnspB, R88, gsb0 ;  /* 0x41e0000ca0587df0 */ /* 0x000fe20008001858 */
[C---:B------:R-:W-:Y:S01]  /*5a20*/  ISETP.GT.AND P6, PT, R12.reuse, 0x11, PT ;  /* 0x000000110c00780c */ /* 0x040fe20003fc4270 */
[----:B------:R-:W-:Y:S01]  /*5a30*/  UIADD3 UR14, UR5, 0x300, URZ ;  /* 0x00000300050e7890 */ /* 0x000fe2000fffe03f */
[----:B------:R-:W-:Y:S01]  /*5a40*/  FMNMX.FTZ R14, R49, R14, !PT ;  /* 0x0000000e310e7209 */ /* 0x000fe20007810000 */
[----:B------:R0:W-:Y:S01]  /*5a50*/  MUFU.EX2 R27, R205 ;  /* 0x000000cd001b7308 */ /* 0x0001e20000000800 */
[----:B------:R-:W-:Y:S01]  /*5a60*/  FSEL R171, R35, -INF , P6 ;  /* 0xff80000023ab7808 */ /* 0x000fe20003000000 */
[--C-:B------:R-:W-:Y:S01]  /*5a70*/  FFMA.FTZ R35, R181, R0, -R2.reuse ;  /* 0x00000000b5237223 */ /* 0x100fe20000010802 */
[----:B------:R-:W-:Y:S01]  /*5a80*/  FMNMX.FTZ R14, R167, R14, !PT ;  /* 0x0000000ea70e7209 */ /* 0x000fe20007810000 */
[----:B------:R-:W-:Y:S01]  /*5a90*/  UMOV UR15, 0x40000040 ;  /* 0x40000040000f7882 */ /* 0x000fe20000000000 */
[C---:B------:R-:W-:Y:S01]  /*5aa0*/  ISETP.GT.AND P4, PT, R12.reuse, 0x19, PT ;  /* 0x000000190c00780c */ /* 0x040fe20003f84270 */
[--C-:B------:R-:W-:Y:S01]  /*5ab0*/  FFMA.FTZ R164, R41, R0, -R2.reuse ;  /* 0x0000000029a47223 */ /* 0x100fe20000010802 */
[----:B------:R-:W-:Y:S01]  /*5ac0*/  FMNMX.FTZ R14, R169, R14, !PT ;  /* 0x0000000ea90e7209 */ /* 0x000fe20007810000 */
[-CC-:B------:R-:W-:Y:S01]  /*5ad0*/  FFMA.FTZ R41, R57, R0.reuse, -R2.reuse ;  /* 0x0000000039297223 */ /* 0x180fe20000010802 */
[----:B------:R-:W-:Y:S01]  /*5ae0*/  FSEL R39, R39, -INF , P4 ;  /* 0xff80000027277808 */ /* 0x000fe20002000000 */
[--C-:B------:R-:W-:Y:S01]  /*5af0*/  FFMA.FTZ R57, R61, R0, -R2.reuse ;  /* 0x000000003d397223 */ /* 0x100fe20000010802 */
[----:B------:R-:W-:Y:S01]  /*5b00*/  FMNMX.FTZ R14, R171, R14, !PT ;  /* 0x0000000eab0e7209 */ /* 0x000fe20007810000 */
[----:B------:R-:W-:Y:S01]  /*5b10*/  FFMA.FTZ R61, R65, R0, -R2 ;  /* 0x00000000413d7223 */ /* 0x000fe20000010802 */
[----:B------:R-:W-:Y:S01]  /*5b20*/  ISETP.GT.AND P6, PT, R12, 0x21, PT ;  /* 0x000000210c00780c */ /* 0x000fe20003fc4270 */
[----:B------:R-:W-:Y:S01]  /*5b30*/  MUFU.EX2 R31, R31 ;  /* 0x0000001f001f7308 */ /* 0x000fe20000000800 */
[----:B------:R-:W-:-:S02]  /*5b40*/  FMNMX.FTZ R14, R183, R14, !PT ;  /* 0x0000000eb70e7209 */ /* 0x000fc40007810000 */
[----:B------:R-:W-:Y:S01]  /*5b50*/  FSEL R199, R43, -INF , P6 ;  /* 0xff8000002bc77808 */ /* 0x000fe20003000000 */
[----:B------:R-:W-:Y:S01]  /*5b60*/  FFMA.FTZ R43, R177, R0, -R2 ;  /* 0x00000000b12b7223 */ /* 0x000fe20000010802 */
[----:B------:R-:W-:Y:S02]  /*5b70*/  FMNMX.FTZ R14, R39, R14, !PT ;  /* 0x0000000e270e7209 */ /* 0x000fe40007810000 */
[----:B------:R-:W-:Y:S01]  /*5b80*/  ISETP.GT.AND P4, PT, R12, 0x29, PT ;  /* 0x000000290c00780c */ /* 0x000fe20003f84270 */
[----:B------:R-:W-:Y:S01]  /*5b90*/  MUFU.EX2 R35, R35 ;  /* 0x0000002300237308 */ /* 0x000fe20000000800 */
[----:B------:R-:W-:Y:S02]  /*5ba0*/  FMNMX.FTZ R14, R197, R14, !PT ;  /* 0x0000000ec50e7209 */ /* 0x000fe40007810000 */
[----:B------:R-:W-:Y:S02]  /*5bb0*/  FSEL R47, R47, -INF , P4 ;  /* 0xff8000002f2f7808 */ /* 0x000fe40002000000 */
[----:B------:R-:W-:-:S02]  /*5bc0*/  FMNMX.FTZ R14, R199, R14, !PT ;  /* 0x0000000ec70e7209 */ /* 0x000fc40007810000 */
[C---:B------:R-:W-:Y:S01]  /*5bd0*/  ISETP.GT.AND P6, PT, R12.reuse, 0x31, PT ;  /* 0x000000310c00780c */ /* 0x040fe20003fc4270 */
[----:B------:R-:W-:Y:S01]  /*5be0*/  MUFU.EX2 R43, R43 ;  /* 0x0000002b002b7308 */ /* 0x000fe20000000800 */
[----:B------:R-:W-:Y:S02]  /*5bf0*/  FMNMX.FTZ R14, R201, R14, !PT ;  /* 0x0000000ec90e7209 */ /* 0x000fe40007810000 */
[----:B------:R-:W-:Y:S02]  /*5c00*/  FSEL R51, R51, -INF , P6 ;  /* 0xff80000033337808 */ /* 0x000fe40003000000 */
[----:B------:R-:W-:Y:S02]  /*5c10*/  FMNMX.FTZ R14, R47, R14, !PT ;  /* 0x0000000e2f0e7209 */ /* 0x000fe40007810000 */
[----:B------:R-:W-:Y:S01]  /*5c20*/  ISETP.GT.AND P4, PT, R12, 0x39, PT ;  /* 0x000000390c00780c */ /* 0x000fe20003f84270 */
[----:B------:R-:W-:Y:S01]  /*5c30*/  MUFU.EX2 R164, R164 ;  /* 0x000000a400a47308 */ /* 0x000fe20000000800 */
[----:B------:R-:W-:-:S02]  /*5c40*/  FMNMX.FTZ R14, R195, R14, !PT ;  /* 0x0000000ec30e7209 */ /* 0x000fc40007810000 */
[----:B------:R-:W-:Y:S02]  /*5c50*/  FSEL R181, R54, -INF , P3 ;  /* 0xff80000036b57808 */ /* 0x000fe40001800000 */
[----:B------:R-:W-:Y:S02]  /*5c60*/  FMNMX.FTZ R14, R51, R14, !PT ;  /* 0x0000000e330e7209 */ /* 0x000fe40007810000 */
[----:B------:R-:W-:Y:S01]  /*5c70*/  FSEL R203, R55, -INF , P4 ;  /* 0xff80000037cb7808 */ /* 0x000fe20002000000 */
[----:B------:R-:W-:Y:S01]  /*5c80*/  FFMA.FTZ R55, R173, R0, -R2 ;  /* 0x00000000ad377223 */ /* 0x000fe20000010802 */
[----:B------:R-:W-:Y:S01]  /*5c90*/  FMNMX.FTZ R14, R181, R14, !PT ;  /* 0x0000000eb50e7209 */ /* 0x000fe20007810000 */
[----:B------:R-:W-:Y:S01]  /*5ca0*/  MUFU.EX2 R41, R41 ;  /* 0x0000002900297308 */ /* 0x000fe20000000800 */
[----:B------:R-:W-:Y:S02]  /*5cb0*/  ISETP.GT.AND P6, PT, R12, 0x41, PT ;  /* 0x000000410c00780c */ /* 0x000fe40003fc4270 */
[----:B------:R-:W-:-:S02]  /*5cc0*/  FMNMX.FTZ R14, R203, R14, !PT ;  /* 0x0000000ecb0e7209 */ /* 0x000fc40007810000 */
[C---:B------:R-:W-:Y:S02]  /*5cd0*/  ISETP.GT.AND P3, PT, R12.reuse, 0x48, PT ;  /* 0x000000480c00780c */ /* 0x040fe40003f64270 */
        /* <DEDUP_REMOVED lines=20> */
[----:B------:R-:W-:Y:S01]  /*5e20*/  FMNMX.FTZ R14, R173, R14, !PT ;  /* 0x0000000ead0e7209 */ /* 0x000fe20007810000 */
[----:B------:R-:W-:Y:S01]  /*5e30*/  MUFU.EX2 R20, R20 ;  /* 0x0000001400147308 */ /* 0x000fe20000000800 */
[----:B------:R-:W-:-:S02]  /*5e40*/  ISETP.GT.AND P6, PT, R12, 0x61, PT ;  /* 0x000000610c00780c */ /* 0x000fc40003fc4270 */
[----:B0-----:R-:W-:Y:S02]  /*5e50*/  FSEL R205, R74, -INF , P5 ;  /* 0xff8000004acd7808 */ /* 0x001fe40002800000 */
[----:B------:R-:W-:Y:S02]  /*5e60*/  FMNMX.FTZ R14, R71, R14, !PT ;  /* 0x0000000e470e7209 */ /* 0x000fe40007810000 */
[C---:B------:R-:W-:Y:S01]  /*5e70*/  ISETP.GT.AND P3, PT, R12.reuse, 0x68, PT ;  /* 0x000000680c00780c */ /* 0x040fe20003f64270 */
[----:B------:R-:W-:Y:S01]  /*5e80*/  MUFU.EX2 R25, R25 ;  /* 0x0000001900197308 */ /* 0x000fe20000000800 */
[----:B------:R-:W-:Y:S02]  /*5e90*/  FSEL R75, R75, -INF , P6 ;  /* 0xff8000004b4b7808 */ /* 0x000fe40003000000 */
[----:B------:R-:W-:Y:S02]  /*5ea0*/  FMNMX.FTZ R14, R205, R14, !PT ;  /* 0x0000000ecd0e7209 */ /* 0x000fe40007810000 */
[----:B------:R-:W-:-:S02]  /*5eb0*/  ISETP.GT.AND P4, PT, R12, 0x69, PT ;  /* 0x000000690c00780c */ /* 0x000fc40003f84270 */
[----:B------:R-:W-:Y:S01]  /*5ec0*/  FSEL R53, R78, -INF , P3 ;  /* 0xff8000004e357808 */ /* 0x000fe20001800000 */
[----:B------:R-:W-:Y:S01]  /*5ed0*/  MUFU.EX2 R37, R37 ;  /* 0x0000002500257308 */ /* 0x000fe20000000800 */
[----:B------:R-:W-:Y:S02]  /*5ee0*/  FMNMX.FTZ R14, R75, R14, !PT ;  /* 0x0000000e4b0e7209 */ /* 0x000fe40007810000 */
[C---:B------:R-:W-:Y:S02]  /*5ef0*/  ISETP.GT.AND P5, PT, R12.reuse, 0x70, PT ;  /* 0x000000700c00780c */ /* 0x040fe40003fa4270 */
[----:B------:R-:W-:Y:S02]  /*5f00*/  FSEL R79, R79, -INF , P4 ;  /* 0xff8000004f4f7808 */ /* 0x000fe40002000000 */
[----:B------:R-:W-:Y:S02]  /*5f10*/  FMNMX.FTZ R14, R53, R14, !PT ;  /* 0x0000000e350e7209 */ /* 0x000fe40007810000 */
[----:B------:R-:W-:-:S02]  /*5f20*/  ISETP.GT.AND P6, PT, R12, 0x71, PT ;  /* 0x000000710c00780c */ /* 0x000fc40003fc4270 */
[----:B------:R-:W-:Y:S02]  /*5f30*/  FSEL R207, R82, -INF , P5 ;  /* 0xff80000052cf7808 */ /* 0x000fe40002800000 */
        /* <DEDUP_REMOVED lines=8> */
[----:B------:R-:W-:-:S03]  /*5fc0*/  FSEL R87, R87, -INF , P4 ;  /* 0xff80000057577808 */ /* 0x000fc60002000000 */
[----:B------:R-:W-:Y:S01]  /*5fd0*/  MUFU.EX2 R12, R12 ;  /* 0x0000000c000c7308 */ /* 0x000fe20000000800 */
[----:B------:R-:W-:Y:S02]  /*5fe0*/  WARPGROUP.DEPBAR.LE gsb0, 0x0 ;  /* 0x00008000000079c5 */ /* 0x000fe40000010000 */
        /* <DEDUP_REMOVED lines=12> */
[----:B------:R-:W0:Y:S02]  /*60b0*/  SHFL.BFLY PT, R3, R14, 0x2, 0x1f ;  /* 0x0c401f000e037f89 */ /* 0x000e2400000e0000 */
[----:B------:R-:W-:Y:S08]  /*60c0*/  MUFU.EX2 R162, R162 ;  /* 0x000000a200a27308 */ /* 0x000ff00000000800 */
[----:B------:R-:W-:Y:S08]  /*60d0*/  MUFU.EX2 R13, R13 ;  /* 0x0000000d000d7308 */ /* 0x000ff00000000800 */
[----:B------:R-:W-:Y:S01]  /*60e0*/  MUFU.EX2 R15, R15 ;  /* 0x0000000f000f7308 */ /* 0x000fe20000000800 */
[----:B0-----:R-:W-:Y:S01]  /*60f0*/  FMNMX.FTZ R3, R14, R3, !PT ;  /* 0x000000030e037209 */ /* 0x001fe20007810000 */
[-CC-:B------:R-:W-:Y:S01]  /*6100*/  FFMA.FTZ R14, R21, R0.reuse, -R2.reuse ;  /* 0x00000000150e7223 */ /* 0x180fe20000010802 */
[----:B------:R-:W-:-:S03]  /*6110*/  FFMA.FTZ R21, R77, R0, -R2 ;  /* 0x000000004d157223 */ /* 0x000fc60000010802 */
[----:B------:R-:W0:Y:S02]  /*6120*/  SHFL.BFLY PT, R24, R3, 0x1, 0x1f ;  /* 0x0c201f0003187f89 */ /* 0x000e2400000e0000 */
[----:B------:R-:W-:Y:S08]  /*6130*/  MUFU.EX2 R14, R14 ;  /* 0x0000000e000e7308 */ /* 0x000ff00000000800 */
[----:B------:R-:W-:Y:S01]  /*6140*/  MUFU.EX2 R21, R21 ;  /* 0x0000001500157308 */ /* 0x000fe20000000800 */
[----:B0-----:R-:W-:-:S02]  /*6150*/  FMNMX.FTZ R7, R3, R24, !PT ;  /* 0x0000001803077209 */ /* 0x001fc40007810000 */
        /* <DEDUP_REMOVED lines=12> */
[----:B------:R-:W1:Y:S01]  /*6220*/  MUFU.EX2 R3, R3 ;  /* 0x0000000300037308 */ /* 0x000e620000000800 */
[-C--:B------:R-:W-:Y:S01]  /*6230*/  FMUL.FTZ R11, R11, R0.reuse ;  /* 0x000000000b0b7220 */ /* 0x080fe20000410000 */
[-CC-:B------:R-:W-:Y:S01]  /*6240*/  FFMA.FTZ R10, R165, R0.reuse, -R30.reuse ;  /* 0x00000000a50a7223 */ /* 0x180fe2000001081e */
[-CC-:B------:R-:W-:Y:S01]  /*6250*/  FFMA.FTZ R26, R49, R0.reuse, -R30.reuse ;  /* 0x00000000311a7223 */ /* 0x180fe2000001081e */
[-CC-:B------:R-:W-:Y:S01]  /*6260*/  FFMA.FTZ R49, R167, R0.reuse, -R30.reuse ;  /* 0x00000000a7317223 */ /* 0x180fe2000001081e */
[-CC-:B0-----:R-:W-:Y:S01]  /*6270*/  FFMA.FTZ R28, R169, R0.reuse, -R30.reuse ;  /* 0x00000000a91c7223 */ /* 0x181fe2000001081e */
        /* <DEDUP_REMOVED lines=10> */
[----:B------:R-:W0:Y:S01]  /*6320*/  MUFU.EX2 R2, R11 ;  /* 0x0000000b00027308 */ /* 0x000e220000000800 */
[----:B-1----:R-:W-:Y:S01]  /*6330*/  FFMA.FTZ R6, R3, R6, R180 ;  /* 0x0000000603067223 */ /* 0x002fe200000100b4 */
[-CC-:B------:R-:W-:Y:S01]  /*6340*/  FFMA.FTZ R40, R203, R0.reuse, -R30.reuse ;  /* 0x00000000cb287223 */ /* 0x180fe2000001081e */
[-CC-:B------:R-:W-:Y:S01]  /*6350*/  FFMA.FTZ R165, R179, R0.reuse, -R30.reuse ;  /* 0x00000000b3a57223 */ /* 0x180fe2000001081e */
[-C--:B------:R-:W-:Y:S01]  /*6360*/  FFMA.FTZ R42, R59, R0.reuse, -R30 ;  /* 0x000000003b2a7223 */ /* 0x080fe2000001081e */
[----:B------:R-:W-:Y:S01]  /*6370*/  FADD.FTZ R51, R29, R6 ;  /* 0x000000061d337221 */ /* 0x000fe20000010000 */
[-CC-:B------:R-:W-:Y:S01]  /*6380*/  FFMA.FTZ R167, R177, R0.reuse, -R30.reuse ;  /* 0x00000000b1a77223 */ /* 0x180fe2000001081e */
[-CC-:B------:R-:W-:Y:S01]  /*6390*/  FFMA.FTZ R44, R63, R0.reuse, -R30.reuse ;  /* 0x000000003f2c7223 */ /* 0x180fe2000001081e */
[----:B------:R-:W1:Y:S01]  /*63a0*/  MUFU.EX2 R10, R10 ;  /* 0x0000000a000a7308 */ /* 0x000e620000000800 */
[----:B------:R-:W-:Y:S01]  /*63b0*/  FADD.FTZ R6, R182, R51 ;  /* 0x00000033b6067221 */ /* 0x000fe20000010000 */
[-CC-:B------:R-:W-:Y:S01]  /*63c0*/  FFMA.FTZ R173, R173, R0.reuse, -R30.reuse ;  /* 0x00000000adad7223 */ /* 0x180fe2000001081e */
[-CC-:B------:R-:W-:Y:S01]  /*63d0*/  FFMA.FTZ R71, R71, R0.reuse, -R30.reuse ;  /* 0x0000000047477223 */ /* 0x180fe2000001081e */
[----:B------:R-:W-:Y:S01]  /*63e0*/  FFMA.FTZ R205, R205, R0, -R30 ;  /* 0x00000000cdcd7223 */ /* 0x000fe2000001081e */
[C---:B------:R-:W-:Y:S01]  /*63f0*/  FADD.FTZ R51, R27.reuse, R6 ;  /* 0x000000061b337221 */ /* 0x040fe20000010000 */
[----:B------:R-:W-:Y:S01]  /*6400*/  F2FP.BF16.F32.PACK_AB R182, R27, R182 ;  /* 0x000000b61bb6723e */ /* 0x000fe200000010ff */
[-CC-:B------:R-:W-:Y:S01]  /*6410*/  FFMA.FTZ R75, R75, R0.reuse, -R30.reuse ;  /* 0x000000004b4b7223 */ /* 0x180fe2000001081e */
[----:B------:R-:W2:Y:S01]  /*6420*/  MUFU.EX2 R26, R26 ;  /* 0x0000001a001a7308 */ /* 0x000ea20000000800 */
[----:B------:R-:W-:Y:S01]  /*6430*/  FADD.FTZ R6, R176, R51 ;  /* 0x00000033b0067221 */ /* 0x000fe20000010000 */
[----:B0-----:R-:W-:Y:S01]  /*6440*/  FFMA.FTZ R5, R2, R5, R65 ;  /* 0x0000000502057223 */ /* 0x001fe20000010041 */
[-CC-:B------:R-:W-:Y:S01]  /*6450*/  FFMA.FTZ R53, R53, R0.reuse, -R30.reuse ;  /* 0x0000000035357223 */ /* 0x180fe2000001081e */
[-C--:B------:R-:W-:Y:S01]  /*6460*/  FFMA.FTZ R79, R79, R0.reuse, -R30 ;  /* 0x000000004f4f7223 */ /* 0x080fe2000001081e */
[----:B------:R-:W-:Y:S01]  /*6470*/  FADD.FTZ R51, R31, R6 ;  /* 0x000000061f337221 */ /* 0x000fe20000010000 */
[-CC-:B------:R-:W-:Y:S01]  /*6480*/  FFMA.FTZ R207, R207, R0.reuse, -R30.reuse ;  /* 0x00000000cfcf7223 */ /* 0x180fe2000001081e */
[-CC-:B------:R-:W-:Y:S01]  /*6490*/  FFMA.FTZ R83, R83, R0.reuse, -R30.reuse ;  /* 0x0000000053537223 */ /* 0x180fe2000001081e */
[----:B------:R-:W0:Y:S01]  /*64a0*/  MUFU.EX2 R49, R49 ;  /* 0x0000003100317308 */ /* 0x000e220000000800 */
[----:B------:R-:W-:Y:S01]  /*64b0*/  FADD.FTZ R6, R178, R51 ;  /* 0x00000033b2067221 */ /* 0x000fe20000010000 */
[C---:B-1----:R-:W-:Y:S01]  /*64c0*/  FADD.FTZ R11, R10.reuse, R5 ;  /* 0x000000050a0b7221 */ /* 0x042fe20000010000 */
[----:B------:R-:W-:Y:S01]  /*64d0*/  FFMA.FTZ R161, R161, R0, -R30 ;  /* 0x00000000a1a17223 */ /* 0x000fe2000001081e */
[----:B------:R-:W-:Y:S01]  /*64e0*/  F2FP.BF16.F32.PACK_AB R181, R10, R65 ;  /* 0x000000410ab5723e */ /* 0x000fe200000010ff */
[----:B------:R-:W-:Y:S01]  /*64f0*/  FADD.FTZ R51, R33, R6 ;  /* 0x0000000621337221 */ /* 0x000fe20000010000 */
[----:B------:R-:W-:Y:S01]  /*6500*/  IMAD.U32 R6, RZ, RZ, UR7 ;  /* 0x00000007ff067e24 */ /* 0x000fe2000f8e00ff */
[----:B------:R-:W-:Y:S01]  /*6510*/  F2FP.BF16.F32.PACK_AB R180, R29, R180 ;  /* 0x000000b41db4723e */ /* 0x000fe200000010ff */
[----:B------:R-:W1:Y:S01]  /*6520*/  MUFU.EX2 R28, R28 ;  /* 0x0000001c001c7308 */ /* 0x000e620000000800 */
[----:B------:R-:W-:Y:S01]  /*6530*/  FADD.FTZ R46, R172, R51 ;  /* 0x00000033ac2e7221 */ /* 0x000fe20000010000 */
[----:B------:R-:W-:-:S02]  /*6540*/  @!P1 VIADD R5, R6, 0x34840 ;  /* 0x0003484006059836 */ /* 0x000fc40000000000 */
[----:B--2---:R-:W-:Y:S01]  /*6550*/  FADD.FTZ R6, R26, R11 ;  /* 0x0000000b1a067221 */ /* 0x004fe20000010000 */
[----:B------:R-:W-:Y:S01]  /*6560*/  F2FP.BF16.F32.PACK_AB R176, R31, R176 ;  /* 0x000000b01fb0723e */ /* 0x000fe200000010ff */
[----:B------:R-:W-:Y:S01]  /*6570*/  FADD.FTZ R51, R35, R46 ;  /* 0x0000002e23337221 */ /* 0x000fe20000010000 */
[----:B------:R-:W-:Y:S01]  /*6580*/  F2FP.BF16.F32.PACK_AB R178, R33, R178 ;  /* 0x000000b221b2723e */ /* 0x000fe200000010ff */
[----:B------:R-:W2:Y:S01]  /*6590*/  MUFU.EX2 R69, R69 ;  /* 0x0000004500457308 */ /* 0x000ea20000000800 */
[----:B0-----:R-:W-:Y:S01]  /*65a0*/  FADD.FTZ R11, R49, R6 ;  /* 0x00000006310b7221 */ /* 0x001fe20000010000 */
[----:B------:R-:W-:Y:S01]  /*65b0*/  FADD.FTZ R46, R174, R51 ;  /* 0x00000033ae2e7221 */ /* 0x000fe20000010000 */
[----:B------:R-:W-:Y:S02]  /*65c0*/  @!P1 PRMT R5, RZ, 0x654, R5 ;  /* 0x00000654ff059816 */ /* 0x000fe40000000005 */
[----:B------:R-:W-:Y:S01]  /*65d0*/  F2FP.BF16.F32.PACK_AB R172, R35, R172 ;  /* 0x000000ac23ac723e */ /* 0x000fe200000010ff */
[----:B------:R-:W-:Y:S01]  /*65e0*/  FADD.FTZ R51, R43, R46 ;  /* 0x0000002e2b337221 */ /* 0x000fe20000010000 */
[----:B------:R-:W-:Y:S01]  /*65f0*/  FFMA.FTZ R46, R67, R0, -R30 ;  /* 0x00000000432e7223 */ /* 0x000fe2000001081e */
[----:B------:R-:W-:-:S02]  /*6600*/  WARPGROUP.DEPBAR.LE gsb0, 0x0 ;  /* 0x00008000000079c5 */ /* 0x000fc40000010000 */
[----:B------:R-:W-:Y:S01]  /*6610*/  WARPGROUP.ARRIVE ;  /* 0x00000000000079c5 */ /* 0x000fe20000000000 */
[----:B------:R-:W0:Y:S01]  /*6620*/  MUFU.EX2 R32, R32 ;  /* 0x0000002000207308 */ /* 0x000e220000000800 */
[----:B-1----:R-:W-:Y:S01]  /*6630*/  FADD.FTZ R6, R28, R11 ;  /* 0x0000000b1c067221 */ /* 0x002fe20000010000 */
[----:B------:R-:W-:Y:S01]  /*6640*/  FADD.FTZ R48, R168, R51 ;  /* 0x00000033a8307221 */ /* 0x000fe20000010000 */
[----:B------:R-:W-:Y:S02]  /*6650*/  F2FP.BF16.F32.PACK_AB R174, R43, R174 ;  /* 0x000000ae2bae723e */ /* 0x000fe400000010ff */
[----:B------:R-:W-:Y:S01]  /*6660*/  HGMMA.64x128x16.F32.BF16 R88, R152, gdesc[UR12].tnspB, R88, gsb0 ;  /* 0x41e0000c98587df0 */ /* 0x000fe20008001858 */
[----:B--2---:R-:W-:Y:S01]  /*6670*/  FADD.FTZ R11, R69, R6 ;  /* 0x00000006450b7221 */ /* 0x004fe20000010000 */
[C---:B------:R-:W-:Y:S01]  /*6680*/  FADD.FTZ R51, R55.reuse, R48 ;  /* 0x0000003037337221 */ /* 0x040fe20000010000 */
[----:B------:R-:W1:Y:S01]  /*6690*/  MUFU.EX2 R39, R39 ;  /* 0x0000002700277308 */ /* 0x000e620000000800 */
[----:B------:R-:W-:-:S02]  /*66a0*/  F2FP.BF16.F32.PACK_AB R168, R55, R168 ;  /* 0x000000a837a8723e */ /* 0x000fc400000010ff */
[----:B------:R-:W-:Y:S01]  /*66b0*/  FADD.FTZ R48, R170, R51 ;  /* 0x00000033aa307221 */ /* 0x000fe20000010000 */
[----:B------:R-:W-:Y:S02]  /*66c0*/  F2FP.BF16.F32.PACK_AB R170, R45, R170 ;  /* 0x000000aa2daa723e */ /* 0x000fe400000010ff */
[----:B------:R-:W-:Y:S01]  /*66d0*/  F2FP.BF16.F32.PACK_AB R156, R15, R12 ;  /* 0x0000000c0f9c723e */ /* 0x000fe200000010ff */
[----:B------:R-:W-:Y:S01]  /*66e0*/  FADD.FTZ R51, R45, R48 ;  /* 0x000000302d337221 */ /* 0x000fe20000010000 */
[----:B------:R-:W2:Y:S01]  /*66f0*/  MUFU.EX2 R34, R34 ;  /* 0x0000002200227308 */ /* 0x000ea20000000800 */
[----:B0-----:R-:W-:Y:S01]  /*6700*/  FADD.FTZ R6, R32, R11 ;  /* 0x0000000b20067221 */ /* 0x001fe20000010000 */
[----:B------:R-:W-:Y:S01]  /*6710*/  F2FP.BF16.F32.PACK_AB R158, R21, R14 ;  /* 0x0000000e159e723e */ /* 0x000fe200000010ff */
[----:B------:R-:W-:Y:S01]  /*6720*/  FADD.FTZ R48, R164, R51 ;  /* 0x00000033a4307221 */ /* 0x000fe20000010000 */
[----:B------:R-:W-:Y:S02]  /*6730*/  F2FP.BF16.F32.PACK_AB R164, R41, R164 ;  /* 0x000000a429a4723e */ /* 0x000fe400000010ff */
[----:B------:R-:W-:-:S02]  /*6740*/  F2FP.BF16.F32.PACK_AB R183, R49, R26 ;  /* 0x0000001a31b7723e */ /* 0x000fc400000010ff */
[----:B------:R-:W0:Y:S01]  /*6750*/  MUFU.EX2 R73, R73 ;  /* 0x0000004900497308 */ /* 0x000e220000000800 */
[----:B-1----:R-:W-:Y:S01]  /*6760*/  FADD.FTZ R11, R39, R6 ;  /* 0x00000006270b7221 */ /* 0x002fe20000010000 */
[----:B------:R-:W-:Y:S02]  /*6770*/  F2FP.BF16.F32.PACK_AB R177, R69, R28 ;  /* 0x0000001c45b1723e */ /* 0x000fe400000010ff */
[----:B------:R-:W-:-:S04]  /*6780*/  F2FP.BF16.F32.PACK_AB R179, R39, R32 ;  /* 0x0000002027b3723e */ /* 0x000fc800000010ff */
[----:B------:R-:W1:Y:S01]  /*6790*/  MUFU.EX2 R36, R36 ;  /* 0x0000002400247308 */ /* 0x000e620000000800 */
[----:B--2---:R-:W-:-:S07]  /*67a0*/  FADD.FTZ R6, R34, R11 ;  /* 0x0000000b22067221 */ /* 0x004fce0000010000 */
[----:B------:R-:W2:Y:S01]  /*67b0*/  MUFU.EX2 R47, R47 ;  /* 0x0000002f002f7308 */ /* 0x000ea20000000800 */
[----:B0-----:R-:W-:-:S07]  /*67c0*/  FADD.FTZ R11, R73, R6 ;  /* 0x00000006490b7221 */ /* 0x001fce0000010000 */
[----:B------:R-:W0:Y:S01]  /*67d0*/  MUFU.EX2 R169, R169 ;  /* 0x000000a900a97308 */ /* 0x000e220000000800 */
[----:B-1----:R-:W-:Y:S01]  /*67e0*/  FADD.FTZ R6, R36, R11 ;  /* 0x0000000b24067221 */ /* 0x002fe20000010000 */
[----:B------:R-:W-:-:S04]  /*67f0*/  FADD.FTZ R11, R41, R48 ;  /* 0x00000030290b7221 */ /* 0x000fc80000010000 */
[----:B------:R-:W-:Y:S01]  /*6800*/  FADD.FTZ R48, R166, R11 ;  /* 0x0000000ba6307221 */ /* 0x000fe20000010000 */
[----:B------:R-:W-:Y:S01]  /*6810*/  F2FP.BF16.F32.PACK_AB R166, R57, R166 ;  /* 0x000000a639a6723e */ /* 0x000fe200000010ff */
[----:B------:R-:W1:Y:S01]  /*6820*/  MUFU.EX2 R38, R38 ;  /* 0x0000002600267308 */ /* 0x000e620000000800 */
[----:B--2---:R-:W-:Y:S01]  /*6830*/  FADD.FTZ R6, R47, R6 ;  /* 0x000000062f067221 */ /* 0x004fe20000010000 */
[----:B------:R-:W-:-:S04]  /*6840*/  FADD.FTZ R51, R57, R48 ;  /* 0x0000003039337221 */ /* 0x000fc80000010000 */
[----:B------:R-:W-:Y:S01]  /*6850*/  FADD.FTZ R48, R160, R51 ;  /* 0x00000033a0307221 */ /* 0x000fe20000010000 */
[----:B------:R-:W-:Y:S01]  /*6860*/  F2FP.BF16.F32.PACK_AB R160, R61, R160 ;  /* 0x000000a03da0723e */ /* 0x000fe200000010ff */
[----:B------:R-:W2:Y:S01]  /*6870*/  MUFU.EX2 R171, R171 ;  /* 0x000000ab00ab7308 */ /* 0x000ea20000000800 */
[----:B0-----:R-:W-:Y:S01]  /*6880*/  FADD.FTZ R11, R169, R6 ;  /* 0x00000006a90b7221 */ /* 0x001fe20000010000 */
[----:B------:R-:W-:-:S04]  /*6890*/  FADD.FTZ R51, R61, R48 ;  /* 0x000000303d337221 */ /* 0x000fc80000010000 */
[----:B------:R-:W-:Y:S01]  /*68a0*/  FADD.FTZ R48, R162, R51 ;  /* 0x00000033a2307221 */ /* 0x000fe20000010000 */
[C---:B------:R-:W-:Y:S01]  /*68b0*/  F2FP.BF16.F32.PACK_AB R162, R13.reuse, R162 ;  /* 0x000000a20da2723e */ /* 0x040fe200000010ff */
[----:B------:R-:W0:Y:S01]  /*68c0*/  MUFU.EX2 R40, R40 ;  /* 0x0000002800287308 */ /* 0x000e220000000800 */
[C---:B-1----:R-:W-:Y:S01]  /*68d0*/  FADD.FTZ R6, R38.reuse, R11 ;  /* 0x0000000b26067221 */ /* 0x042fe20000010000 */
[----:B------:R-:W-:Y:S01]  /*68e0*/  FADD.FTZ R27, R13, R48 ;  /* 0x000000300d1b7221 */ /* 0x000fe20000010000 */
[----:B------:R-:W-:-:S03]  /*68f0*/  F2FP.BF16.F32.PACK_AB R169, R38, R169 ;  /* 0x000000a926a9723e */ /* 0x000fc600000010ff */
[----:B------:R-:W-:Y:S02]  /*6900*/  FADD.FTZ R48, R12, R27 ;  /* 0x0000001b0c307221 */ /* 0x000fe40000010000 */
[----:B------:R-:W1:Y:S01]  /*6910*/  MUFU.EX2 R165, R165 ;  /* 0x000000a500a57308 */ /* 0x000e620000000800 */
[----:B--2---:R-:W-:Y:S01]  /*6920*/  FADD.FTZ R11, R171, R6 ;  /* 0x00000006ab0b7221 */ /* 0x004fe20000010000 */
[----:B------:R-:W-:-:S04]  /*6930*/  FADD.FTZ R27, R15, R48 ;  /* 0x000000300f1b7221 */ /* 0x000fc80000010000 */
[----:B------:R-:W-:Y:S02]  /*6940*/  FADD.FTZ R48, R14, R27 ;  /* 0x0000001b0e307221 */ /* 0x000fe40000010000 */
[----:B------:R-:W2:Y:S01]  /*6950*/  MUFU.EX2 R42, R42 ;  /* 0x0000002a002a7308 */ /* 0x000ea20000000800 */
[C---:B0-----:R-:W-:Y:S01]  /*6960*/  FADD.FTZ R6, R40.reuse, R11 ;  /* 0x0000000b28067221 */ /* 0x041fe20000010000 */
[----:B------:R-:W-:Y:S01]  /*6970*/  FADD.FTZ R27, R21, R48 ;  /* 0x00000030151b7221 */ /* 0x000fe20000010000 */
[----:B------:R-:W-:-:S05]  /*6980*/  F2FP.BF16.F32.PACK_AB R171, R40, R171 ;  /* 0x000000ab28ab723e */ /* 0x000fca00000010ff */
[----:B------:R-:W0:Y:S01]  /*6990*/  MUFU.EX2 R167, R167 ;  /* 0x000000a700a77308 */ /* 0x000e220000000800 */
[----:B-1----:R-:W-:-:S07]  /*69a0*/  FADD.FTZ R11, R165, R6 ;  /* 0x00000006a50b7221 */ /* 0x002fce0000010000 */
[----:B------:R-:W1:Y:S01]  /*69b0*/  MUFU.EX2 R44, R44 ;  /* 0x0000002c002c7308 */ /* 0x000e620000000800 */
[C---:B--2---:R-:W-:Y:S01]  /*69c0*/  FADD.FTZ R6, R42.reuse, R11 ;  /* 0x0000000b2a067221 */ /* 0x044fe20000010000 */
[----:B------:R-:W-:-:S06]  /*69d0*/  F2FP.BF16.F32.PACK_AB R165, R42, R165 ;  /* 0x000000a52aa5723e */ /* 0x000fcc00000010ff */
[----:B------:R-:W-:Y:S01]  /*69e0*/  MUFU.EX2 R46, R46 ;  /* 0x0000002e002e7308 */ /* 0x000fe20000000800 */
[----:B0-----:R-:W-:-:S07]  /*69f0*/  FADD.FTZ R11, R167, R6 ;  /* 0x00000006a70b7221 */ /* 0x001fce0000010000 */
[----:B------:R-:W-:Y:S01]  /*6a00*/  MUFU.EX2 R71, R71 ;  /* 0x0000004700477308 */ /* 0x000fe20000000800 */
[C---:B-1----:R-:W-:Y:S01]  /*6a10*/  FADD.FTZ R6, R44.reuse, R11 ;  /* 0x0000000b2c067221 */ /* 0x042fe20000010000 */
[----:B------:R-:W-:-:S06]  /*6a20*/  F2FP.BF16.F32.PACK_AB R167, R44, R167 ;  /* 0x000000a72ca7723e */ /* 0x000fcc00000010ff */
[----:B------:R-:W-:Y:S08]  /*6a30*/  MUFU.EX2 R52, R205 ;  /* 0x000000cd00347308 */ /* 0x000ff00000000800 */
[----:B------:R-:W0:Y:S08]  /*6a40*/  MUFU.EX2 R75, R75 ;  /* 0x0000004b004b7308 */ /* 0x000e300000000800 */
[----:B------:R-:W-:Y:S01]  /*6a50*/  MUFU.EX2 R54, R53 ;  /* 0x0000003500367308 */ /* 0x000fe20000000800 */
[----:B------:R-:W-:-:S02]  /*6a60*/  WARPGROUP.DEPBAR.LE gsb0, 0x0 ;  /* 0x00008000000079c5 */ /* 0x000fc40000010000 */
[----:B------:R1:W-:Y:S01]  /*6a70*/  @!P1 SYNCS.ARRIVE.TRANS64.RED.A1T0 RZ, [R5+URZ], RZ ;  /* 0x000000ff05ff99a7 */ /* 0x0003e2000810043f */
[----:B------:R-:W-:-:S04]  /*6a80*/  F2FP.BF16.F32.PACK_AB R152, R25, R20 ;  /* 0x000000141998723e */ /* 0x000fc800000010ff */
[----:B------:R-:W2:Y:S01]  /*6a90*/  MUFU.EX2 R79, R79 ;  /* 0x0000004f004f7308 */ /* 0x000ea20000000800 */
[----:B------:R-:W-:Y:S02]  /*6aa0*/  F2FP.BF16.F32.PACK_AB R154, R37, R24 ;  /* 0x00000018259a723e */ /* 0x000fe400000010ff */
[----:B0-----:R-:W-:Y:S01]  /*6ab0*/  F2FP.BF16.F32.PACK_AB R157, R75, R52 ;  /* 0x000000344b9d723e */ /* 0x001fe200000010ff */
[-CC-:B-1----:R-:W-:Y:S01]  /*6ac0*/  FFMA.FTZ R5, R175, R0.reuse, -R30.reuse ;  /* 0x00000000af057223 */ /* 0x182fe2000001081e */
[----:B------:R0:W-:Y:S01]  /*6ad0*/  @!P1 SYNCS.ARRIVE.TRANS64.RED.A1T0 RZ, [R50+URZ], RZ ;  /* 0x000000ff32ff99a7 */ /* 0x0001e2000810043f */
[----:B------:R-:W-:Y:S02]  /*6ae0*/  FFMA.FTZ R30, R87, R0, -R30 ;  /* 0x00000000571e7223 */ /* 0x000fe4000001081e */
[----:B------:R-:W-:Y:S01]  /*6af0*/  MUFU.EX2 R48, R207 ;  /* 0x000000cf00307308 */ /* 0x000fe20000000800 */
[----:B------:R-:W-:-:S07]  /*6b00*/  F2FP.BF16.F32.PACK_AB R175, R47, R36 ;  /* 0x000000242faf723e */ /* 0x000fce00000010ff */
[----:B------:R-:W1:Y:S01]  /*6b10*/  MUFU.EX2 R5, R5 ;  /* 0x0000000500057308 */ /* 0x000e620000000800 */
[----:B--2---:R-:W-:-:S07]  /*6b20*/  F2FP.BF16.F32.PACK_AB R159, R79, R54 ;  /* 0x000000364f9f723e */ /* 0x004fce00000010ff */
[----:B0-----:R0:W2:Y:S08]  /*6b30*/  MUFU.EX2 R50, R173 ;  /* 0x000000ad00327308 */ /* 0x0010b00000000800 */
[----:B------:R-:W3:Y:S01]  /*6b40*/  MUFU.EX2 R83, R83 ;  /* 0x0000005300537308 */ /* 0x000ee20000000800 */
[----:B-1----:R-:W-:Y:S01]  /*6b50*/  FADD.FTZ R11, R5, R6 ;  /* 0x00000006050b7221 */ /* 0x002fe20000010000 */
[----:B------:R-:W-:Y:S01]  /*6b60*/  FADD.FTZ R6, R20, R27 ;  /* 0x0000001b14067221 */ /* 0x000fe20000010000 */
[----:B0-----:R-:W-:-:S02]  /*6b70*/  F2FP.BF16.F32.PACK_AB R173, R73, R34 ;  /* 0x0000002249ad723e */ /* 0x001fc400000010ff */
[----:B------:R-:W-:Y:S01]  /*6b80*/  FADD.FTZ R11, R46, R11 ;  /* 0x0000000b2e0b7221 */ /* 0x000fe20000010000 */
[----:B------:R-:W-:Y:S02]  /*6b90*/  FADD.FTZ R13, R25, R6 ;  /* 0x00000006190d7221 */ /* 0x000fe40000010000 */
[----:B------:R0:W-:Y:S01]  /*6ba0*/  MUFU.EX2 R10, R161 ;  /* 0x000000a1000a7308 */ /* 0x0001e20000000800 */
[----:B--2---:R-:W-:Y:S01]  /*6bb0*/  FADD.FTZ R11, R50, R11 ;  /* 0x0000000b320b7221 */ /* 0x004fe20000010000 */
[----:B------:R-:W-:Y:S01]  /*6bc0*/  FADD.FTZ R6, R24, R13 ;  /* 0x0000000d18067221 */ /* 0x000fe20000010000 */
[C---:B------:R-:W-:Y:S02]  /*6bd0*/  F2FP.BF16.F32.PACK_AB R163, R71.reuse, R50 ;  /* 0x0000003247a3723e */ /* 0x040fe400000010ff */
[----:B------:R-:W-:Y:S01]  /*6be0*/  FADD.FTZ R11, R71, R11 ;  /* 0x0000000b470b7221 */ /* 0x000fe20000010000 */
[----:B------:R-:W-:Y:S02]  /*6bf0*/  FADD.FTZ R6, R37, R6 ;  /* 0x0000000625067221 */ /* 0x000fe40000010000 */
[----:B------:R-:W1:Y:S01]  /*6c00*/  MUFU.EX2 R30, R30 ;  /* 0x0000001e001e7308 */ /* 0x000e620000000800 */
[----:B------:R-:W-:Y:S01]  /*6c10*/  FADD.FTZ R11, R52, R11 ;  /* 0x0000000b340b7221 */ /* 0x000fe20000010000 */
[----:B0-----:R-:W-:-:S02]  /*6c20*/  F2FP.BF16.F32.PACK_AB R161, R46, R5 ;  /* 0x000000052ea1723e */ /* 0x001fc400000010ff */
[----:B---3--:R-:W-:Y:S01]  /*6c30*/  F2FP.BF16.F32.PACK_AB R153, R83, R48 ;  /* 0x000000305399723e */ /* 0x008fe200000010ff */
[----:B------:R-:W-:-:S04]  /*6c40*/  FADD.FTZ R11, R75, R11 ;  /* 0x0000000b4b0b7221 */ /* 0x000fc80000010000 */
[----:B------:R-:W-:-:S04]  /*6c50*/  FADD.FTZ R11, R54, R11 ;  /* 0x0000000b360b7221 */ /* 0x000fc80000010000 */
[----:B------:R-:W-:-:S04]  /*6c60*/  FADD.FTZ R11, R79, R11 ;  /* 0x0000000b4f0b7221 */ /* 0x000fc80000010000 */
[----:B------:R-:W-:Y:S01]  /*6c70*/  FADD.FTZ R11, R48, R11 ;  /* 0x0000000b300b7221 */ /* 0x000fe20000010000 */
[----:B-1----:R-:W-:-:S03]  /*6c80*/  F2FP.BF16.F32.PACK_AB R155, R30, R10 ;  /* 0x0000000a1e9b723e */ /* 0x002fc600000010ff */
[----:B------:R-:W-:-:S04]  /*6c90*/  FADD.FTZ R11, R83, R11 ;  /* 0x0000000b530b7221 */ /* 0x000fc80000010000 */
[----:B------:R-:W-:Y:S01]  /*6ca0*/  FADD.FTZ R11, R10, R11 ;  /* 0x0000000b0a0b7221 */ /* 0x000fe20000010000 */
[----:B------:R-:W-:-:S03]  /*6cb0*/  IMAD.MOV.U32 R10, RZ, RZ, R4 ;  /* 0x000000ffff0a7224 */ /* 0x000fc600078e0004 */
[----:B------:R-:W-:Y:S01]  /*6cc0*/  FADD.FTZ R5, R30, R11 ;  /* 0x0000000b1e057221 */ /* 0x000fe20000010000 */
[----:B------:R-:W-:Y:S01]  /*6cd0*/  IMAD.MOV.U32 R11, RZ, RZ, R7 ;  /* 0x000000ffff0b7224 */ /* 0x000fe200078e0007 */
[----:B------:R-:W-:Y:S06]  /*6ce0*/  @P2 BRA `(.L_x_2012) ;  /* 0xffffffd400742947 */ /* 0x000fec000383ffff */
.L_x_2003:
[----:B------:R-:W-:-:S13]  /*6cf0*/  ISETP.LE.AND P2, PT, RZ, UR4, PT ;  /* 0x00000004ff007c0c */ /* 0x000fda000bf43270 */
[----:B------:R-:W-:Y:S05]  /*6d00*/  @!P2 BRA `(.L_x_2013) ;  /* 0x000000200068a947 */ /* 0x000fea0003800000 */
[----:B------:R-:W-:Y:S01]  /*6d10*/  IMAD.MOV.U32 R10, RZ, RZ, R7 ;  /* 0x000000ffff0a7224 */ /* 0x000fe200078e0007 */
[----:B------:R-:W-:Y:S01]  /*6d20*/  UMOV UR5, UR37 ;  /* 0x0000002500057c82 */ /* 0x000fe20008000000 */
[----:B------:R-:W-:Y:S01]  /*6d30*/  IMAD.MOV.U32 R11, RZ, RZ, R4 ;  /* 0x000000ffff0b7224 */ /* 0x000fe200078e0004 */
[----:B------:R-:W-:-:S06]  /*6d40*/  UMOV UR6, UR36 ;  /* 0x0000002400067c82 */ /* 0x000fcc0008000000 */
.L_x_2022:
[----:B------:R-:W-:-:S04]  /*6d50*/  UIADD3 UR10, UR6, 0x1, URZ ;  /* 0x00000001060a7890 */ /* 0x000fc8000fffe03f */
[----:B------:R-:W-:-:S04]  /*6d60*/  UISETP.NE.AND UP0, UPT, UR10, 0x2, UPT ;  /* 0x000000020a00788c */ /* 0x000fc8000bf05270 */
[----:B------:R-:W-:Y:S02]  /*6d70*/  USEL UR10, UR10, URZ, UP0 ;  /* 0x0000003f0a0a7287 */ /* 0x000fe40008000000 */
[----:B------:R-:W-:-:S04]  /*6d80*/  USEL UR37, URZ, 0x1, UP0 ;  /* 0x000000013f257887 */ /* 0x000fc80008000000 */
[----:B------:R-:W-:Y:S01]  /*6d90*/  ULOP3.LUT UR37, UR5, UR37, URZ, 0x3c, !UPT ;  /* 0x0000002505257292 */ /* 0x000fe2000f8e3c3f */
[----:B------:R-:W-:Y:S01]  /*6da0*/  UMOV UR36, UR10 ;  /* 0x0000000a00247c82 */ /* 0x000fe20008000000 */
[----:B------:R-:W-:Y:S10]  /*6db0*/  @!P0 BRA `(.L_x_2014) ;  /* 0x0000000000048947 */ /* 0x000ff40003800000 */
[----:B------:R-:W-:Y:S01]  /*6dc0*/  BPT.TRAP 0x1 ;  /* 0x000000040000795c */ /* 0x000fe20000300000 */
.L_x_2014:
[----:B------:R-:W-:Y:S01]  /*6dd0*/  ULEA UR7, UR36, UR38, 0x3 ;  /* 0x0000002624077291 */ /* 0x000fe2000f8e183f */
[----:B------:R-:W-:-:S05]  /*6de0*/  IMAD.U32 R0, RZ, RZ, UR37 ;  /* 0x00000025ff007e24 */ /* 0x000fca000f8e00ff */
[----:B------:R-:W-:-:S04]  /*6df0*/  SHF.L.U32 R0, R0, 0x1f, RZ ;  /* 0x0000001f00007819 */ /* 0x000fc800000006ff */
[----:B------:R0:W1:Y:S01]  /*6e00*/  SYNCS.PHASECHK.TRANS64.TRYWAIT P2, [UR7+0x34830], R0 ;  /* 0x03483000ff0075a7 */ /* 0x0000620008040147 */
[----:B------:R-:W-:Y:S05]  /*6e10*/  @!P0 BRA `(.L_x_2015) ;  /* 0x0000000000048947 */ /* 0x000fea0003800000 */
[----:B------:R-:W-:Y:S01]  /*6e20*/  BPT.TRAP 0x1 ;  /* 0x000000040000795c */ /* 0x000fe20000300000 */
.L_x_2015:
[----:B-1----:R-:W-:Y:S05]  /*6e30*/  @P2 BRA `(.L_x_2016) ;  /* 0x0000000000082947 */ /* 0x002fea0003800000 */
[----:B------:R-:W1:Y:S02]  /*6e40*/  SYNCS.PHASECHK.TRANS64.TRYWAIT P2, [UR7+0x34830], R0 ;  /* 0x03483000ff0075a7 */ /* 0x000e640008040147 */
[----:B-1----:R-:W-:Y:S05]  /*6e50*/  @!P2 BRA `(.L_x_2017) ;  /* 0x000000a40014a947 */ /* 0x002fea0003800000 */
.L_x_2016:
        /* <DEDUP_REMOVED lines=141> */
.L_x_2018:
[----:B------:R-:W-:Y:S01]  /*7730*/  ULEA UR11, UR6, UR38, 0x3 ;  /* 0x00000026060b7291 */ /* 0x000fe2000f8e183f */
[----:B01----:R-:W-:-:S05]  /*7740*/  IMAD.U32 R0, RZ, RZ, UR5 ;  /* 0x00000005ff007e24 */ /* 0x003fca000f8e00ff */
[----:B------:R-:W-:-:S04]  /*7750*/  SHF.L.U32 R0, R0, 0x1f, RZ ;  /* 0x0000001f00007819 */ /* 0x000fc800000006ff */
[----:B------:R0:W1:Y:S01]  /*7760*/  SYNCS.PHASECHK.TRANS64.TRYWAIT P2, [UR11+0x34850], R0 ;  /* 0x03485000ff0075a7 */ /* 0x000062000804014b */
[----:B------:R-:W-:Y:S05]  /*7770*/  @!P0 BRA `(.L_x_2019) ;  /* 0x0000000000048947 */ /* 0x000fea0003800000 */
[----:B------:R-:W-:Y:S01]  /*7780*/  BPT.TRAP 0x1 ;  /* 0x000000040000795c */ /* 0x000fe20000300000 */
.L_x_2019:
[----:B-1----:R-:W-:Y:S05]  /*7790*/  @P2 BRA `(.L_x_2020) ;  /* 0x0000000000082947 */ /* 0x002fea0003800000 */
[----:B------:R-:W1:Y:S02]  /*77a0*/  SYNCS.PHASECHK.TRANS64.TRYWAIT P2, [UR11+0x34850], R0 ;  /* 0x03485000ff0075a7 */ /* 0x000e64000804014b */
[----:B-1----:R-:W-:Y:S05]  /*77b0*/  @!P2 BRA `(.L_x_2021) ;  /* 0x0000009800d4a947 */ /* 0x002fea0003800000 */
.L_x_2020:
[----:B------:R-:W-:Y:S01]  /*77c0*/  UIADD3 UR5, UR38, 0x400, URZ ;  /* 0x0000040026057890 */ /* 0x000fe2000fffe03f */
[----:B------:R-:W-:Y:S01]  /*77d0*/  WARPGROUP.ARRIVE ;  /* 0x00000000000079c5 */ /* 0x000fe20000000000 */
[----:B------:R-:W-:Y:S01]  /*77e0*/  UMOV UR7, 0x40000040 ;  /* 0x4000004000077882 */ /* 0x000fe20000000000 */
[----:B01----:R-:W-:Y:S01]  /*77f0*/  FMNMX.FTZ R0, R24, R11, !PT ;  /* 0x0000000b18007209 */ /* 0x003fe20007810000 */
        /* <DEDUP_REMOVED lines=8> */
[----:B------:R-:W-:-:S04]  /*7880*/  FMNMX.FTZ R0, R32, R3, !PT ;  /* 0x0000000320007209 */ /* 0x000fc80007810000 */
        /* <DEDUP_REMOVED lines=31> */
[----:B------:R-:W0:Y:S03]  /*7a80*/  LDC R0, c[0x0][0x988] ;  /* 0x00026200ff007b82 */ /* 0x000e260000000800 */
[----:B------:R-:W1:Y:S02]  /*7a90*/  SHFL.BFLY PT, R3, R2, 0x2, 0x1f ;  /* 0x0c401f0002037f89 */ /* 0x000e6400000e0000 */
[----:B-1----:R-:W-:Y:S02]  /*7aa0*/  FMNMX.FTZ R7, R2, R3, !PT ;  /* 0x0000000302077209 */ /* 0x002fe40007810000 */
[----:B------:R-:W-:-:S03]  /*7ab0*/  FMNMX.FTZ R2, R26, R10, !PT ;  /* 0x0000000a1a027209 */ /* 0x000fc60007810000 */
[----:B------:R-:W1:Y:S01]  /*7ac0*/  SHFL.BFLY PT, R4, R7, 0x1, 0x1f ;  /* 0x0c201f0007047f89 */ /* 0x000e6200000e0000 */
[----:B------:R-:W-:Y:S02]  /*7ad0*/  WARPGROUP.DEPBAR.LE gsb0, 0x0 ;  /* 0x00008000000079c5 */ /* 0x000fe40000010000 */
[----:B------:R-:W-:-:S06]  /*7ae0*/  WARPGROUP.ARRIVE ;  /* 0x00000000000079c5 */ /* 0x000fcc0000000000 */
[----:B------:R-:W-:Y:S01]  /*7af0*/  HGMMA.64x128x16.F32.BF16 R88, R176, gdesc[UR4].tnspB, R88, gsb0 ;  /* 0x41e00004b0587df0 */ /* 0x000fe20008001858 */
[----:B------:R-:W-:Y:S01]  /*7b00*/  UIADD3 UR6, UR5, 0x100, URZ ;  /* 0x0000010005067890 */ /* 0x000fe2000fffe03f */
[----:B------:R-:W-:Y:S01]  /*7b10*/  UMOV UR7, 0x40000040 ;  /* 0x4000004000077882 */ /* 0x000fe20000000000 */
[----:B-1----:R-:W-:Y:S02]  /*7b20*/  FMNMX.FTZ R4, R7, R4, !PT ;  /* 0x0000000407047209 */ /* 0x002fe40007810000 */
[----:B------:R-:W-:-:S03]  /*7b30*/  FMNMX.FTZ R7, R27, R2, !PT ;  /* 0x000000021b077209 */ /* 0x000fc60007810000 */
[----:B------:R-:W-:Y:S01]  /*7b40*/  FADD.FTZ R3, -R4, R11 ;  /* 0x0000000b04037221 */ /* 0x000fe20000010100 */
[----:B------:R-:W-:-:S03]  /*7b50*/  FMNMX.FTZ R2, R30, R7, !PT ;  /* 0x000000071e027209 */ /* 0x000fc60007810000 */
[----:B0-----:R-:W-:Y:S01]  /*7b60*/  FMUL.FTZ R3, R3, R0 ;  /* 0x0000000003037220 */ /* 0x001fe20000410000 */
        /* <DEDUP_REMOVED lines=30> */
[----:B------:R-:W0:Y:S01]  /*7d50*/  SHFL.BFLY PT, R7, R2, 0x2, 0x1f ;  /* 0x0c401f0002077f89 */ /* 0x000e2200000e0000 */
        /* <DEDUP_REMOVED lines=16> */
[----:B0-----:R-:W-:Y:S01]  /*7e60*/  FMNMX.FTZ R24, R2, R7, !PT ;  /* 0x0000000702187209 */ /* 0x001fe20007810000 */
[----:B------:R-:W-:Y:S01]  /*7e70*/  UMOV UR7, 0x40000040 ;  /* 0x4000004000077882 */ /* 0x000fe20000000000 */
[-CC-:B------:R-:W-:Y:S01]  /*7e80*/  FFMA.FTZ R11, R25, R0.reuse, -R169.reuse ;  /* 0x00000000190b7223 */ /* 0x180fe200000108a9 */
[-CC-:B------:R-:W-:Y:S01]  /*7e90*/  FFMA.FTZ R25, R41, R0.reuse, -R169.reuse ;  /* 0x0000000029197223 */ /* 0x180fe200000108a9 */
[-CC-:B------:R-:W-:Y:S01]  /*7ea0*/  FFMA.FTZ R41, R57, R0.reuse, -R169.reuse ;  /* 0x0000000039297223 */ /* 0x180fe200000108a9 */
[----:B------:R-:W0:Y:S01]  /*7eb0*/  SHFL.BFLY PT, R7, R24, 0x1, 0x1f ;  /* 0x0c201f0018077f89 */ /* 0x000e2200000e0000 */
[-CC-:B------:R-:W-:Y:S01]  /*7ec0*/  FFMA.FTZ R57, R73, R0.reuse, -R169.reuse ;  /* 0x0000000049397223 */ /* 0x180fe200000108a9 */
[----:B------:R-:W1:Y:S01]  /*7ed0*/  MUFU.EX2 R180, R180 ;  /* 0x000000b400b47308 */ /* 0x000e620000000800 */
        /* <DEDUP_REMOVED lines=14> */
[--C-:B------:R-:W-:Y:S01]  /*7fc0*/  FFMA.FTZ R53, R69, R0, -R169.reuse ;  /* 0x0000000045357223 */ /* 0x100fe200000108a9 */
[----:B------:R-:W-:Y:S01]  /*7fd0*/  MUFU.EX2 R182, R182 ;  /* 0x000000b600b67308 */ /* 0x000fe20000000800 */
[----:B-1----:R-:W-:Y:S01]  /*7fe0*/  FFMA.FTZ R6, R3, R6, R180 ;  /* 0x0000000603067223 */ /* 0x002fe200000100b4 */
[-CC-:B------:R-:W-:Y:S01]  /*7ff0*/  FFMA.FTZ R168, R48, R0.reuse, -R169.reuse ;  /* 0x0000000030a87223 */ /* 0x180fe200000108a9 */
[-CC-:B------:R-:W-:Y:S01]  /*8000*/  FFMA.FTZ R170, R52, R0.reuse, -R169.reuse ;  /* 0x0000000034aa7223 */ /* 0x180fe200000108a9 */
[-CC-:B------:R-:W-:Y:S01]  /*8010*/  FFMA.FTZ R12, R72, R0.reuse, -R169.reuse ;  /* 0x00000000480c7223 */ /* 0x180fe200000108a9 */
[-CC-:B------:R-:W-:Y:S01]  /*8020*/  FFMA.FTZ R14, R76, R0.reuse, -R169.reuse ;  /* 0x000000004c0e7223 */ /* 0x180fe200000108a9 */
[----:B0-----:R-:W-:Y:S01]  /*8030*/  FMNMX.FTZ R7, R24, R7, !PT ;  /* 0x0000000718077209 */ /* 0x001fe20007810000 */
[-CC-:B------:R-:W-:Y:S01]  /*8040*/  FFMA.FTZ R61, R77, R0.reuse, -R169.reuse ;  /* 0x000000004d3d7223 */ /* 0x180fe200000108a9 */
[----:B------:R-:W-:Y:S01]  /*8050*/  MUFU.EX2 R13, R13 ;  /* 0x0000000d000d7308 */ /* 0x000fe20000000800 */
[-CC-:B------:R-:W-:Y:S01]  /*8060*/  FFMA.FTZ R16, R80, R0.reuse, -R169.reuse ;  /* 0x0000000050107223 */ /* 0x180fe200000108a9 */
[-CC-:B------:R-:W-:Y:S01]  /*8070*/  FFMA.FTZ R65, R81, R0.reuse, -R169.reuse ;  /* 0x0000000051417223 */ /* 0x180fe200000108a9 */
[----:B------:R-:W-:Y:S01]  /*8080*/  FADD.FTZ R73, -R7, R10 ;  /* 0x0000000a07497221 */ /* 0x000fe20000010100 */
[-CC-:B------:R-:W-:Y:S01]  /*8090*/  FFMA.FTZ R20, R84, R0.reuse, -R169.reuse ;  /* 0x0000000054147223 */ /* 0x180fe200000108a9 */
[----:B------:R-:W-:Y:S01]  /*80a0*/  FFMA.FTZ R69, R85, R0, -R169 ;  /* 0x0000000055457223 */ /* 0x000fe200000108a9 */
[----:B--2---:R-:W-:Y:S01]  /*80b0*/  F2FP.BF16.F32.PACK_AB R180, R11, R180 ;  /* 0x000000b40bb4723e */ /* 0x004fe200000010ff */
[-C--:B------:R-:W-:Y:S01]  /*80c0*/  FMUL.FTZ R2, R73, R0.reuse ;  /* 0x0000000049027220 */ /* 0x080fe20000410000 */
[-C--:B------:R-:W-:Y:S01]  /*80d0*/  FMUL.FTZ R73, R7, R0.reuse ;  /* 0x0000000007497220 */ /* 0x080fe20000410000 */
[----:B------:R-:W-:Y:S03]  /*80e0*/  MUFU.EX2 R176, R176 ;  /* 0x000000b000b07308 */ /* 0x000fe60000000800 */
[-CC-:B------:R-:W-:Y:S01]  /*80f0*/  FFMA.FTZ R10, R27, R0.reuse, -R73.reuse ;  /* 0x000000001b0a7223 */ /* 0x180fe20000010849 */
[----:B------:R-:W-:Y:S01]  /*8100*/  FFMA.FTZ R181, R26, R0, -R73 ;  /* 0x000000001ab57223 */ /* 0x000fe20000010849 */
[----:B------:R-:W-:-:S02]  /*8110*/  IMAD.U32 R27, RZ, RZ, UR10 ;  /* 0x0000000aff1b7e24 */ /* 0x000fc4000f8e00ff */
[-CC-:B------:R-:W-:Y:S01]  /*8120*/  FFMA.FTZ R183, R30, R0.reuse, -R73.reuse ;  /* 0x000000001eb77223 */ /* 0x180fe20000010849 */
[-CC-:B------:R-:W-:Y:S01]  /*8130*/  FFMA.FTZ R28, R31, R0.reuse, -R73.reuse ;  /* 0x000000001f1c7223 */ /* 0x180fe20000010849 */
[----:B------:R-:W-:Y:S01]  /*8140*/  MUFU.EX2 R2, R2 ;  /* 0x0000000200027308 */ /* 0x000fe20000000800 */
[-CC-:B------:R-:W-:Y:S01]  /*8150*/  FFMA.FTZ R177, R34, R0.reuse, -R73.reuse ;  /* 0x0000000022b17223 */ /* 0x180fe20000010849 */
[----:B------:R-:W-:Y:S01]  /*8160*/  @!P1 LEA R27, R27, UR38, 0x3 ;  /* 0x000000261b1b9c11 */ /* 0x000fe2000f8e18ff */
[----:B------:R-:W-:Y:S02]  /*8170*/  IMAD.U32 R31, RZ, RZ, UR11 ;  /* 0x0000000bff1f7e24 */ /* 0x000fe4000f8e00ff */
[-CC-:B------:R-:W-:Y:S01]  /*8180*/  FFMA.FTZ R36, R35, R0.reuse, -R73.reuse ;  /* 0x0000000023247223 */ /* 0x180fe20000010849 */
[-CC-:B------:R-:W-:Y:S01]  /*8190*/  FFMA.FTZ R179, R38, R0.reuse, -R73.reuse ;  /* 0x0000000026b37223 */ /* 0x180fe20000010849 */
[-CC-:B------:R-:W-:Y:S01]  /*81a0*/  FFMA.FTZ R32, R39, R0.reuse, -R73.reuse ;  /* 0x0000000027207223 */ /* 0x180fe20000010849 */
[----:B------:R-:W-:Y:S01]  /*81b0*/  @!P1 VIADD R27, R27, 0x34840 ;  /* 0x000348401b1b9836 */ /* 0x000fe20000000000 */
[----:B------:R-:W0:Y:S01]  /*81c0*/  MUFU.EX2 R181, R181 ;  /* 0x000000b500b57308 */ /* 0x000e220000000800 */
[-CC-:B------:R-:W-:Y:S01]  /*81d0*/  FFMA.FTZ R173, R42, R0.reuse, -R73.reuse ;  /* 0x000000002aad7223 */ /* 0x180fe20000010849 */
[-CC-:B------:R-:W-:Y:S01]  /*81e0*/  FFMA.FTZ R34, R43, R0.reuse, -R73.reuse ;  /* 0x000000002b227223 */ /* 0x180fe20000010849 */
[-C--:B------:R-:W-:Y:S01]  /*81f0*/  FFMA.FTZ R175, R46, R0.reuse, -R73 ;  /* 0x000000002eaf7223 */ /* 0x080fe20000010849 */
[----:B------:R-:W-:Y:S01]  /*8200*/  @!P1 PRMT R27, RZ, 0x654, R27 ;  /* 0x00000654ff1b9816 */ /* 0x000fe2000000001b */
[-CC-:B------:R-:W-:Y:S01]  /*8210*/  FFMA.FTZ R30, R47, R0.reuse, -R73.reuse ;  /* 0x000000002f1e7223 */ /* 0x180fe20000010849 */
[-CC-:B------:R-:W-:Y:S01]  /*8220*/  FFMA.FTZ R24, R51, R0.reuse, -R73.reuse ;  /* 0x0000000033187223 */ /* 0x180fe20000010849 */
        /* <DEDUP_REMOVED lines=8> */
[-C--:B------:R-:W-:Y:S01]  /*82b0*/  FFMA.FTZ R71, R71, R0.reuse, -R73 ;  /* 0x0000000047477223 */ /* 0x080fe20000010849 */
[----:B------:R-:W-:Y:S01]  /*82c0*/  MUFU.EX2 R183, R183 ;  /* 0x000000b700b77308 */ /* 0x000fe20000000800 */
[----:B0-----:R-:W-:Y:S01]  /*82d0*/  FFMA.FTZ R5, R2, R5, R181 ;  /* 0x0000000502057223 */ /* 0x001fe200000100b5 */
[-CC-:B------:R-:W-:Y:S01]  /*82e0*/  FFMA.FTZ R74, R74, R0.reuse, -R73.reuse ;  /* 0x000000004a4a7223 */ /* 0x180fe20000010849 */
[-CC-:B------:R-:W-:Y:S01]  /*82f0*/  FFMA.FTZ R75, R75, R0.reuse, -R73.reuse ;  /* 0x000000004b4b7223 */ /* 0x180fe20000010849 */
[-CC-:B------:R-:W-:Y:S01]  /*8300*/  FFMA.FTZ R78, R78, R0.reuse, -R73.reuse ;  /* 0x000000004e4e7223 */ /* 0x180fe20000010849 */
[-CC-:B------:R-:W-:Y:S01]  /*8310*/  FFMA.FTZ R79, R79, R0.reuse, -R73.reuse ;  /* 0x000000004f4f7223 */ /* 0x180fe20000010849 */
[-CC-:B------:R-:W-:Y:S01]  /*8320*/  FFMA.FTZ R82, R82, R0.reuse, -R73.reuse ;  /* 0x0000000052527223 */ /* 0x180fe20000010849 */
[-CC-:B------:R-:W-:Y:S01]  /*8330*/  FFMA.FTZ R83, R83, R0.reuse, -R73.reuse ;  /* 0x0000000053537223 */ /* 0x180fe20000010849 */
[----:B------:R-:W-:Y:S01]  /*8340*/  MUFU.EX2 R28, R28 ;  /* 0x0000001c001c7308 */ /* 0x000fe20000000800 */
[----:B-1----:R-:W-:Y:S01]  /*8350*/  F2FP.BF16.F32.PACK_AB R181, R10, R181 ;  /* 0x000000b50ab5723e */ /* 0x002fe200000010ff */
[----:B------:R-:W-:-:S06]  /*8360*/  FFMA.FTZ R86, R86, R0, -R73 ;  /* 0x0000000056567223 */ /* 0x000fcc0000010849 */
        /* <DEDUP_REMOVED lines=9> */
[----:B------:R-:W-:-:S04]  /*8400*/  FFMA.FTZ R164, R56, R0, -R169 ;  /* 0x0000000038a47223 */ /* 0x000fc800000108a9 */
[----:B------:R-:W-:Y:S01]  /*8410*/  MUFU.EX2 R172, R172 ;  /* 0x000000ac00ac7308 */ /* 0x000fe20000000800 */
[-C--:B------:R-:W-:Y:S01]  /*8420*/  FFMA.FTZ R166, R60, R0.reuse, -R169 ;  /* 0x000000003ca67223 */ /* 0x080fe200000108a9 */
[-CC-:B------:R-:W-:Y:S01]  /*8430*/  FFMA.FTZ R165, R58, R0.reuse, -R73.reuse ;  /* 0x000000003aa57223 */ /* 0x180fe20000010849 */
[----:B------:R-:W-:Y:S01]  /*8440*/  FFMA.FTZ R167, R62, R0, -R73 ;  /* 0x000000003ea77223 */ /* 0x000fe20000010849 */
[----:B------:R-:W-:Y:S01]  /*8450*/  HGMMA.64x128x16.F32.BF16 R88, R160, gdesc[UR4].tnspB, R88, gsb0 ;  /* 0x41e00004a0587df0 */ /* 0x000fe20008001858 */
[----:B------:R-:W-:Y:S01]  /*8460*/  UIADD3 UR6, UR5, 0x300, URZ ;  /* 0x0000030005067890 */ /* 0x000fe2000fffe03f */
[----:B------:R-:W-:Y:S02]  /*8470*/  UMOV UR7, 0x40000040 ;  /* 0x4000004000077882 */ /* 0x000fe40000000000 */
        /* <DEDUP_REMOVED lines=22> */
[-CC-:B------:R-:W-:Y:S02]  /*85e0*/  FFMA.FTZ R169, R50, R0.reuse, -R73.reuse ;  /* 0x0000000032a97223 */ /* 0x180fe40000010849 */
[----:B------:R-:W-:Y:S01]  /*85f0*/  MUFU.EX2 R166, R166 ;  /* 0x000000a600a67308 */ /* 0x000fe20000000800 */
[----:B------:R-:W-:Y:S01]  /*8600*/  FFMA.FTZ R73, R87, R0, -R73 ;  /* 0x0000000057497223 */ /* 0x000fe20000010849 */
[----:B------:R-:W-:Y:S01]  /*8610*/  HGMMA.64x128x16.F32.BF16 R88, R156, gdesc[UR4].tnspB, R88, gsb0 ;  /* 0x41e000049c587df0 */ /* 0x000fe20008001858 */
[----:B------:R-:W-:Y:S01]  /*8620*/  UIADD3 UR6, UR5, 0x380, URZ ;  /* 0x0000038005067890 */ /* 0x000fe2000fffe03f */
[----:B------:R-:W-:Y:S02]  /*8630*/  UMOV UR7, 0x40000040 ;  /* 0x4000004000077882 */ /* 0x000fe40000000000 */
[----:B------:R-:W-:-:S02]  /*8640*/  UMOV UR5, UR37 ;  /* 0x0000002500057c82 */ /* 0x000fc40008000000 */
        /* <DEDUP_REMOVED lines=13> */
[----:B------:R-:W0:Y:S08]  /*8720*/  MUFU.EX2 R57, R57 ;  /* 0x0000003900397308 */ /* 0x000e300000000800 */
[----:B------:R-:W-:Y:S08]  /*8730*/  MUFU.EX2 R75, R75 ;  /* 0x0000004b004b7308 */ /* 0x000ff00000000800 */
[----:B------:R-:W-:Y:S08]  /*8740*/  MUFU.EX2 R14, R14 ;  /* 0x0000000e000e7308 */ /* 0x000ff00000000800 */
[----:B------:R-:W1:Y:S01]  /*8750*/  MUFU.EX2 R61, R61 ;  /* 0x0000003d003d7308 */ /* 0x000e620000000800 */
[----:B------:R-:W-:-:S02]  /*8760*/  WARPGROUP.DEPBAR.LE gsb0, 0x0 ;  /* 0x00008000000079c5 */ /* 0x000fc40000010000 */
[----:B------:R-:W-:-:S05]  /*8770*/  WARPGROUP.ARRIVE ;  /* 0x00000000000079c5 */ /* 0x000fca0000000000 */
[----:B------:R-:W-:Y:S01]  /*8780*/  MUFU.EX2 R157, R74 ;  /* 0x0000004a009d7308 */ /* 0x000fe20000000800 */
[----:B0-----:R-:W-:Y:S01]  /*8790*/  F2FP.BF16.F32.PACK_AB R156, R57, R12 ;  /* 0x0000000c399c723e */ /* 0x001fe200000010ff */
[----:B------:R-:W-:Y:S01]  /*87a0*/  HGMMA.64x128x16.F32.BF16 R88, R152, gdesc[UR4].tnspB, R88, gsb0 ;  /* 0x41e0000498587df0 */ /* 0x000fe20008001858 */
[----:B------:R-:W-:Y:S01]  /*87b0*/  UIADD3 UR6, UR4, -0x1, URZ ;  /* 0xffffffff04067890 */ /* 0x000fe2000fffe03f */
[----:B-1----:R-:W-:-:S04]  /*87c0*/  F2FP.BF16.F32.PACK_AB R158, R61, R14 ;  /* 0x0000000e3d9e723e */ /* 0x002fc800000010ff */
[----:B------:R-:W-:Y:S02]  /*87d0*/  MUFU.EX2 R159, R78 ;  /* 0x0000004e009f7308 */ /* 0x000fe40000000800 */
[----:B------:R-:W-:Y:S01]  /*87e0*/  UMOV UR4, UR6 ;  /* 0x0000000600047c82 */ /* 0x000fe20008000000 */
[----:B------:R-:W-:-:S05]  /*87f0*/  UMOV UR6, UR36 ;  /* 0x0000002400067c82 */ /* 0x000fca0008000000 */
[----:B------:R-:W-:Y:S08]  /*8800*/  MUFU.EX2 R79, R79 ;  /* 0x0000004f004f7308 */ /* 0x000ff00000000800 */
[----:B------:R-:W-:Y:S08]  /*8810*/  MUFU.EX2 R16, R16 ;  /* 0x0000001000107308 */ /* 0x000ff00000000800 */
[----:B------:R-:W0:Y:S08]  /*8820*/  MUFU.EX2 R65, R65 ;  /* 0x0000004100417308 */ /* 0x000e300000000800 */
[----:B------:R-:W-:Y:S08]  /*8830*/  MUFU.EX2 R83, R83 ;  /* 0x0000005300537308 */ /* 0x000ff00000000800 */
[----:B------:R-:W-:Y:S08]  /*8840*/  MUFU.EX2 R20, R20 ;  /* 0x0000001400147308 */ /* 0x000ff00000000800 */
[----:B------:R-:W1:Y:S01]  /*8850*/  MUFU.EX2 R69, R69 ;  /* 0x0000004500457308 */ /* 0x000e620000000800 */
[----:B------:R-:W-:-:S02]  /*8860*/  WARPGROUP.DEPBAR.LE gsb0, 0x0 ;  /* 0x00008000000079c5 */ /* 0x000fc40000010000 */
[----:B------:R2:W-:Y:S05]  /*8870*/  @!P1 SYNCS.ARRIVE.TRANS64.RED.A1T0 RZ, [R27+URZ], RZ ;  /* 0x000000ff1bff99a7 */ /* 0x0005ea000810043f */
[----:B------:R-:W3:Y:S01]  /*8880*/  MUFU.EX2 R153, R82 ;  /* 0x0000005200997308 */ /* 0x000ee20000000800 */
[----:B0-----:R-:W-:Y:S02]  /*8890*/  F2FP.BF16.F32.PACK_AB R152, R65, R16 ;  /* 0x000000104198723e */ /* 0x001fe400000010ff */
[----:B-1----:R-:W-:Y:S01]  /*88a0*/  F2FP.BF16.F32.PACK_AB R154, R69, R20 ;  /* 0x00000014459a723e */ /* 0x002fe200000010ff */
[----:B--2---:R-:W-:-:S04]  /*88b0*/  @!P1 VIADD R27, R31, 0x34860 ;  /* 0x000348601f1b9836 */ /* 0x004fc80000000000 */
[----:B------:R-:W0:Y:S01]  /*88c0*/  MUFU.EX2 R155, R86 ;  /* 0x00000056009b7308 */ /* 0x000e220000000800 */
[----:B------:R-:W-:Y:S01]  /*88d0*/  @!P1 PRMT R31, RZ, 0x654, R27 ;  /* 0x00000654ff1f9816 */ /* 0x000fe2000000001b */
[----:B------:R-:W-:Y:S01]  /*88e0*/  FADD.FTZ R27, R11, R6 ;  /* 0x000000060b1b7221 */ /* 0x000fe20000010000 */
[----:B------:R-:W-:Y:S02]  /*88f0*/  FADD.FTZ R6, R10, R5 ;  /* 0x000000050a067221 */ /* 0x000fe40000010000 */
[----:B------:R1:W-:Y:S01]  /*8900*/  @!P1 SYNCS.ARRIVE.TRANS64.RED.A1T0 RZ, [R31+URZ], RZ ;  /* 0x000000ff1fff99a7 */ /* 0x0003e2000810043f */
        /* <DEDUP_REMOVED lines=69> */
[----:B------:R-:W2:Y:S01]  /*8d60*/  MUFU.EX2 R12, R73 ;  /* 0x00000049000c7308 */ /* 0x000ea20000000800 */
        /* <DEDUP_REMOVED lines=9> */
[----:B---3--:R-:W-:Y:S01]  /*8e00*/  FADD.FTZ R6, R153, R6 ;  /* 0x0000000699067221 */ /* 0x008fe20000010000 */
[----:B------:R-:W-:Y:S02]  /*8e10*/  F2FP.BF16.F32.PACK_AB R153, R83, R153 ;  /* 0x000000995399723e */ /* 0x000fe400000010ff */
[----:B------:R-:W-:Y:S01]  /*8e20*/  FADD.FTZ R5, R65, R10 ;  /* 0x0000000a41057221 */ /* 0x000fe20000010000 */
[----:B------:R-:W-:-:S03]  /*8e30*/  FADD.FTZ R6, R83, R6 ;  /* 0x0000000653067221 */ /* 0x000fc60000010000 */
[----:B------:R-:W-:Y:S01]  /*8e40*/  FADD.FTZ R10, R20, R5 ;  /* 0x00000005140a7221 */ /* 0x000fe20000010000 */
[----:B0-----:R-:W-:Y:S01]  /*8e50*/  FADD.FTZ R5, R155, R6 ;  /* 0x000000069b057221 */ /* 0x001fe20000010000 */
[C---:B--2---:R-:W-:Y:S02]  /*8e60*/  F2FP.BF16.F32.PACK_AB R155, R12.reuse, R155 ;  /* 0x0000009b0c9b723e */ /* 0x044fe400000010ff */
[----:B------:R-:W-:Y:S01]  /*8e70*/  FADD.FTZ R6, R69, R10 ;  /* 0x0000000a45067221 */ /* 0x000fe20000010000 */
[----:B------:R-:W-:Y:S01]  /*8e80*/  FADD.FTZ R5, R12, R5 ;  /* 0x000000050c057221 */ /* 0x000fe20000010000 */
[----:B------:R-:W-:Y:S01]  /*8e90*/  IMAD.MOV.U32 R10, RZ, RZ, R7 ;  /* 0x000000ffff0a7224 */ /* 0x000fe200078e0007 */
[----:B-1----:R-:W-:Y:S06]  /*8ea0*/  @P2 BRA `(.L_x_2022) ;  /* 0xffffffdc00a82947 */ /* 0x002fec000383ffff */
.L_x_2013:
        /* <DEDUP_REMOVED lines=67> */
.L_x_2023:
[----:B------:R-:W-:Y:S01]  /*92e0*/  ULEA UR5, UR36, UR38, 0x3 ;  /* 0x0000002624057291 */ /* 0x000fe2000f8e183f */
[----:B------:R-:W-:-:S05]  /*92f0*/  IMAD.U32 R2, RZ, RZ, UR37 ;  /* 0x00000025ff027e24 */ /* 0x000fca000f8e00ff */
[----:B------:R-:W-:-:S04]  /*9300*/  SHF.L.U32 R2, R2, 0x1f, RZ ;  /* 0x0000001f02027819 */ /* 0x000fc800000006ff */
[----:B------:R0:W1:Y:S01]  /*9310*/  SYNCS.PHASECHK.TRANS64.TRYWAIT P2, [UR5+0x34850], R2 ;  /* 0x03485002ff0075a7 */ /* 0x0000620008040145 */
[----:B------:R-:W-:Y:S05]  /*9320*/  @!P0 BRA `(.L_x_2024) ;  /* 0x0000000000048947 */ /* 0x000fea0003800000 */
[----:B------:R-:W-:Y:S01]  /*9330*/  BPT.TRAP 0x1 ;  /* 0x000000040000795c */ /* 0x000fe20000300000 */
.L_x_2024:
[----:B-1----:R-:W-:Y:S05]  /*9340*/  @P2 BRA `(.L_x_2025) ;  /* 0x0000000000082947 */ /* 0x002fea0003800000 */
[----:B------:R-:W1:Y:S02]  /*9350*/  SYNCS.PHASECHK.TRANS64.TRYWAIT P0, [UR5+0x34850], R2 ;  /* 0x03485002ff0075a7 */ /* 0x000e640008000145 */
[----:B-1----:R-:W-:Y:S05]  /*9360*/  @!P0 BRA `(.L_x_2026) ;  /* 0x0000008000008947 */ /* 0x002fea0003800000 */
.L_x_2025:
[----:B------:R-:W-:Y:S01]  /*9370*/  UIADD3 UR38, UR38, 0x400, URZ ;  /* 0x0000040026267890 */ /* 0x000fe2000fffe03f */
[----:B------:R-:W-:Y:S01]  /*9380*/  WARPGROUP.ARRIVE ;  /* 0x00000000000079c5 */ /* 0x000fe20000000000 */
[----:B------:R-:W-:Y:S01]  /*9390*/  UMOV UR7, 0x40000040 ;  /* 0x4000004000077882 */ /* 0x000fe20000000000 */
[----:B-1----:R-:W1:Y:S01]  /*93a0*/  SHFL.BFLY PT, R3, R6, 0x2, 0x1f ;  /* 0x0c401f0006037f89 */ /* 0x002e6200000e0000 */
[----:B------:R-:W-:Y:S01]  /*93b0*/  USHF.R.U32.HI UR38, URZ, 0x4, UR38 ;  /* 0x000000043f267899 */ /* 0x000fe20008011626 */
[----:B------:R-:W-:Y:S01]  /*93c0*/  IMAD.MOV.U32 R11, RZ, RZ, RZ ;  /* 0x000000ffff0b7224 */ /* 0x000fe200078e00ff */
[----:B------:R-:W-:Y:S01]  /*93d0*/  R2UR UR8, R188 ;  /* 0x00000000bc0872ca */ /* 0x000fe200000e0000 */
[----:B0-----:R-:W0:Y:S01]  /*93e0*/  SHFL.BFLY PT, R2, R5, 0x2, 0x1f ;  /* 0x0c401f0005027f89 */ /* 0x001e2200000e0000 */
        /* <DEDUP_REMOVED lines=9> */
[----:B-1----:R-:W-:Y:S01]  /*9480*/  FADD.FTZ R3, R3, R6 ;  /* 0x0000000603037221 */ /* 0x002fe20000010000 */
[----:B------:R-:W-:Y:S01]  /*9490*/  UMOV UR7, 0x40000040 ;  /* 0x4000004000077882 */ /* 0x000fe20000000000 */
[----:B------:R-:W-:-:S02]  /*94a0*/  IMAD.U32 R188, RZ, RZ, UR8 ;  /* 0x00000008ffbc7e24 */ /* 0x000fc4000f8e00ff */
[----:B0-----:R-:W-:Y:S01]  /*94b0*/  FADD.FTZ R8, R2, R5 ;  /* 0x0000000502087221 */ /* 0x001fe20000010000 */
[----:B------:R-:W-:Y:S01]  /*94c0*/  IMAD.MOV.U32 R5, RZ, RZ, RZ ;  /* 0x000000ffff057224 */ /* 0x000fe200078e00ff */
[----:B------:R-:W0:Y:S01]  /*94d0*/  SHFL.BFLY PT, R2, R3, 0x1, 0x1f ;  /* 0x0c201f0003027f89 */ /* 0x000e2200000e0000 */
[----:B------:R-:W-:-:S03]  /*94e0*/  USEL UR36, UR36, URZ, UP0 ;  /* 0x0000003f24247287 */ /* 0x000fc60008000000 */
[----:B------:R-:W1:Y:S01]  /*94f0*/  SHFL.BFLY PT, R9, R8, 0x1, 0x1f ;  /* 0x0c201f0008097f89 */ /* 0x000e6200000e0000 */
[----:B0-----:R-:W-:Y:S01]  /*9500*/  FADD.FTZ R12, R3, R2 ;  /* 0x00000002030c7221 */ /* 0x001fe20000010000 */
[----:B------:R-:W-:Y:S02]  /*9510*/  IMAD.MOV.U32 R2, RZ, RZ, -0x800000 ;  /* 0xff800000ff027424 */ /* 0x000fe400078e00ff */
[----:B------:R-:W-:Y:S02]  /*9520*/  IMAD.MOV.U32 R3, RZ, RZ, -0x800000 ;  /* 0xff800000ff037424 */ /* 0x000fe400078e00ff */
[----:B-1----:R-:W-:Y:S01]  /*9530*/  FADD.FTZ R13, R8, R9 ;  /* 0x00000009080d7221 */ /* 0x002fe20000010000 */
[----:B------:R-:W-:Y:S01]  /*9540*/  FSETP.NE.FTZ.AND P0, PT, R12, RZ, PT ;  /* 0x000000ff0c00720b */ /* 0x000fe20003f15000 */
[----:B------:R-:W-:-:S03]  /*9550*/  IMAD.U32 R8, RZ, RZ, UR5 ;  /* 0x00000005ff087e24 */ /* 0x000fc6000f8e00ff */
[----:B------:R-:W-:-:S09]  /*9560*/  FSETP.NE.FTZ.AND P2, PT, R13, RZ, PT ;  /* 0x000000ff0d00720b */ /* 0x000fd20003f55000 */
[C---:B------:R-:W-:Y:S01]  /*9570*/  @P0 FMUL.FTZ R9, R0.reuse, 0.69314718246459960938 ;  /* 0x3f31721800090820 */ /* 0x040fe20000410000 */
[----:B------:R-:W0:Y:S03]  /*9580*/  @P0 MUFU.LG2 R10, R12 ;  /* 0x0000000c000a0308 */ /* 0x000e260000000c00 */
[----:B------:R-:W-:Y:S01]  /*9590*/  @P2 FMUL.FTZ R15, R0, 0.69314718246459960938 ;  /* 0x3f317218000f2820 */ /* 0x000fe20000410000 */
[----:B------:R-:W-:-:S04]  /*95a0*/  @!P1 VIADD R0, R8, 0x34860 ;  /* 0x0003486008009836 */ /* 0x000fc80000000000 */
[----:B------:R-:W1:Y:S01]  /*95b0*/  @P2 MUFU.LG2 R6, R13 ;  /* 0x0000000d00062308 */ /* 0x000e620000000c00 */
[----:B------:R-:W-:-:S07]  /*95c0*/  @!P1 PRMT R0, RZ, 0x654, R0 ;  /* 0x00000654ff009816 */ /* 0x000fce0000000000 */
        /* <DEDUP_REMOVED lines=45> */
[-C--:B--2---:R-:W-:Y:S01]  /*98a0*/  FMUL.FTZ R89, R32, R5.reuse ;  /* 0x0000000520597220 */ /* 0x084fe20000410000 */
[----:B------:R-:W-:Y:S01]  /*98b0*/  FMUL.FTZ R88, R33, R5 ;  /* 0x0000000521587220 */ /* 0x000fe20000410000 */
[-C--:B0-----:R-:W-:Y:S01]  /*98c0*/  FMUL.FTZ R8, R30, R11.reuse ;  /* 0x0000000b1e087220 */ /* 0x081fe20000410000 */
        /* <DEDUP_REMOVED lines=60> */
[----:B-1----:R-:W-:-:S07]  /*9c90*/  FMUL.FTZ R87, R87, R11 ;  /* 0x0000000b57577220 */ /* 0x002fce0000410000 */
.L_x_1996:
[----:B------:R-:W0:Y:S01]  /*9ca0*/  S2R R5, SR_CgaCtaId ;  /* 0x0000000000057919 */ /* 0x000e220000008800 */
[----:B------:R-:W-:Y:S01]  /*9cb0*/  MOV R0, 0x400 ;  /* 0x0000040000007802 */ /* 0x000fe20000000f00 */
[----:B------:R-:W-:Y:S01]  /*9cc0*/  BSSY B0, `(.L_x_2027) ;  /* 0x0000218000007945 */ /* 0x000fe20003800000 */
[----:B------:R-:W-:Y:S02]  /*9cd0*/  BAR.SYNC.DEFER_BLOCKING 0x5, 0x120 ;  /* 0x0144800000007b1d */ /* 0x000fe40000010000 */
[----:B0-----:R-:W-:-:S05]  /*9ce0*/  LEA R0, R5, R0, 0x18 ;  /* 0x0000000005007211 */ /* 0x001fca00078ec0ff */
[----:B------:R-:W0:Y:S02]  /*9cf0*/  LDS.128 R44, [R0+0x348d0] ;  /* 0x0348d000002c7984 */ /* 0x000e240000000c00 */
[----:B0-----:R-:W-:Y:S02]  /*9d00*/  R2UR UR4, R45 ;  /* 0x000000002d0472ca */ /* 0x001fe400000e0000 */
[----:B------:R-:W-:-:S11]  /*9d10*/  R2UR UR5, R46 ;  /* 0x000000002e0572ca */ /* 0x000fd600000e0000 */
[----:B------:R-:W-:Y:S01]  /*9d20*/  IMAD.U32 R16, RZ, RZ, UR4 ;  /* 0x00000004ff107e24 */ /* 0x000fe2000f8e00ff */
[----:B------:R-:W-:Y:S06]  /*9d30*/  BAR.ARV 0x4, 0x120 ;  /* 0x0104800000007b1d */ /* 0x000fec0000002000 */
[----:B------:R-:W-:Y:S05]  /*9d40*/  @P0 BRA `(.L_x_2028) ;  /* 0x0000001400400947 */ /* 0x000fea0003800000 */
[----:B------:R-:W0:Y:S01]  /*9d50*/  S2R R5, SR_SWINHI ;  /* 0x0000000000057919 */ /* 0x000e220000002f00 */
[----:B------:R-:W-:Y:S01]  /*9d60*/  F2FP.BF16.F32.PACK_AB R7, R7, R8 ;  /* 0x000000080707723e */ /* 0x000fe200000010ff */
[----:B------:R-:W-:Y:S01]  /*9d70*/  ULDC.64 UR8, c[0x0][0xbe0] ;  /* 0x0002f80000087ab9 */ /* 0x000fe20000000a00 */
[----:B------:R-:W-:Y:S01]  /*9d80*/  F2FP.BF16.F32.PACK_AB R6, R6, R91 ;  /* 0x0000005b0606723e */ /* 0x000fe200000010ff */
[----:B------:R-:W-:Y:S01]  /*9d90*/  UISETP.NE.U32.AND UP0, UPT, UR8, URZ, UPT ;  /* 0x0000003f0800728c */ /* 0x000fe2000bf05070 */
[----:B------:R-:W-:Y:S01]  /*9da0*/  R2UR UR6, R186 ;  /* 0x00000000ba0672ca */ /* 0x000fe200000e0000 */
[----:B------:R-:W-:Y:S01]  /*9db0*/  ULDC.64 UR12, c[0x0][0x208] ;  /* 0x00008200000c7ab9 */ /* 0x000fe20000000a00 */
[----:B------:R-:W-:Y:S01]  /*9dc0*/  R2UR UR4, R184 ;  /* 0x00000000b80472ca */ /* 0x000fe200000e0000 */
[----:B------:R-:W-:Y:S01]  /*9dd0*/  UISETP.NE.AND.EX UP0, UPT, UR9, URZ, UPT, UP0 ;  /* 0x0000003f0900728c */ /* 0x000fe2000bf05300 */
[----:B------:R-:W-:Y:S02]  /*9de0*/  F2FP.BF16.F32.PACK_AB R64, R65, R64 ;  /* 0x000000404140723e */ /* 0x000fe400000010ff */
[----:B------:R-:W-:-:S02]  /*9df0*/  F2FP.BF16.F32.PACK_AB R65, R67, R66 ;  /* 0x000000424341723e */ /* 0x000fc400000010ff */
[----:B------:R-:W-:Y:S02]  /*9e00*/  F2FP.BF16.F32.PACK_AB R72, R73, R72 ;  /* 0x000000484948723e */ /* 0x000fe400000010ff */
[----:B------:R-:W-:Y:S02]  /*9e10*/  F2FP.BF16.F32.PACK_AB R66, R69, R68 ;  /* 0x000000444542723e */ /* 0x000fe400000010ff */
[----:B------:R-:W-:Y:S02]  /*9e20*/  F2FP.BF16.F32.PACK_AB R67, R71, R70 ;  /* 0x000000464743723e */ /* 0x000fe400000010ff */
[----:B------:R-:W-:Y:S01]  /*9e30*/  F2FP.BF16.F32.PACK_AB R73, R75, R74 ;  /* 0x0000004a4b49723e */ /* 0x000fe200000010ff */
[----:B------:R-:W-:Y:S01]  /*9e40*/  USHF.L.U64.HI UR11, UR4, 0x2, UR6 ;  /* 0x00000002040b7899 */ /* 0x000fe20008010206 */
[----:B------:R-:W-:Y:S01]  /*9e50*/  F2FP.BF16.F32.PACK_AB R80, R81, R80 ;  /* 0x000000505150723e */ /* 0x000fe200000010ff */
[----:B------:R-:W-:Y:S01]  /*9e60*/  USHF.L.U32 UR10, UR4, 0x2, URZ ;  /* 0x00000002040a7899 */ /* 0x000fe2000800063f */
[----:B------:R-:W-:Y:S01]  /*9e70*/  F2FP.BF16.F32.PACK_AB R74, R77, R76 ;  /* 0x0000004c4d4a723e */ /* 0x000fe200000010ff */
[----:B------:R-:W-:Y:S01]  /*9e80*/  ULDC.64 UR6, c[0x0][0xbd8] ;  /* 0x0002f60000067ab9 */ /* 0x000fe20000000a00 */
[----:B------:R-:W-:Y:S01]  /*9e90*/  F2FP.BF16.F32.PACK_AB R75, R79, R78 ;  /* 0x0000004e4f4b723e */ /* 0x000fe200000010ff */
[----:B------:R-:W-:Y:S01]  /*9ea0*/  UISETP.NE.U32.AND UP1, UPT, UR6, URZ, UPT ;  /* 0x0000003f0600728c */ /* 0x000fe2000bf25070 */
[----:B------:R-:W-:Y:S01]  /*9eb0*/  F2FP.BF16.F32.PACK_AB R81, R83, R82 ;  /* 0x000000525351723e */ /* 0x000fe200000010ff */
[----:B------:R-:W-:Y:S01]  /*9ec0*/  UIADD3 UR4, UP2, UR10, UR6, URZ ;  /* 0x000000060a047290 */ /* 0x000fe2000ff5e03f */
[----:B------:R-:W-:Y:S01]  /*9ed0*/  F2FP.BF16.F32.PACK_AB R82, R85, R84 ;  /* 0x000000545552723e */ /* 0x000fe200000010ff */
[----:B------:R-:W-:Y:S01]  /*9ee0*/  UISETP.NE.AND.EX UP1, UPT, UR7, URZ, UPT, UP1 ;  /* 0x0000003f0700728c */ /* 0x000fe2000bf25310 */
[----:B------:R-:W-:Y:S01]  /*9ef0*/  F2FP.BF16.F32.PACK_AB R83, R87, R86 ;  /* 0x000000565753723e */ /* 0x000fe200000010ff */
[----:B------:R-:W-:Y:S01]  /*9f00*/  @UP0 UIADD3 UR6, UP3, UR10, UR8, URZ ;  /* 0x000000080a060290 */ /* 0x000fe2000ff7e03f */
[----:B------:R-:W-:-:S02]  /*9f10*/  MOV R20, R0 ;  /* 0x0000000000147202 */ /* 0x000fc40000000f00 */
[----:B0-----:R-:W-:Y:S01]  /*9f20*/  MOV R21, R5 ;  /* 0x0000000500157202 */ /* 0x001fe20000000f00 */
[----:B------:R-:W-:Y:S02]  /*9f30*/  UIADD3.X UR8, UR11, UR7, URZ, UP2, !UPT ;  /* 0x000000070b087290 */ /* 0x000fe400097fe43f */
[----:B------:R-:W-:Y:S01]  /*9f40*/  @UP0 UIADD3.X UR7, UR11, UR9, URZ, UP3, !UPT ;  /* 0x000000090b070290 */ /* 0x000fe20009ffe43f */
[----:B------:R-:W-:-:S03]  /*9f50*/  IMAD.WIDE R4, R191, 0x2, R20 ;  /* 0x00000002bf047825 */ /* 0x000fc600078e0214 */
[C---:B------:R-:W-:Y:S02]  /*9f60*/  IADD3 R45, P6, R4.reuse, 0x20, RZ ;  /* 0x00000020042d7810 */ /* 0x040fe40007fde0ff */
[C---:B------:R-:W-:Y:S02]  /*9f70*/  LOP3.LUT R9, R4.reuse, 0x380, RZ, 0xc0, !PT ;  /* 0x0000038004097812 */ /* 0x040fe400078ec0ff */
[----:B------:R-:W-:Y:S01]  /*9f80*/  IADD3 R99, P4, R4, 0x60, RZ ;  /* 0x0000006004637810 */ /* 0x000fe20007f9e0ff */
[--C-:B------:R-:W-:Y:S01]  /*9f90*/  IMAD.X R29, RZ, RZ, R5.reuse, P6 ;  /* 0x000000ffff1d7224 */ /* 0x100fe200030e0605 */
[----:B------:R-:W-:Y:S02]  /*9fa0*/  LOP3.LUT R10, R45, 0x380, RZ, 0xc0, !PT ;  /* 0x000003802d0a7812 */ /* 0x000fe400078ec0ff */
[----:B------:R-:W-:Y:S01]  /*9fb0*/  SHF.R.U64 R9, R9, 0x3, RZ ;  /* 0x0000000309097819 */ /* 0x000fe200000012ff */
[----:B------:R-:W-:Y:S01]  /*9fc0*/  IMAD.X R11, RZ, RZ, R5, P4 ;  /* 0x000000ffff0b7224 */ /* 0x000fe200020e0605 */
[----:B------:R-:W-:-:S02]  /*9fd0*/  LOP3.LUT R44, R99, 0x380, RZ, 0xc0, !PT ;  /* 0x00000380632c7812 */ /* 0x000fc400078ec0ff */
[C---:B------:R-:W-:Y:S02]  /*9fe0*/  IADD3 R97, P5, R4.reuse, 0x40, RZ ;  /* 0x0000004004617810 */ /* 0x040fe40007fbe0ff */
[C---:B------:R-:W-:Y:S02]  /*9ff0*/  IADD3 R101, P3, R4.reuse, 0x4000, RZ ;  /* 0x0000400004657810 */ /* 0x040fe40007f7e0ff */
[C---:B------:R-:W-:Y:S01]  /*a000*/  IADD3 R103, P2, R4.reuse, 0x4020, RZ ;  /* 0x0000402004677810 */ /* 0x040fe20007f5e0ff */
[--C-:B------:R-:W-:Y:S01]  /*a010*/  IMAD.X R27, RZ, RZ, R5.reuse, P5 ;  /* 0x000000ffff1b7224 */ /* 0x100fe200028e0605 */
[C---:B------:R-:W-:Y:S01]  /*a020*/  IADD3 R105, P1, R4.reuse, 0x4040, RZ ;  /* 0x0000404004697810 */ /* 0x040fe20007f3e0ff */
[--C-:B------:R-:W-:Y:S01]  /*a030*/  IMAD.X R25, RZ, RZ, R5.reuse, P3 ;  /* 0x000000ffff197224 */ /* 0x100fe200018e0605 */
[----:B------:R-:W-:Y:S01]  /*a040*/  BAR.SYNC.DEFER_BLOCKING 0x1, 0x100 ;  /* 0x0044000000007b1d */ /* 0x000fe20000010000 */
[----:B------:R-:W-:Y:S02]  /*a050*/  IADD3 R107, P0, R4, 0x4060, RZ ;  /* 0x00004060046b7810 */ /* 0x000fe40007f1e0ff */
[----:B------:R-:W-:Y:S01]  /*a060*/  SHF.R.U64 R10, R10, 0x3, RZ ;  /* 0x000000030a0a7819 */ /* 0x000fe200000012ff */
[--C-:B------:R-:W-:Y:S01]  /*a070*/  IMAD.X R15, RZ, RZ, R5.reuse, P1 ;  /* 0x000000ffff0f7224 */ /* 0x100fe200008e0605 */
[----:B------:R-:W-:Y:S01]  /*a080*/  LOP3.LUT R4, R9, R4, RZ, 0x3c, !PT ;  /* 0x0000000409047212 */ /* 0x000fe200078e3cff */
[--C-:B------:R-:W-:Y:S01]  /*a090*/  IMAD.X R9, RZ, RZ, R5.reuse, P2 ;  /* 0x000000ffff097224 */ /* 0x100fe200010e0605 */
[----:B------:R-:W-:Y:S01]  /*a0a0*/  SHF.R.U64 R44, R44, 0x3, RZ ;  /* 0x000000032c2c7819 */ /* 0x000fe200000012ff */
[----:B------:R-:W-:Y:S01]  /*a0b0*/  IMAD.X R13, RZ, RZ, R5, P0 ;  /* 0x000000ffff0d7224 */ /* 0x000fe200000e0605 */
[----:B------:R-:W-:-:S02]  /*a0c0*/  LOP3.LUT R28, R10, R45, RZ, 0x3c, !PT ;  /* 0x0000002d0a1c7212 */ /* 0x000fc400078e3cff */
[----:B------:R-:W-:Y:S02]  /*a0d0*/  MOV R45, R4 ;  /* 0x00000004002d7202 */ /* 0x000fe40000000f00 */
[----:B------:R-:W-:Y:S02]  /*a0e0*/  LOP3.LUT R24, R97, 0x380, RZ, 0xc0, !PT ;  /* 0x0000038061187812 */ /* 0x000fe400078ec0ff */
[----:B------:R-:W-:Y:S02]  /*a0f0*/  F2FP.BF16.F32.PACK_AB R5, R12, R93 ;  /* 0x0000005d0c05723e */ /* 0x000fe400000010ff */
[----:B------:R-:W-:Y:S02]  /*a100*/  LOP3.LUT R10, R44, R99, RZ, 0x3c, !PT ;  /* 0x000000632c0a7212 */ /* 0x000fe400078e3cff */
[----:B------:R-:W-:Y:S02]  /*a110*/  LOP3.LUT R12, R103, 0x380, RZ, 0xc0, !PT ;  /* 0x00000380670c7812 */ /* 0x000fe400078ec0ff */
[----:B------:R-:W-:-:S02]  /*a120*/  LOP3.LUT R44, R107, 0x380, RZ, 0xc0, !PT ;  /* 0x000003806b2c7812 */ /* 0x000fc400078ec0ff */
[----:B------:R-:W-:Y:S02]  /*a130*/  SHF.R.U64 R24, R24, 0x3, RZ ;  /* 0x0000000318187819 */ /* 0x000fe400000012ff */
[----:B------:R-:W-:Y:S02]  /*a140*/  LOP3.LUT R46, R101, 0x380, RZ, 0xc0, !PT ;  /* 0x00000380652e7812 */ /* 0x000fe400078ec0ff */
[----:B------:R-:W-:Y:S02]  /*a150*/  F2FP.BF16.F32.PACK_AB R4, R14, R95 ;  /* 0x0000005f0e04723e */ /* 0x000fe400000010ff */
[----:B------:R-:W-:Y:S02]  /*a160*/  SHF.R.U64 R12, R12, 0x3, RZ ;  /* 0x000000030c0c7819 */ /* 0x000fe400000012ff */
[----:B------:R-:W-:Y:S01]  /*a170*/  LOP3.LUT R14, R105, 0x380, RZ, 0xc0, !PT ;  /* 0x00000380690e7812 */ /* 0x000fe200078ec0ff */
[----:B------:R0:W-:Y:S01]  /*a180*/  STSM.16.M88.4 [R45], R4 ;  /* 0x000000042d007844 */ /* 0x0001e20000000200 */
[----:B------:R-:W-:-:S02]  /*a190*/  SHF.R.U64 R44, R44, 0x3, RZ ;  /* 0x000000032c2c7819 */ /* 0x000fc400000012ff */
[----:B------:R-:W-:Y:S02]  /*a1a0*/  LOP3.LUT R26, R24, R97, RZ, 0x3c, !PT ;  /* 0x00000061181a7212 */ /* 0x000fe400078e3cff */
[----:B------:R-:W-:Y:S02]  /*a1b0*/  SHF.R.U64 R46, R46, 0x3, RZ ;  /* 0x000000032e2e7819 */ /* 0x000fe400000012ff */
[----:B------:R-:W-:Y:S02]  /*a1c0*/  LOP3.LUT R8, R12, R103, RZ, 0x3c, !PT ;  /* 0x000000670c087212 */ /* 0x000fe400078e3cff */
[----:B------:R-:W-:Y:S02]  /*a1d0*/  SHF.R.U64 R14, R14, 0x3, RZ ;  /* 0x000000030e0e7819 */ /* 0x000fe400000012ff */
[----:B------:R-:W-:Y:S02]  /*a1e0*/  LOP3.LUT R12, R44, R107, RZ, 0x3c, !PT ;  /* 0x0000006b2c0c7212 */ /* 0x000fe400078e3cff */
[----:B------:R-:W-:-:S02]  /*a1f0*/  MOV R44, R28 ;  /* 0x0000001c002c7202 */ /* 0x000fc40000000f00 */
[----:B------:R-:W-:Y:S02]  /*a200*/  MOV R29, R26 ;  /* 0x0000001a001d7202 */ /* 0x000fe40000000f00 */
[----:B------:R-:W-:Y:S02]  /*a210*/  LOP3.LUT R24, R46, R101, RZ, 0x3c, !PT ;  /* 0x000000652e187212 */ /* 0x000fe400078e3cff */
[----:B------:R-:W-:Y:S02]  /*a220*/  MOV R28, R10 ;  /* 0x0000000a001c7202 */ /* 0x000fe40000000f00 */
[----:B------:R-:W-:Y:S02]  /*a230*/  MOV R26, R8 ;  /* 0x00000008001a7202 */ /* 0x000fe40000000f00 */
[----:B------:R-:W-:Y:S02]  /*a240*/  LOP3.LUT R14, R14, R105, RZ, 0x3c, !PT ;  /* 0x000000690e0e7212 */ /* 0x000fe400078e3cff */
[----:B------:R-:W-:-:S02]  /*a250*/  F2FP.BF16.F32.PACK_AB R8, R88, R89 ;  /* 0x000000595808723e */ /* 0x000fc400000010ff */
[----:B------:R-:W-:Y:S02]  /*a260*/  F2FP.BF16.F32.PACK_AB R9, R35, R34 ;  /* 0x000000222309723e */ /* 0x000fe400000010ff */
[----:B------:R-:W-:Y:S02]  /*a270*/  F2FP.BF16.F32.PACK_AB R10, R37, R36 ;  /* 0x00000024250a723e */ /* 0x000fe400000010ff */
[----:B------:R-:W-:Y:S02]  /*a280*/  F2FP.BF16.F32.PACK_AB R11, R39, R38 ;  /* 0x00000026270b723e */ /* 0x000fe400000010ff */
[----:B------:R-:W-:Y:S02]  /*a290*/  MOV R27, R24 ;  /* 0x00000018001b7202 */ /* 0x000fe40000000f00 */
[----:B------:R-:W-:Y:S01]  /*a2a0*/  MOV R25, R14 ;  /* 0x0000000e00197202 */ /* 0x000fe20000000f00 */
[----:B------:R1:W-:Y:S01]  /*a2b0*/  STSM.16.M88.4 [R44], R8 ;  /* 0x000000082c007844 */ /* 0x0003e20000000200 */
[----:B------:R-:W-:-:S02]  /*a2c0*/  MOV R24, R12 ;  /* 0x0000000c00187202 */ /* 0x000fc40000000f00 */
[----:B0-----:R-:W-:Y:S02]  /*a2d0*/  F2FP.BF16.F32.PACK_AB R4, R41, R40 ;  /* 0x000000282904723e */ /* 0x001fe400000010ff */
        /* <DEDUP_REMOVED lines=8> */
[----:B-1----:R-:W-:Y:S02]  /*a360*/  F2FP.BF16.F32.PACK_AB R8, R57, R56 ;  /* 0x000000383908723e */ /* 0x002fe400000010ff */
[----:B------:R-:W-:Y:S01]  /*a370*/  F2FP.BF16.F32.PACK_AB R9, R59, R58 ;  /* 0x0000003a3b09723e */ /* 0x000fe200000010ff */
[----:B------:R-:W-:Y:S01]  /*a380*/  STSM.16.M88.4 [R28], R12 ;  /* 0x0000000c1c007844 */ /* 0x000fe20000000200 */
[----:B------:R-:W-:Y:S02]  /*a390*/  F2FP.BF16.F32.PACK_AB R10, R61, R60 ;  /* 0x0000003c3d0a723e */ /* 0x000fe400000010ff */
[----:B------:R-:W-:Y:S02]  /*a3a0*/  F2FP.BF16.F32.PACK_AB R11, R63, R62 ;  /* 0x0000003e3f0b723e */ /* 0x000fe400000010ff */
[----:B------:R-:W-:-:S02]  /*a3b0*/  PLOP3.LUT P0, PT, PT, PT, UP1, 0x80, 0x0 ;  /* 0x000000000000781c */ /* 0x000fc40003f0f018 */
[----:B------:R-:W-:Y:S01]  /*a3c0*/  PLOP3.LUT P2, PT, PT, PT, UP0, 0x80, 0x0 ;  /* 0x000000000000781c */ /* 0x000fe20003f4f008 */
[----:B------:R1:W-:Y:S01]  /*a3d0*/  STSM.16.M88.4 [R27], R8 ;  /* 0x000000081b007844 */ /* 0x0003e20000000200 */
[----:B0-----:R-:W-:Y:S02]  /*a3e0*/  IMAD.U32 R4, RZ, RZ, UR4 ;  /* 0x00000004ff047e24 */ /* 0x001fe4000f8e00ff */
[----:B------:R-:W-:Y:S01]  /*a3f0*/  IMAD.U32 R5, RZ, RZ, UR8 ;  /* 0x00000008ff057e24 */ /* 0x000fe2000f8e00ff */
[----:B------:R0:W-:Y:S04]  /*a400*/  STSM.16.M88.4 [R26], R64 ;  /* 0x000000401a007844 */ /* 0x0001e80000000200 */
[----:B------:R0:W-:Y:S04]  /*a410*/  STSM.16.M88.4 [R25], R72 ;  /* 0x0000004819007844 */ /* 0x0001e80000000200 */
[----:B------:R0:W-:Y:S01]  /*a420*/  STSM.16.M88.4 [R24], R80 ;  /* 0x0000005018007844 */ /* 0x0001e20000000200 */
[----:B------:R-:W-:Y:S01]  /*a430*/  BAR.SYNC.DEFER_BLOCKING 0x1, 0x100 ;  /* 0x0044000000007b1d */ /* 0x000fe20000010000 */
[----:B------:R-:W-:-:S02]  /*a440*/  IMAD.U32 R6, RZ, RZ, UR6 ;  /* 0x00000006ff067e24 */ /* 0x000fc4000f8e00ff */
[----:B------:R-:W-:-:S03]  /*a450*/  IMAD.U32 R7, RZ, RZ, UR7 ;  /* 0x00000007ff077e24 */ /* 0x000fc6000f8e00ff */
[----:B-1----:R-:W2:Y:S04]  /*a460*/  @P0 LDG.E R8, desc[UR12][R4.64] ;  /* 0x0000000c04080981 */ /* 0x002ea8000c1e1900 */
[----:B------:R-:W3:Y:S01]  /*a470*/  @P2 LDG.E R6, desc[UR12][R6.64] ;  /* 0x0000000c06062981 */ /* 0x000ee2000c1e1900 */
[----:B------:R-:W-:Y:S01]  /*a480*/  IMAD R9, R18, 0x40, R17 ;  /* 0x0000004012097824 */ /* 0x000fe200078e0211 */
[----:B------:R-:W-:Y:S01]  /*a490*/  UMOV UR4, URZ ;  /* 0x0000003f00047c82 */ /* 0x000fe20008000000 */
[----:B------:R-:W-:Y:S02]  /*a4a0*/  ULDC UR10, c[0x0][0xa88] ;  /* 0x0002a200000a7ab9 */ /* 0x000fe40000000800 */
[----:B------:R-:W-:-:S03]  /*a4b0*/  IMAD.WIDE R20, R9, 0x2, R20 ;  /* 0x0000000209147825 */ /* 0x000fc600078e0214 */
[----:B------:R-:W-:Y:S02]  /*a4c0*/  IADD3 R29, P1, R20, 0x1000, RZ ;  /* 0x00001000141d7810 */ /* 0x000fe40007f3e0ff */
[----:B--2---:R-:W-:Y:S02]  /*a4d0*/  @P0 R2UR UR4, R8 ;  /* 0x00000000080402ca */ /* 0x004fe400000e0000 */
[----:B---3--:R-:W-:Y:S01]  /*a4e0*/  @P2 R2UR UR10, R6 ;  /* 0x00000000060a22ca */ /* 0x008fe200000e0000 */
[----:B0-----:R-:W-:-:S14]  /*a4f0*/  @P2 BRA `(.L_x_2029) ;  /* 0x00000000001c2947 */ /* 0x001fdc0003800000 */
[----:B------:R-:W-:Y:S05]  /*a500*/  @!P0 BRA `(.L_x_2029) ;  /* 0x0000000000188947 */ /* 0x000fea0003800000 */
[----:B------:R-:W-:Y:S02]  /*a510*/  ULDC.64 UR6, c[0x0][0x208] ;  /* 0x0000820000067ab9 */ /* 0x000fe40000000a00 */
[----:B------:R-:W2:Y:S04]  /*a520*/  LDG.E R7, desc[UR6][R4.64] ;  /* 0x0000000604077981 */ /* 0x000ea8000c1e1900 */
[----:B------:R-:W3:Y:S01]  /*a530*/  LDG.E R6, desc[UR6][R4.64+0x4] ;  /* 0x0000040604067981 */ /* 0x000ee2000c1e1900 */
[----:B--2---:R-:W-:Y:S02]  /*a540*/  R2UR UR6, R7 ;  /* 0x00000000070672ca */ /* 0x004fe400000e0000 */
[----:B---3--:R-:W-:-:S13]  /*a550*/  R2UR UR10, R6 ;  /* 0x00000000060a72ca */ /* 0x008fda00000e0000 */
[----:B------:R-:W-:-:S12]  /*a560*/  UIADD3 UR10, -UR6, UR10, URZ ;  /* 0x0000000a060a7290 */ /* 0x000fd8000fffe13f */
.L_x_2029:
[----:B------:R-:W-:Y:S01]  /*a570*/  R2UR UR18, R185 ;  /* 0x00000000b91272ca */ /* 0x000fe200000e0000 */
[----:B------:R-:W-:Y:S01]  /*a580*/  ULDC.64 UR12, c[0x0][0xb70] ;  /* 0x0002dc00000c7ab9 */ /* 0x000fe20000000a00 */
[----:B------:R-:W-:Y:S01]  /*a590*/  R2UR UR16, R186 ;  /* 0x00000000ba1072ca */ /* 0x000fe200000e0000 */
[----:B------:R-:W-:Y:S01]  /*a5a0*/  USHF.R.S32.HI UR9, URZ, 0x1f, UR4 ;  /* 0x0000001f3f097899 */ /* 0x000fe20008011404 */
[----:B------:R-:W-:Y:S01]  /*a5b0*/  R2UR UR15, R184 ;  /* 0x00000000b80f72ca */ /* 0x000fe200000e0000 */
[----:B------:R-:W-:Y:S01]  /*a5c0*/  UMOV UR8, UR4 ;  /* 0x0000000400087c82 */ /* 0x000fe20008000000 */
[----:B------:R-:W-:Y:S01]  /*a5d0*/  R2UR UR17, R187 ;  /* 0x00000000bb1172ca */ /* 0x000fe200000e0000 */
[----:B------:R-:W-:Y:S01]  /*a5e0*/  ULDC.64 UR20, c[0x0][0x208] ;  /* 0x0000820000147ab9 */ /* 0x000fe20000000a00 */
[C---:B------:R-:W-:Y:S02]  /*a5f0*/  IADD3 R13, P2, R20.reuse, 0x2000, RZ ;  /* 0x00002000140d7810 */ /* 0x040fe40007f5e0ff */
[----:B------:R-:W-:-:S02]  /*a600*/  IADD3 R7, P6, R20, 0x3000, RZ ;  /* 0x0000300014077810 */ /* 0x000fc40007fde0ff */
[----:B------:R-:W-:Y:S01]  /*a610*/  LOP3.LUT R12, R13, 0x380, RZ, 0xc0, !PT ;  /* 0x000003800d0c7812 */ /* 0x000fe200078ec0ff */
[----:B------:R-:W-:Y:S01]  /*a620*/  USHF.R.S32.HI UR14, URZ, 0x1f, UR18 ;  /* 0x0000001f3f0e7899 */ /* 0x000fe20008011412 */
[----:B------:R-:W-:Y:S01]  /*a630*/  LOP3.LUT R4, R7, 0x380, RZ, 0xc0, !PT ;  /* 0x0000038007047812 */ /* 0x000fe200078ec0ff */
[----:B------:R-:W-:Y:S01]  /*a640*/  USEL UR16, UR16, URZ, !UP1 ;  /* 0x0000003f10107287 */ /* 0x000fe2000c800000 */
[----:B------:R-:W-:Y:S01]  /*a650*/  LOP3.LUT R28, R29, 0x380, RZ, 0xc0, !PT ;  /* 0x000003801d1c7812 */ /* 0x000fe200078ec0ff */
[----:B------:R-:W-:Y:S01]  /*a660*/  UIMAD UR11, UR14, UR12, URZ ;  /* 0x0000000c0e0b72a4 */ /* 0x000fe2000f8e023f */
[----:B------:R-:W-:Y:S01]  /*a670*/  SHF.R.U64 R12, R12, 0x3, RZ ;  /* 0x000000030c0c7819 */ /* 0x000fe200000012ff */
[----:B------:R-:W-:Y:S01]  /*a680*/  UIMAD.WIDE.U32 UR6, UR18, UR12, UR8 ;  /* 0x0000000c120672a5 */ /* 0x000fe2000f8e0008 */
[----:B------:R-:W-:Y:S01]  /*a690*/  IMAD.U32 R8, RZ, RZ, UR17 ;  /* 0x00000011ff087e24 */ /* 0x000fe2000f8e00ff */
[----:B------:R-:W-:Y:S01]  /*a6a0*/  UIMAD UR11, UR18, UR13, UR11 ;  /* 0x0000000d120b72a4 */ /* 0x000fe2000f8e020b */
[----:B------:R-:W-:Y:S01]  /*a6b0*/  SHF.R.U64 R4, R4, 0x3, RZ ;  /* 0x0000000304047819 */ /* 0x000fe200000012ff */
[----:B------:R-:W-:Y:S01]  /*a6c0*/  USEL UR15, UR15, URZ, !UP1 ;  /* 0x0000003f0f0f7287 */ /* 0x000fe2000c800000 */
[----:B------:R-:W-:Y:S01]  /*a6d0*/  IMAD R8, R8, 0x80, R23 ;  /* 0x0000008008087824 */ /* 0x000fe200078e0217 */
[----:B------:R-:W-:Y:S01]  /*a6e0*/  ULDC.64 UR12, c[0x0][0xb78] ;  /* 0x0002de00000c7ab9 */ /* 0x000fe20000000a00 */
[----:B------:R-:W-:Y:S01]  /*a6f0*/  UIADD3 UR7, UR7, UR11, URZ ;  /* 0x0000000b07077290 */ /* 0x000fe2000fffe03f */
[----:B------:R-:W-:Y:S01]  /*a700*/  SHF.R.U64 R28, R28, 0x3, RZ ;  /* 0x000000031c1c7819 */ /* 0x000fe200000012ff */
[----:B------:R-:W-:Y:S01]  /*a710*/  UIMAD UR8, UR16, UR12, URZ ;  /* 0x0000000c100872a4 */ /* 0x000fe2000f8e023f */
[----:B------:R-:W-:Y:S01]  /*a720*/  SHF.R.S32.HI R5, RZ, 0x1f, R8 ;  /* 0x0000001fff057819 */ /* 0x000fe20000011408 */
[----:B------:R-:W-:Y:S01]  /*a730*/  UIMAD.WIDE.U32 UR6, UR15, UR12, UR6 ;  /* 0x0000000c0f0672a5 */ /* 0x000fe2000f8e0006 */
[----:B------:R-:W-:Y:S01]  /*a740*/  LOP3.LUT R12, R12, R13, RZ, 0x3c, !PT ;  /* 0x0000000d0c0c7212 */ /* 0x000fe200078e3cff */
[----:B------:R-:W-:Y:S01]  /*a750*/  UIMAD UR8, UR15, UR13, UR8 ;  /* 0x0000000d0f0872a4 */ /* 0x000fe2000f8e0208 */
[----:B------:R-:W-:Y:S01]  /*a760*/  IADD3 R37, P5, R20, 0x4000, RZ ;  /* 0x0000400014257810 */ /* 0x000fe20007fbe0ff */
[----:B------:R-:W-:Y:S01]  /*a770*/  IMAD.X R13, RZ, RZ, R21, P2 ;  /* 0x000000ffff0d7224 */ /* 0x000fe200010e0615 */
[----:B------:R-:W-:Y:S01]  /*a780*/  LOP3.LUT R4, R4, R7, RZ, 0x3c, !PT ;  /* 0x0000000704047212 */ /* 0x000fe200078e3cff */
[----:B------:R-:W-:Y:S01]  /*a790*/  ULDC.64 UR12, c[0x0][0xaa0] ;  /* 0x0002a800000c7ab9 */ /* 0x000fe20000000a00 */
[----:B------:R-:W-:Y:S01]  /*a7a0*/  IADD3 R6, P0, R8, UR6, RZ ;  /* 0x0000000608067c10 */ /* 0x000fe2000ff1e0ff */
[----:B------:R-:W-:Y:S01]  /*a7b0*/  IMAD.U32 R10, RZ, RZ, UR8 ;  /* 0x00000008ff0a7e24 */ /* 0x000fe2000f8e00ff */
[----:B------:R-:W-:-:S02]  /*a7c0*/  IADD3 R41, P4, R20, 0x5000, RZ ;  /* 0x0000500014297810 */ /* 0x000fc40007f9e0ff */
[----:B------:R-:W-:Y:S02]  /*a7d0*/  IADD3 R25, P3, R20, 0x6000, RZ ;  /* 0x0000600014197810 */ /* 0x000fe40007f7e0ff */
[----:B------:R-:W-:Y:S01]  /*a7e0*/  IADD3.X R5, R5, UR7, R10, P0, !PT ;  /* 0x0000000705057c10 */ /* 0x000fe200087fe40a */
[----:B------:R-:W-:Y:S01]  /*a7f0*/  ULDC.64 UR6, c[0x0][0xb40] ;  /* 0x0002d00000067ab9 */ /* 0x000fe20000000a00 */
[----:B------:R-:W-:Y:S01]  /*a800*/  LOP3.LUT R28, R28, R29, RZ, 0x3c, !PT ;  /* 0x0000001d1c1c7212 */ /* 0x000fe200078e3cff */
[----:B------:R-:W-:Y:S01]  /*a810*/  IMAD.X R29, RZ, RZ, R21, P1 ;  /* 0x000000ffff1d7224 */ /* 0x000fe200008e0615 */
[----:B------:R-:W-:Y:S02]  /*a820*/  LEA R48, P0, R6, UR6, 0x2 ;  /* 0x0000000606307c11 */ /* 0x000fe4000f8010ff */
[----:B------:R-:W-:Y:S02]  /*a830*/  IADD3 R7, P2, R20, 0x7000, RZ ;  /* 0x0000700014077810 */ /* 0x000fe40007f5e0ff */
[----:B------:R-:W-:Y:S01]  /*a840*/  LEA.HI.X R49, R6, UR7, R5, 0x2, P0 ;  /* 0x0000000706317c11 */ /* 0x000fe200080f1405 */
[----:B------:R-:W-:Y:S01]  /*a850*/  VIADD R5, R8, 0x8 ;  /* 0x0000000808057836 */ /* 0x000fe20000000000 */
[----:B------:R-:W-:-:S02]  /*a860*/  LOP3.LUT P0, RZ, R189, 0x3, RZ, 0xc0, !PT ;  /* 0x00000003bdff7812 */ /* 0x000fc4000780c0ff */
[----:B------:R-:W-:Y:S02]  /*a870*/  LOP3.LUT R36, R37, 0x380, RZ, 0xc0, !PT ;  /* 0x0000038025247812 */ /* 0x000fe400078ec0ff */
[----:B------:R-:W-:Y:S02]  /*a880*/  ISETP.GE.OR P1, PT, R8, UR10, P0 ;  /* 0x0000000a08007c0c */ /* 0x000fe40008726670 */
[----:B------:R-:W-:Y:S02]  /*a890*/  LOP3.LUT R40, R41, 0x380, RZ, 0xc0, !PT ;  /* 0x0000038029287812 */ /* 0x000fe400078ec0ff */
[----:B------:R-:W-:Y:S02]  /*a8a0*/  LOP3.LUT R24, R25, 0x380, RZ, 0xc0, !PT ;  /* 0x0000038019187812 */ /* 0x000fe400078ec0ff */
[----:B------:R-:W-:Y:S02]  /*a8b0*/  LOP3.LUT R9, R20, 0x380, RZ, 0xc0, !PT ;  /* 0x0000038014097812 */ /* 0x000fe400078ec0ff */
[----:B------:R-:W-:Y:S01]  /*a8c0*/  ISETP.GE.OR P0, PT, R5, UR10, P0 ;  /* 0x0000000a05007c0c */ /* 0x000fe20008706670 */
[----:B------:R-:W-:Y:S01]  /*a8d0*/  IMAD.X R5, RZ, RZ, R21, P6 ;  /* 0x000000ffff057224 */ /* 0x000fe200030e0615 */
[----:B------:R-:W-:-:S02]  /*a8e0*/  LOP3.LUT R6, R7, 0x380, RZ, 0xc0, !PT ;  /* 0x0000038007067812 */ /* 0x000fc400078ec0ff */
[----:B------:R-:W-:Y:S01]  /*a8f0*/  SHF.R.U64 R36, R36, 0x3, RZ ;  /* 0x0000000324247819 */ /* 0x000fe200000012ff */
[----:B------:R-:W-:Y:S01]  /*a900*/  UIMAD UR6, UR9, UR12, URZ ;  /* 0x0000000c090672a4 */ /* 0x000fe2000f8e023f */
[----:B------:R-:W-:Y:S01]  /*a910*/  SHF.R.U64 R40, R40, 0x3, RZ ;  /* 0x0000000328287819 */ /* 0x000fe200000012ff */
[----:B------:R0:W-:Y:S01]  /*a920*/  @!P1 STG.E desc[UR20][R48.64], R3 ;  /* 0x0000000330009986 */ /* 0x0001e2000c101914 */
[----:B------:R-:W-:Y:S01]  /*a930*/  SHF.R.U64 R24, R24, 0x3, RZ ;  /* 0x0000000318187819 */ /* 0x000fe200000012ff */
[----:B------:R-:W-:Y:S01]  /*a940*/  IMAD.MOV.U32 R44, RZ, RZ, R17 ;  /* 0x000000ffff2c7224 */ /* 0x000fe200078e0011 */
[----:B------:R-:W-:Y:S01]  /*a950*/  SHF.R.U64 R9, R9, 0x3, RZ ;  /* 0x0000000309097819 */ /* 0x000fe200000012ff */
[----:B------:R-:W-:Y:S01]  /*a960*/  ULDC.64 UR8, c[0x0][0xae0] ;  /* 0x0002b80000087ab9 */ /* 0x000fe20000000a00 */
        /* <DEDUP_REMOVED lines=11> */
[----:B0-----:R-:W-:Y:S01]  /*aa20*/  IMAD.U32 R3, RZ, RZ, UR12 ;  /* 0x0000000cff037e24 */ /* 0x001fe2000f8e00ff */
[----:B------:R-:W-:Y:S01]  /*aa30*/  SHF.R.S32.HI R45, RZ, 0x1f, R17 ;  /* 0x0000001fff2d7819 */ /* 0x000fe20000011411 */
[----:B------:R0:W5:Y:S01]  /*aa40*/  LD.E.128 R32, desc[UR20][R20.64] ;  /* 0x0000001414207980 */ /* 0x000162000c101d00 */
[----:B------:R-:W-:-:S03]  /*aa50*/  UIMAD UR6, UR4, UR13, UR6 ;  /* 0x0000000d040672a4 */ /* 0x000fc6000f8e0206 */
[----:B------:R-:W5:Y:S01]  /*aa60*/  LD.E.128 R28, desc[UR20][R28.64] ;  /* 0x000000141c1c7980 */ /* 0x000f62000c101d00 */
[----:B-1----:R-:W-:-:S03]  /*aa70*/  IMAD.WIDE.U32 R2, R3, UR4, R44 ;  /* 0x0000000403027c25 */ /* 0x002fc6000f8e002c */
[----:B------:R-:W5:Y:S04]  /*aa80*/  LD.E.128 R12, desc[UR20][R12.64] ;  /* 0x000000140c0c7980 */ /* 0x000f68000c101d00 */
[----:B------:R-:W5:Y:S04]  /*aa90*/  LD.E.128 R4, desc[UR20][R4.64] ;  /* 0x0000001404047980 */ /* 0x000f68000c101d00 */
[----:B------:R-:W5:Y:S04]  /*aaa0*/  LD.E.128 R36, desc[UR20][R36.64] ;  /* 0x0000001424247980 */ /* 0x000f68000c101d00 */
[----:B------:R-:W5:Y:S04]  /*aab0*/  LD.E.128 R40, desc[UR20][R40.64] ;  /* 0x0000001428287980 */ /* 0x000f68000c101d00 */
[----:B------:R-:W5:Y:S04]  /*aac0*/  LD.E.128 R24, desc[UR20][R24.64] ;  /* 0x0000001418187980 */ /* 0x000f68000c101d00 */
[----:B------:R-:W5:Y:S01]  /*aad0*/  LD.E.128 R8, desc[UR20][R8.64] ;  /* 0x0000001408087980 */ /* 0x000f62000c101d00 */
[----:B------:R-:W-:Y:S01]  /*aae0*/  UIMAD UR4, UR14, UR8, URZ ;  /* 0x000000080e0472a4 */ /* 0x000fe2000f8e023f */
[----:B------:R-:W-:Y:S01]  /*aaf0*/  VIADD R3, R3, UR6 ;  /* 0x0000000603037c36 */ /* 0x000fe20008000000 */
[----:B------:R-:W-:Y:S01]  /*ab00*/  UIMAD UR10, UR17, -0x80, UR10 ;  /* 0xffffff80110a78a4 */ /* 0x000fe2000f8e020a */
        /* <DEDUP_REMOVED lines=8> */
[----:B------:R-:W-:Y:S01]  /*ab90*/  VIADD R0, R0, 0x34820 ;  /* 0x0003482000007836 */ /* 0x000fe20000000000 */
[----:B------:R-:W-:Y:S01]  /*aba0*/  ULDC.64 UR6, c[0x0][0xae8] ;  /* 0x0002ba0000067ab9 */ /* 0x000fe20000000a00 */
[----:B------:R-:W-:Y:S01]  /*abb0*/  IMAD.WIDE.U32 R2, R19, UR18, R2 ;  /* 0x0000001213027c25 */ /* 0x000fe2000f8e0002 */
[C---:B------:R-:W-:Y:S01]  /*abc0*/  ISETP.GE.AND P2, PT, R18.reuse, UR10, PT ;  /* 0x0000000a12007c0c */ /* 0x040fe2000bf46270 */
[----:B------:R-:W-:Y:S01]  /*abd0*/  BSSY B1, `(.L_x_2030) ;  /* 0x0000024000017945 */ /* 0x000fe20003800000 */
[----:B------:R-:W-:Y:S01]  /*abe0*/  PRMT R0, RZ, 0x654, R0 ;  /* 0x00000654ff007816 */ /* 0x000fe20000000000 */
[----:B------:R-:W-:Y:S01]  /*abf0*/  VIADD R3, R3, UR4 ;  /* 0x0000000403037c36 */ /* 0x000fe20008000000 */
[----:B------:R-:W-:Y:S01]  /*ac00*/  UIMAD UR4, UR16, UR6, URZ ;  /* 0x00000006100472a4 */ /* 0x000fe2000f8e023f */
[----:B------:R-:W-:-:S02]  /*ac10*/  VIADD R19, R18, 0x20 ;  /* 0x0000002012137836 */ /* 0x000fc40000000000 */
[----:B------:R-:W-:Y:S01]  /*ac20*/  IMAD.U32 R45, RZ, RZ, UR6 ;  /* 0x00000006ff2d7e24 */ /* 0x000fe2000f8e00ff */
[----:B------:R-:W-:Y:S01]  /*ac30*/  UIMAD UR4, UR15, UR7, UR4 ;  /* 0x000000070f0472a4 */ /* 0x000fe2000f8e0204 */
[C---:B0-----:R-:W-:Y:S01]  /*ac40*/  VIADD R21, R18.reuse, 0x60 ;  /* 0x0000006012157836 */ /* 0x041fe20000000000 */
[----:B------:R-:W-:Y:S01]  /*ac50*/  ISETP.GE.AND P4, PT, R19, UR10, PT ;  /* 0x0000000a13007c0c */ /* 0x000fe2000bf86270 */
[----:B------:R-:W-:Y:S01]  /*ac60*/  IMAD.WIDE.U32 R44, R45, UR15, R2 ;  /* 0x0000000f2d2c7c25 */ /* 0x000fe2000f8e0002 */
[--C-:B------:R-:W-:Y:S02]  /*ac70*/  SHF.R.S32.HI R19, RZ, 0x1f, R18.reuse ;  /* 0x0000001fff137819 */ /* 0x100fe40000011412 */
[----:B------:R-:W-:Y:S01]  /*ac80*/  ISETP.GE.AND P1, PT, R21, UR10, PT ;  /* 0x0000000a15007c0c */ /* 0x000fe2000bf26270 */
[----:B------:R-:W-:Y:S02]  /*ac90*/  VIADD R20, R18, 0x40 ;  /* 0x0000004012147836 */ /* 0x000fe40000000000 */
[----:B------:R-:W-:Y:S01]  /*aca0*/  IMAD.U32 R21, RZ, RZ, UR17 ;  /* 0x00000011ff157e24 */ /* 0x000fe2000f8e00ff */
[----:B-1----:R0:W-:Y:S01]  /*acb0*/  SYNCS.ARRIVE.TRANS64.RED.A1T0 RZ, [R0+URZ], RZ ;  /* 0x000000ff00ff79a7 */ /* 0x0021e2000810043f */
[----:B------:R-:W-:Y:S01]  /*acc0*/  VIADD R51, R45, UR4 ;  /* 0x000000042d337c36 */ /* 0x000fe20008000000 */
[----:B------:R-:W-:Y:S01]  /*acd0*/  ISETP.GE.AND P0, PT, R20, UR10, PT ;  /* 0x0000000a14007c0c */ /* 0x000fe2000bf06270 */
[----:B------:R-:W-:Y:S01]  /*ace0*/  IMAD.WIDE R20, R21, 0x80, R18 ;  /* 0x0000008015147825 */ /* 0x000fe200078e0212 */
[----:B------:R-:W-:Y:S11]  /*acf0*/  @P2 BRA `(.L_x_2031) ;  /* 0x0000000000442947 */ /* 0x000ff60003800000 */
[----:B------:R-:W-:Y:S01]  /*ad00*/  ULDC.64 UR6, c[0x0][0xad8] ;  /* 0x0002b60000067ab9 */ /* 0x000fe20000000a00 */
[----:B0-----:R-:W-:Y:S01]  /*ad10*/  VIADD R0, R17, 0x40 ;  /* 0x0000004011007836 */ /* 0x001fe20000000000 */
        /* <DEDUP_REMOVED lines=15> */
.L_x_2031:
[----:B------:R-:W-:Y:S05]  /*ae10*/  BSYNC B1 ;  /* 0x0000000000017941 */ /* 0x000fea0003800000 */
.L_x_2030:
[----:B------:R-:W-:Y:S04]  /*ae20*/  BSSY B1, `(.L_x_2032) ;  /* 0x0000015000017945 */ /* 0x000fe80003800000 */
[----:B------:R-:W-:Y:S05]  /*ae30*/  @P4 BRA `(.L_x_2033) ;  /* 0x00000000004c4947 */ /* 0x000fea0003800000 */
[----:B-1---5:R-:W-:Y:S01]  /*ae40*/  IADD3 R33, P2, R20, 0x20, RZ ;  /* 0x0000002014217810 */ /* 0x022fe20007f5e0ff */
[----:B------:R-:W-:Y:S01]  /*ae50*/  ULDC.64 UR6, c[0x0][0xad8] ;  /* 0x0002b60000067ab9 */ /* 0x000fe20000000a00 */
[----:B------:R-:W-:Y:S01]  /*ae60*/  IMAD.MOV.U32 R2, RZ, RZ, R44 ;  /* 0x000000ffff027224 */ /* 0x000fe200078e002c */
[----:B------:R-:W-:Y:S01]  /*ae70*/  ULDC UR4, c[0x0][0xa8c] ;  /* 0x0002a30000047ab9 */ /* 0x000fe20000000800 */
[----:B------:R-:W-:Y:S01]  /*ae80*/  IMAD.MOV.U32 R3, RZ, RZ, R51 ;  /* 0x000000ffff037224 */ /* 0x000fe200078e0033 */
[C---:B------:R-:W-:Y:S01]  /*ae90*/  ISETP.GE.AND P3, PT, R17.reuse, UR4, PT ;  /* 0x0000000411007c0c */ /* 0x040fe2000bf66270 */
[----:B0-----:R-:W-:Y:S01]  /*aea0*/  IMAD.X R0, RZ, RZ, R21, P2 ;  /* 0x000000ffff007224 */ /* 0x001fe200010e0615 */
        /* <DEDUP_REMOVED lines=12> */
.L_x_2033:
[----:B------:R-:W-:Y:S05]  /*af70*/  BSYNC B1 ;  /* 0x0000000000017941 */ /* 0x000fea0003800000 */
.L_x_2032:
        /* <DEDUP_REMOVED lines=21> */
.L_x_2035:
[----:B------:R-:W-:Y:S05]  /*b0d0*/  BSYNC B1 ;  /* 0x0000000000017941 */ /* 0x000fea0003800000 */
.L_x_2034:
[----:B------:R-:W-:Y:S05]  /*b0e0*/  @P1 BRA `(.L_x_2036) ;  /* 0x0000000c00541947 */ /* 0x000fea0003800000 */
[----:B---3-5:R-:W-:Y:S01]  /*b0f0*/  IADD3 R13, P0, R20, 0x60, RZ ;  /* 0x00000060140d7810 */ /* 0x028fe20007f1e0ff */
        /* <DEDUP_REMOVED lines=9> */
[----:B0-----:R-:W-:Y:S02]  /*b190*/  VIADD R0, R17, 0x40 ;  /* 0x0000004011007836 */ /* 0x001fe40000000000 */
        /* <DEDUP_REMOVED lines=11> */
.L_x_2028:
[----:B------:R-:W-:Y:S01]  /*b250*/  R2UR UR8, R186 ;  /* 0x00000000ba0872ca */ /* 0x000fe200000e0000 */
[----:B------:R-:W-:Y:S01]  /*b260*/  ULDC.64 UR6, c[0x0][0xbe0] ;  /* 0x0002f80000067ab9 */ /* 0x000fe20000000a00 */
[----:B------:R-:W-:Y:S01]  /*b270*/  R2UR UR4, R184 ;  /* 0x00000000b80472ca */ /* 0x000fe200000e0000 */
[----:B------:R-:W-:Y:S01]  /*b280*/  UISETP.NE.U32.AND UP0, UPT, UR6, URZ, UPT ;  /* 0x0000003f0600728c */ /* 0x000fe2000bf05070 */
[----:B------:R-:W-:-:S03]  /*b290*/  ULDC.64 UR12, c[0x0][0x208] ;  /* 0x00008200000c7ab9 */ /* 0x000fc60000000a00 */
[----:B------:R-:W-:-:S06]  /*b2a0*/  UISETP.NE.AND.EX UP1, UPT, UR7, URZ, UPT, UP0 ;  /* 0x0000003f0700728c */ /* 0x000fcc000bf25300 */
[----:B------:R-:W-:Y:S02]  /*b2b0*/  PLOP3.LUT P2, PT, PT, PT, UP1, 0x80, 0x0 ;  /* 0x000000000000781c */ /* 0x000fe40003f4f018 */
[----:B------:R-:W-:Y:S02]  /*b2c0*/  USHF.L.U64.HI UR10, UR4, 0x2, UR8 ;  /* 0x00000002040a7899 */ /* 0x000fe40008010208 */
[----:B------:R-:W-:Y:S01]  /*b2d0*/  USHF.L.U32 UR4, UR4, 0x2, URZ ;  /* 0x0000000204047899 */ /* 0x000fe2000800063f */
[----:B------:R-:W-:-:S03]  /*b2e0*/  ULDC.64 UR8, c[0x0][0xbd8] ;  /* 0x0002f60000087ab9 */ /* 0x000fc60000000a00 */
[----:B------:R-:W-:Y:S02]  /*b2f0*/  @UP1 UIADD3 UR6, UP2, UR4, UR6, URZ ;  /* 0x0000000604061290 */ /* 0x000fe4000ff5e03f */
[----:B------:R-:W-:Y:S02]  /*b300*/  UISETP.NE.U32.AND UP0, UPT, UR8, URZ, UPT ;  /* 0x0000003f0800728c */ /* 0x000fe4000bf05070 */
[----:B------:R-:W-:Y:S02]  /*b310*/  @UP1 UIADD3.X UR7, UR10, UR7, URZ, UP2, !UPT ;  /* 0x000000070a071290 */ /* 0x000fe400097fe43f */
[----:B------:R-:W-:Y:S01]  /*b320*/  IMAD.U32 R4, RZ, RZ, UR6 ;  /* 0x00000006ff047e24 */ /* 0x000fe2000f8e00ff */
[----:B------:R-:W-:Y:S02]  /*b330*/  UISETP.NE.AND.EX UP0, UPT, UR9, URZ, UPT, UP0 ;  /* 0x0000003f0900728c */ /* 0x000fe4000bf05300 */
[----:B------:R-:W-:Y:S01]  /*b340*/  UIADD3 UR4, UP1, UR4, UR8, URZ ;  /* 0x0000000804047290 */ /* 0x000fe2000ff3e03f */
[----:B------:R-:W-:-:S03]  /*b350*/  IMAD.U32 R5, RZ, RZ, UR7 ;  /* 0x00000007ff057e24 */ /* 0x000fc6000f8e00ff */
[----:B------:R-:W-:Y:S01]  /*b360*/  PLOP3.LUT P1, PT, PT, PT, UP0, 0x80, 0x0 ;  /* 0x000000000000781c */ /* 0x000fe20003f2f008 */
[----:B------:R-:W-:Y:S01]  /*b370*/  UIADD3.X UR6, UR10, UR9, URZ, UP1, !UPT ;  /* 0x000000090a067290 */ /* 0x000fe20008ffe43f */
[----:B------:R-:W2:Y:S01]  /*b380*/  @P2 LDG.E R4, desc[UR12][R4.64] ;  /* 0x0000000c04042981 */ /* 0x000ea2000c1e1900 */
[----:B------:R-:W-:Y:S02]  /*b390*/  IMAD.MOV.U32 R7, RZ, RZ, RZ ;  /* 0x000000ffff077224 */ /* 0x000fe400078e00ff */
[----:B------:R-:W-:Y:S02]  /*b3a0*/  IMAD.U32 R2, RZ, RZ, UR4 ;  /* 0x00000004ff027e24 */ /* 0x000fe4000f8e00ff */
[----:B------:R-:W-:Y:S01]  /*b3b0*/  IMAD.U32 R3, RZ, RZ, UR6 ;  /* 0x00000006ff037e24 */ /* 0x000fe2000f8e00ff */
[----:B------:R-:W-:Y:S01]  /*b3c0*/  ULDC UR4, c[0x0][0xa88] ;  /* 0x0002a20000047ab9 */ /* 0x000fe20000000800 */
[----:B------:R-:W-:-:S04]  /*b3d0*/  ISETP.GT.AND P0, PT, R193, 0x7f, PT ;  /* 0x0000007fc100780c */ /* 0x000fc80003f04270 */
[----:B------:R0:W5:Y:S01]  /*b3e0*/  @P1 LDG.E R7, desc[UR12][R2.64] ;  /* 0x0000000c02071981 */ /* 0x000162000c1e1900 */
[----:B--2---:R-:W-:Y:S01]  /*b3f0*/  @P2 R2UR UR4, R4 ;  /* 0x00000000040422ca */ /* 0x004fe200000e0000 */
        /* <DEDUP_REMOVED lines=8> */
.L_x_2037:
[----:B------:R-:W-:Y:S01]  /*b480*/  R2UR UR8, R185 ;  /* 0x00000000b90872ca */ /* 0x000fe200000e0000 */
[----:B------:R-:W-:Y:S01]  /*b490*/  BSSY B1, `(.L_x_2038) ;  /* 0x0000025000017945 */ /* 0x000fe20003800000 */
[----:B------:R-:W-:Y:S02]  /*b4a0*/  R2UR UR7, R184 ;  /* 0x00000000b80772ca */ /* 0x000fe400000e0000 */
[----:B------:R-:W-:Y:S02]  /*b4b0*/  R2UR UR6, R186 ;  /* 0x00000000ba0672ca */ /* 0x000fe400000e0000 */
[----:B------:R-:W-:Y:S02]  /*b4c0*/  SHF.R.S32.HI R8, RZ, 0x1f, R17 ;  /* 0x0000001fff087819 */ /* 0x000fe40000011411 */
[----:B-----5:R-:W-:-:S05]  /*b4d0*/  SHF.R.S32.HI R6, RZ, 0x1f, R7 ;  /* 0x0000001fff067819 */ /* 0x020fca0000011407 */
[----:B------:R-:W-:Y:S02]  /*b4e0*/  USHF.R.S32.HI UR8, URZ, 0x1f, UR8 ;  /* 0x0000001f3f087899 */ /* 0x000fe40008011408 */
[----:B------:R-:W-:Y:S02]  /*b4f0*/  USEL UR9, UR7, URZ, !UP0 ;  /* 0x0000003f07097287 */ /* 0x000fe4000c000000 */
[----:B------:R-:W-:Y:S01]  /*b500*/  USEL UR10, UR6, URZ, !UP0 ;  /* 0x0000003f060a7287 */ /* 0x000fe2000c000000 */
[----:B------:R-:W-:Y:S11]  /*b510*/  @P0 BRA `(.L_x_2039) ;  /* 0x0000000000700947 */ /* 0x000ff60003800000 */
[----:B------:R-:W0:Y:S01]  /*b520*/  S2R R2, SR_TID.X ;  /* 0x0000000000027919 */ /* 0x000e220000002100 */
[----:B------:R-:W-:-:S13]  /*b530*/  R2UR UR6, R187 ;  /* 0x00000000bb0672ca */ /* 0x000fda00000e0000 */
[----:B------:R-:W-:-:S04]  /*b540*/  IMAD.U32 R0, RZ, RZ, UR6 ;  /* 0x00000006ff007e24 */ /* 0x000fc8000f8e00ff */
[----:B0-----:R-:W-:-:S04]  /*b550*/  IMAD R0, R0, 0x80, R2 ;  /* 0x0000008000007824 */ /* 0x001fc800078e0202 */
[----:B------:R-:W-:-:S05]  /*b560*/  VIADD R0, R0, 0xffffff80 ;  /* 0xffffff8000007836 */ /* 0x000fca0000000000 */
[----:B------:R-:W-:-:S13]  /*b570*/  ISETP.GE.AND P0, PT, R0, UR4, PT ;  /* 0x0000000400007c0c */ /* 0x000fda000bf06270 */
[----:B------:R-:W-:Y:S05]  /*b580*/  @P0 BRA `(.L_x_2039) ;  /* 0x0000000000540947 */ /* 0x000fea0003800000 */
[----:B------:R-:W-:Y:S01]  /*b590*/  R2UR UR7, R185 ;  /* 0x00000000b90772ca */ /* 0x000fe200000e0000 */
[----:B------:R-:W-:Y:S01]  /*b5a0*/  ULDC.64 UR12, c[0x0][0xb70] ;  /* 0x0002dc00000c7ab9 */ /* 0x000fe20000000a00 */
[C---:B------:R-:W-:Y:S01]  /*b5b0*/  IADD3 R2, P0, R0.reuse, R7, RZ ;  /* 0x0000000700027210 */ /* 0x040fe20007f1e0ff */
        /* <DEDUP_REMOVED lines=18> */
.L_x_2039:
[----:B------:R-:W-:Y:S05]  /*b6e0*/  BSYNC B1 ;  /* 0x0000000000017941 */ /* 0x000fea0003800000 */
.L_x_2038:
[----:B------:R-:W-:Y:S01]  /*b6f0*/  R2UR UR11, R187 ;  /* 0x00000000bb0b72ca */ /* 0x000fe200000e0000 */
[----:B------:R-:W-:Y:S01]  /*b700*/  ULDC.64 UR6, c[0x0][0xaa0] ;  /* 0x0002a80000067ab9 */ /* 0x000fe20000000a00 */
[----:B------:R-:W-:Y:S01]  /*b710*/  R2UR UR14, R185 ;  /* 0x00000000b90e72ca */ /* 0x000fe200000e0000 */
[----:B------:R-:W-:Y:S01]  /*b720*/  IMAD.MOV.U32 R2, RZ, RZ, R17 ;  /* 0x000000ffff027224 */ /* 0x000fe200078e0011 */
[----:B------:R-:W-:Y:S01]  /*b730*/  ULDC.64 UR12, c[0x0][0xae0] ;  /* 0x0002b800000c7ab9 */ /* 0x000fe20000000a00 */
[----:B0-----:R-:W-:Y:S01]  /*b740*/  IMAD.MOV.U32 R3, RZ, RZ, R8 ;  /* 0x000000ffff037224 */ /* 0x001fe200078e0008 */
[----:B------:R-:W-:Y:S01]  /*b750*/  BSSY B1, `(.L_x_2040) ;  /* 0x000002e000017945 */ /* 0x000fe20003800000 */
[----:B------:R-:W-:Y:S02]  /*b760*/  IMAD R0, R6, UR6, RZ ;  /* 0x0000000606007c24 */ /* 0x000fe4000f8e02ff */
[----:B------:R-:W-:Y:S01]  /*b770*/  IMAD.WIDE.U32 R2, R7, UR6, R2 ;  /* 0x0000000607027c25 */ /* 0x000fe2000f8e0002 */
[----:B------:R-:W-:-:S03]  /*b780*/  UIMAD UR6, UR8, UR12, URZ ;  /* 0x0000000c080672a4 */ /* 0x000fc6000f8e023f */
[----:B------:R-:W-:Y:S01]  /*b790*/  IMAD R7, R7, UR7, R0 ;  /* 0x0000000707077c24 */ /* 0x000fe2000f8e0200 */
[----:B------:R-:W-:Y:S01]  /*b7a0*/  UIMAD UR7, UR11, -0x80, UR4 ;  /* 0xffffff800b0778a4 */ /* 0x000fe2000f8e0204 */
[----:B------:R-:W-:Y:S01]  /*b7b0*/  IMAD.U32 R5, RZ, RZ, UR12 ;  /* 0x0000000cff057e24 */ /* 0x000fe2000f8e00ff */
[----:B------:R-:W-:Y:S01]  /*b7c0*/  UIMAD UR6, UR14, UR13, UR6 ;  /* 0x0000000d0e0672a4 */ /* 0x000fe2000f8e0206 */
[----:B------:R-:W-:Y:S01]  /*b7d0*/  IMAD.IADD R3, R3, 0x1, R7 ;  /* 0x0000000103037824 */ /* 0x000fe200078e0207 */
[----:B------:R-:W-:Y:S01]  /*b7e0*/  SHF.R.S32.HI R7, RZ, 0x1f, R18 ;  /* 0x0000001fff077819 */ /* 0x000fe20000011412 */
[----:B------:R-:W-:Y:S01]  /*b7f0*/  ULDC.64 UR12, c[0x0][0xae8] ;  /* 0x0002ba00000c7ab9 */ /* 0x000fe20000000a00 */
[----:B------:R-:W-:Y:S01]  /*b800*/  ISETP.GE.AND P2, PT, R18, UR7, PT ;  /* 0x0000000712007c0c */ /* 0x000fe2000bf46270 */
[----:B------:R-:W-:Y:S01]  /*b810*/  IMAD.WIDE.U32 R2, R5, UR14, R2 ;  /* 0x0000000e05027c25 */ /* 0x000fe2000f8e0002 */
[----:B------:R-:W-:-:S03]  /*b820*/  UIMAD UR4, UR10, UR12, URZ ;  /* 0x0000000c0a0472a4 */ /* 0x000fc6000f8e023f */
[C---:B------:R-:W-:Y:S01]  /*b830*/  VIADD R4, R18.reuse, 0x60 ;  /* 0x0000006012047836 */ /* 0x040fe20000000000 */
[----:B------:R-:W-:Y:S01]  /*b840*/  UIMAD UR4, UR9, UR13, UR4 ;  /* 0x0000000d090472a4 */ /* 0x000fe2000f8e0204 */
[----:B------:R-:W-:Y:S02]  /*b850*/  VIADD R0, R18, 0x20 ;  /* 0x0000002012007836 */ /* 0x000fe40000000000 */
[----:B------:R-:W-:Y:S01]  /*b860*/  VIADD R3, R3, UR6 ;  /* 0x0000000603037c36 */ /* 0x000fe20008000000 */
[----:B------:R-:W-:Y:S01]  /*b870*/  ISETP.GE.AND P0, PT, R4, UR7, PT ;  /* 0x0000000704007c0c */ /* 0x000fe2000bf06270 */
[----:B------:R-:W-:Y:S01]  /*b880*/  IMAD.U32 R5, RZ, RZ, UR12 ;  /* 0x0000000cff057e24 */ /* 0x000fe2000f8e00ff */
[----:B------:R-:W-:Y:S01]  /*b890*/  ISETP.GE.AND P3, PT, R0, UR7, PT ;  /* 0x0000000700007c0c */ /* 0x000fe2000bf66270 */
[----:B------:R-:W-:Y:S02]  /*b8a0*/  VIADD R0, R18, 0x40 ;  /* 0x0000004012007836 */ /* 0x000fe40000000000 */
[----:B------:R-:W-:-:S03]  /*b8b0*/  IMAD.WIDE.U32 R4, R5, UR9, R2 ;  /* 0x0000000905047c25 */ /* 0x000fc6000f8e0002 */
[----:B------:R-:W-:Y:S01]  /*b8c0*/  ISETP.GE.AND P1, PT, R0, UR7, PT ;  /* 0x0000000700007c0c */ /* 0x000fe2000bf26270 */
[----:B------:R-:W-:Y:S02]  /*b8d0*/  IMAD.U32 R9, RZ, RZ, UR11 ;  /* 0x0000000bff097e24 */ /* 0x000fe4000f8e00ff */
[----:B------:R-:W-:Y:S02]  /*b8e0*/  IMAD.MOV.U32 R6, RZ, RZ, R18 ;  /* 0x000000ffff067224 */ /* 0x000fe400078e0012 */
[----:B------:R-:W-:Y:S02]  /*b8f0*/  VIADD R11, R5, UR4 ;  /* 0x00000004050b7c36 */ /* 0x000fe40008000000 */
[----:B------:R-:W-:Y:S01]  /*b900*/  IMAD.WIDE R6, R9, 0x80, R6 ;  /* 0x0000008009067825 */ /* 0x000fe200078e0206 */
[----:B------:R-:W-:Y:S06]  /*b910*/  @P2 BRA `(.L_x_2041) ;  /* 0x0000000000442947 */ /* 0x000fec0003800000 */
        /* <DEDUP_REMOVED lines=17> */
.L_x_2041:
[----:B------:R-:W-:Y:S05]  /*ba30*/  BSYNC B1 ;  /* 0x0000000000017941 */ /* 0x000fea0003800000 */
.L_x_2040:
        /* <DEDUP_REMOVED lines=21> */
.L_x_2043:
[----:B------:R-:W-:Y:S05]  /*bb90*/  BSYNC B1 ;  /* 0x0000000000017941 */ /* 0x000fea0003800000 */
.L_x_2042:
[----:B------:R-:W-:Y:S04]  /*bba0*/  BSSY B1, `(.L_x_2044) ;  /* 0x0000015000017945 */ /* 0x000fe80003800000 */
[----:B------:R-:W-:Y:S05]  /*bbb0*/  @P1 BRA `(.L_x_2045) ;  /* 0x00000000004c1947 */ /* 0x000fea0003800000 */
[----:B01----:R-:W-:Y:S01]  /*bbc0*/  IADD3 R9, P1, R6, 0x40, RZ ;  /* 0x0000004006097810 */ /* 0x003fe20007f3e0ff */
        /* <DEDUP_REMOVED lines=18> */
.L_x_2045:
[----:B------:R-:W-:Y:S05]  /*bcf0*/  BSYNC B1 ;  /* 0x0000000000017941 */ /* 0x000fea0003800000 */
.L_x_2044:
        /* <DEDUP_REMOVED lines=20> */
.L_x_2036:
[----:B------:R-:W-:Y:S05]  /*be40*/  BSYNC B0 ;  /* 0x0000000000007941 */ /* 0x000fea0003800000 */
.L_x_2027:
[----:B------:R-:W-:Y:S02]  /*be50*/  ULDC UR4, c[0x0][0xc14] ;  /* 0x0003050000047ab9 */ /* 0x000fe40000000800 */
[----:B------:R-:W-:-:S13]  /*be60*/  ISETP.GE.AND P0, PT, R47, UR4, PT ;  /* 0x000000042f007c0c */ /* 0x000fda000bf06270 */
[----:B------:R-:W-:Y:S05]  /*be70*/  @!P0 BRA `(.L_x_2046) ;  /* 0xffffff4c00d08947 */ /* 0x000fea000383ffff */
[----:B------:R-:W-:Y:S05]  /*be80*/  EXIT ;  /* 0x000000000000794d */ /* 0x000fea0003800000 */
.L_x_1991:
        /* <DEDUP_REMOVED lines=38> */
[----:B-1----:R-:W-:Y:S01]  /*c0f0*/  SEL R3, R6, RZ, P0 ;  /* 0x000000ff06037207 */ /* 0x002fe20000000000 */
[----:B------:R-:W-:Y:S01]  /*c100*/  IMAD.MOV.U32 R6, RZ, RZ, RZ ;  /* 0x000000ffff067224 */ /* 0x000fe200078e00ff */
        /* <DEDUP_REMOVED lines=22> */
.L_x_2051:
[----:B------:R-:W-:Y:S02]  /*c270*/  VIADD R6, R6, 0x1f ;  /* 0x0000001f06067836 */ /* 0x000fe40000000000 */
[----:B------:R-:W-:-:S03]  /*c280*/  IMAD.U32 R19, RZ, RZ, UR7 ;  /* 0x00000007ff137e24 */ /* 0x000fc6000f8e00ff */
[----:B------:R-:W-:-:S13]  /*c290*/  ISETP.GE.AND P0, PT, R6, UR5, PT ;  /* 0x0000000506007c0c */ /* 0x000fda000bf06270 */
[----:B------:R-:W-:Y:S05]  /*c2a0*/  @P0 BRA `(.L_x_2048) ;  /* 0x0000000400cc0947 */ /* 0x000fea0003800000 */
[----:B------:R-:W0:Y:S01]  /*c2b0*/  S2R R2, SR_TID.X ;  /* 0x0000000000027919 */ /* 0x000e220000002100 */
        /* <DEDUP_REMOVED lines=11> */
.L_x_2050:
[----:B------:R-:W-:Y:S05]  /*c370*/  BSYNC B0 ;  /* 0x0000000000007941 */ /* 0x000fea0003800000 */
.L_x_2049:
        /* <DEDUP_REMOVED lines=25> */
.L_x_2047:
        /* <DEDUP_REMOVED lines=21> */
.L_x_2052:
[----:B-1----:R-:W-:Y:S01]  /*c660*/  IMAD.MOV R2, RZ, RZ, -R3 ;  /* 0x000000ffff027224 */ /* 0x002fe200078e0a03 */
[----:B--2---:R-:W-:Y:S01]  /*c670*/  IABS R4, R6 ;  /* 0x0000000600047213 */ /* 0x004fe20000000000 */
[----:B---3--:R-:W-:Y:S02]  /*c680*/  IMAD R16, R16, UR4, R7 ;  /* 0x0000000410107c24 */ /* 0x008fe4000f8e0207 */
[----:B------:R-:W-:Y:S02]  /*c690*/  IMAD R5, R2, R11, RZ ;  /* 0x0000000b02057224 */ /* 0x000fe400078e02ff */
[----:B------:R-:W-:Y:S02]  /*c6a0*/  IMAD.MOV.U32 R2, RZ, RZ, RZ ;  /* 0x000000ffff027224 */ /* 0x000fe400078e00ff */
[----:B------:R-:W-:Y:S02]  /*c6b0*/  IMAD.MOV R4, RZ, RZ, -R4 ;  /* 0x000000ffff047224 */ /* 0x000fe400078e0a04 */
[----:B------:R-:W-:Y:S01]  /*c6c0*/  IMAD.HI.U32 R2, R3, R5, R2 ;  /* 0x0000000503027227 */ /* 0x000fe200078e0002 */
[----:B------:R-:W-:-:S04]  /*c6d0*/  IADD3 R5, -R16, UR6, RZ ;  /* 0x0000000610057c10 */ /* 0x000fc8000fffe1ff */
        /* <DEDUP_REMOVED lines=18> */
[----:B------:R-:W-:-:S03]  /*c800*/  IMAD.IADD R4, R5, 0x1, R4 ;  /* 0x0000000105047824 */ /* 0x000fc600078e0204 */
[----:B------:R-:W-:-:S04]  /*c810*/  IABS R7, R8 ;  /* 0x0000000800077213 */ /* 0x000fc80000000000 */
[----:B------:R-:W1:Y:S08]  /*c820*/  I2F.RP R10, R7 ;  /* 0x00000007000a7306 */ /* 0x000e700000209400 */
[----:B-1----:R-:W1:Y:S02]  /*c830*/  MUFU.RCP R10, R10 ;  /* 0x0000000a000a7308 */ /* 0x002e640000001000 */
[----:B-1----:R-:W-:-:S06]  /*c840*/  VIADD R2, R10, 0xffffffe ;  /* 0x0ffffffe0a027836 */ /* 0x002fcc0000000000 */
[----:B------:R1:W2:Y:S02]  /*c850*/  F2I.FTZ.U32.TRUNC.NTZ R3, R2 ;  /* 0x0000000200037305 */ /* 0x0002a4000021f000 */
[----:B-1----:R-:W-:Y:S02]  /*c860*/  IMAD.MOV.U32 R2, RZ, RZ, RZ ;  /* 0x000000ffff027224 */ /* 0x002fe400078e00ff */
[----:B--2---:R-:W-:-:S04]  /*c870*/  IMAD.MOV R6, RZ, RZ, -R3 ;  /* 0x000000ffff067224 */ /* 0x004fc800078e0a03 */
        /* <DEDUP_REMOVED lines=22> */
.L_x_2048:
[----:B------:R-:W-:Y:S02]  /*c9e0*/  IMAD.MOV.U32 R17, RZ, RZ, RZ ;  /* 0x000000ffff117224 */ /* 0x000fe400078e00ff */
[----:B------:R-:W-:Y:S02]  /*c9f0*/  IMAD.U32 R16, RZ, RZ, UR6 ;  /* 0x00000006ff107e24 */ /* 0x000fe4000f8e00ff */
[----:B------:R-:W-:-:S07]  /*ca00*/  IMAD.MOV.U32 R18, RZ, RZ, RZ ;  /* 0x000000ffff127224 */ /* 0x000fce00078e00ff */
.L_x_2053:
[----:B------:R-:W1:Y:S01]  /*ca10*/  S2R R2, SR_TID.X ;  /* 0x0000000000027919 */ /* 0x000e620000002100 */
[----:B------:R-:W-:Y:S01]  /*ca20*/  STL [R1+0x20], RZ ;  /* 0x000020ff01007387 */ /* 0x000fe20000100800 */
        /* <DEDUP_REMOVED lines=10> */
[----:B------:R1:W-:Y:S03]  /*cad0*/  STL [R1], RZ ;  /* 0x000000ff01007387 */ /* 0x0003e60000100800 */
[----:B------:R-:W-:Y:S05]  /*cae0*/  @P0 BRA `(.L_x_2054) ;  /* 0x0000004000980947 */ /* 0x000fea0003800000 */
[----:B-1----:R-:W-:Y:S01]  /*caf0*/  IMAD.MOV.U32 R0, RZ, RZ, 0x1 ;  /* 0x00000001ff007424 */ /* 0x002fe200078e00ff */
[----:B------:R1:W-:Y:S01]  /*cb00*/  STL [R1], RZ ;  /* 0x000000ff01007387 */ /* 0x0003e20000100800 */
[----:B------:R-:W-:Y:S01]  /*cb10*/  ULDC UR38, c[0x0][0xc] ;  /* 0x0000030000267ab9 */ /* 0x000fe20000000800 */
[----:B------:R-:W-:Y:S02]  /*cb20*/  ULDC.64 UR36, c[0x0][0x198] ;  /* 0x0000660000247ab9 */ /* 0x000fe40000000a00 */
[----:B------:R1:W-:Y:S04]  /*cb30*/  STL [R1+0x8], R0 ;  /* 0x0000080001007387 */ /* 0x0003e80000100800 */
[----:B------:R1:W-:Y:S02]  /*cb40*/  STL [R1+0x20], RZ ;  /* 0x000020ff01007387 */ /* 0x0003e40000100800 */
.L_x_2121:
[----:B--2---:R-:W2:Y:S01]  /*cb50*/  LDC.64 R2, c[0x0][0xc60] ;  /* 0x00031800ff027b82 */ /* 0x004ea20000000a00 */
[----:B------:R-:W-:Y:S01]  /*cb60*/  ULDC.64 UR4, c[0x0][0x208] ;  /* 0x0000820000047ab9 */ /* 0x000fe20000000a00 */
[----:B--2---:R-:W-:-:S05]  /*cb70*/  IMAD.WIDE R2, R19, 0x4, R2 ;  /* 0x0000000413027825 */ /* 0x004fca00078e0202 */
[----:B------:R-:W2:Y:S01]  /*cb80*/  LDG.E R5, desc[UR4][R2.64] ;  /* 0x0000000402057981 */ /* 0x000ea2000c1e1900 */
[----:B------:R-:W-:Y:S05]  /*cb90*/  YIELD ;  /* 0x0000000000007946 */ /* 0x000fea0003800000 */
[----:B------:R-:W-:Y:S01]  /*cba0*/  ULDC.64 UR4, c[0x0][0xa28] ;  /* 0x00028a0000047ab9 */ /* 0x000fe20000000a00 */
[----:B-1----:R-:W-:Y:S01]  /*cbb0*/  IMAD.MOV.U32 R0, RZ, RZ, RZ ;  /* 0x000000ffff007224 */ /* 0x002fe200078e00ff */
[----:B------:R-:W-:Y:S01]  /*cbc0*/  ISETP.NE.U32.AND P0, PT, RZ, UR4, PT ;  /* 0x00000004ff007c0c */ /* 0x000fe2000bf05070 */
[----:B------:R-:W-:Y:S01]  /*cbd0*/  ULDC.64 UR8, c[0x0][0x208] ;  /* 0x0000820000087ab9 */ /* 0x000fe20000000a00 */
[----:B------:R-:W-:Y:S01]  /*cbe0*/  IMAD.MOV.U32 R6, RZ, RZ, RZ ;  /* 0x000000ffff067224 */ /* 0x000fe200078e00ff */
[----:B------:R-:W-:Y:S01]  /*cbf0*/  ULDC.64 UR6, c[0x0][0xa08] ;  /* 0x0002820000067ab9 */ /* 0x000fe20000000a00 */
[----:B------:R-:W-:-:S02]  /*cc00*/  ISETP.NE.AND.EX P0, PT, RZ, UR5, PT, P0 ;  /* 0x00000005ff007c0c */ /* 0x000fc4000bf05300 */
[----:B--2---:R-:W-:Y:S01]  /*cc10*/  SHF.R.S32.HI R4, RZ, 0x1f, R5 ;  /* 0x0000001fff047819 */ /* 0x004fe20000011405 */
[----:B------:R-:W-:-:S10]  /*cc20*/  IMAD.SHL.U32 R11, R5, 0x4, RZ ;  /* 0x00000004050b7824 */ /* 0x000fd400078e00ff */
[C---:B------:R-:W-:Y:S01]  /*cc30*/  @P0 LEA R2, P1, R5.reuse, UR4, 0x2 ;  /* 0x0000000405020c11 */ /* 0x040fe2000f8210ff */
[----:B------:R1:W-:Y:S03]  /*cc40*/  STL [R1+0x10], R5 ;  /* 0x0000100501007387 */ /* 0x0003e60000100800 */
[C-C-:B------:R-:W-:Y:S01]  /*cc50*/  @P0 LEA.HI.X R3, R5.reuse, UR5, R4.reuse, 0x2, P1 ;  /* 0x0000000505030c11 */ /* 0x140fe200088f1404 */
[----:B------:R-:W-:Y:S02]  /*cc60*/  ULDC.64 UR4, c[0x0][0xa18] ;  /* 0x0002860000047ab9 */ /* 0x000fe40000000a00 */
[----:B------:R-:W-:Y:S02]  /*cc70*/  ISETP.NE.U32.AND P1, PT, RZ, UR4, PT ;  /* 0x00000004ff007c0c */ /* 0x000fe4000bf25070 */
[----:B------:R2:W5:Y:S01]  /*cc80*/  @P0 LDG.E R0, desc[UR8][R2.64] ;  /* 0x0000000802000981 */ /* 0x000562000c1e1900 */
[----:B------:R-:W-:-:S02]  /*cc90*/  SHF.L.U64.HI R10, R5, 0x2, R4 ;  /* 0x00000002050a7819 */ /* 0x000fc40000010204 */
[----:B------:R-:W-:Y:S01]  /*cca0*/  ISETP.NE.AND.EX P1, PT, RZ, UR5, PT, P1 ;  /* 0x00000005ff007c0c */ /* 0x000fe2000bf25310 */
[----:B------:R-:W-:Y:S04]  /*ccb0*/  STL [R1+0x18], R11 ;  /* 0x0000180b01007387 */ /* 0x000fe80000100800 */
[----:B------:R-:W-:Y:S08]  /*ccc0*/  STL [R1+0x1c], R10 ;  /* 0x00001c0a01007387 */ /* 0x000ff00000100800 */
[----:B------:R-:W-:-:S04]  /*ccd0*/  @P1 IADD3 R8, P0, R11, UR4, RZ ;  /* 0x000000040b081c10 */ /* 0x000fc8000ff1e0ff */
[C---:B------:R-:W-:Y:S01]  /*cce0*/  @P1 IADD3.X R9, R10.reuse, UR5, RZ, P0, !PT ;  /* 0x000000050a091c10 */ /* 0x040fe200087fe4ff */
[----:B------:R-:W-:Y:S02]  /*ccf0*/  ULDC.64 UR4, c[0x0][0xa00] ;  /* 0x0002800000047ab9 */ /* 0x000fe40000000a00 */
[----:B------:R-:W-:Y:S02]  /*cd00*/  ISETP.NE.U32.AND P2, PT, RZ, UR4, PT ;  /* 0x00000004ff007c0c */ /* 0x000fe4000bf45070 */
[C---:B--2---:R-:W-:Y:S02]  /*cd10*/  IADD3 R2, P0, R11.reuse, UR4, RZ ;  /* 0x000000040b027c10 */ /* 0x044fe4000ff1e0ff */
[----:B------:R-:W-:Y:S02]  /*cd20*/  ISETP.NE.AND.EX P2, PT, RZ, UR5, PT, P2 ;  /* 0x00000005ff007c0c */ /* 0x000fe4000bf45320 */
[----:B------:R-:W-:Y:S01]  /*cd30*/  IADD3.X R3, R10, UR5, RZ, P0, !PT ;  /* 0x000000050a037c10 */ /* 0x000fe200087fe4ff */
[----:B------:R-:W-:Y:S01]  /*cd40*/  ULDC UR4, c[0x0][0x288] ;  /* 0x0000a20000047ab9 */ /* 0x000fe20000000800 */
[----:B------:R-:W-:-:S04]  /*cd50*/  IADD3 R4, P0, R11, UR6, RZ ;  /* 0x000000060b047c10 */ /* 0x000fc8000ff1e0ff */
[----:B-1----:R-:W-:-:S05]  /*cd60*/  IADD3.X R5, R10, UR7, RZ, P0, !PT ;  /* 0x000000070a057c10 */ /* 0x002fca00087fe4ff */
[----:B------:R-:W2:Y:S01]  /*cd70*/  @P2 LDG.E R6, desc[UR8][R2.64] ;  /* 0x0000000802062981 */ /* 0x000ea2000c1e1900 */
[----:B------:R-:W-:-:S04]  /*cd80*/  ISETP.NE.U32.AND P0, PT, RZ, UR6, PT ;  /* 0x00000006ff007c0c */ /* 0x000fc8000bf05070 */
[----:B------:R-:W-:Y:S01]  /*cd90*/  ISETP.NE.AND.EX P0, PT, RZ, UR7, PT, P0 ;  /* 0x00000007ff007c0c */ /* 0x000fe2000bf05300 */
[----:B--2---:R1:W-:Y:S02]  /*cda0*/  STL [R1+0x24], R6 ;  /* 0x0000240601007387 */ /* 0x0043e40000100800 */
[----:B-1----:R-:W-:Y:S01]  /*cdb0*/  IMAD.U32 R6, RZ, RZ, UR4 ;  /* 0x00000004ff067e24 */ /* 0x002fe2000f8e00ff */
[----:B------:R-:W-:Y:S02]  /*cdc0*/  ULDC.64 UR4, c[0x0][0x3f8] ;  /* 0x0000fe0000047ab9 */ /* 0x000fe40000000a00 */
[----:B------:R-:W-:-:S03]  /*cdd0*/  UISETP.NE.U32.AND UP0, UPT, UR4, URZ, UPT ;  /* 0x0000003f0400728c */ /* 0x000fc6000bf05070 */
[----:B------:R-:W-:Y:S01]  /*cde0*/  ULDC UR4, c[0x0][0x404] ;  /* 0x0001010000047ab9 */ /* 0x000fe20000000800 */
[----:B------:R-:W-:Y:S01]  /*cdf0*/  UISETP.NE.AND.EX UP0, UPT, UR5, URZ, UPT, UP0 ;  /* 0x0000003f0500728c */ /* 0x000fe2000bf05300 */
[----:B------:R1:W5:Y:S02]  /*ce00*/  @P1 LDG.E R6, desc[UR8][R8.64] ;  /* 0x0000000808061981 */ /* 0x000364000c1e1900 */
[----:B------:R-:W-:Y:S01]  /*ce10*/  ULDC UR5, c[0x0][0x2e0] ;  /* 0x0000b80000057ab9 */ /* 0x000fe20000000800 */
[----:B------:R-:W-:-:S04]  /*ce20*/  USEL UR4, UR4, 0x1, UP0 ;  /* 0x0000000104047887 */ /* 0x000fc80008000000 */
[----:B------:R-:W-:-:S06]  /*ce30*/  UIMAD UR4, UR4, UR5, URZ ;  /* 0x00000005040472a4 */ /* 0x000fcc000f8e023f */
[----:B------:R-:W-:Y:S01]  /*ce40*/  IMAD.U32 R7, RZ, RZ, UR4 ;  /* 0x00000004ff077e24 */ /* 0x000fe2000f8e00ff */
[----:B-1----:R-:W-:Y:S06]  /*ce50*/  @P1 BRA `(.L_x_2055) ;  /* 0x0000000000141947 */ /* 0x002fec0003800000 */
[----:B------:R-:W-:Y:S05]  /*ce60*/  @!P2 BRA `(.L_x_2055) ;  /* 0x000000000010a947 */ /* 0x000fea0003800000 */
[----:B------:R-:W-:Y:S02]  /*ce70*/  ULDC.64 UR4, c[0x0][0x208] ;  /* 0x0000820000047ab9 */ /* 0x000fe40000000a00 */
[----:B-----5:R-:W2:Y:S04]  /*ce80*/  LDG.E R6, desc[UR4][R2.64] ;  /* 0x0000000402067981 */ /* 0x020ea8000c1e1900 */
[----:B------:R-:W2:Y:S02]  /*ce90*/  LDG.E R9, desc[UR4][R2.64+0x4] ;  /* 0x0000040402097981 */ /* 0x000ea4000c1e1900 */
[----:B--2---:R-:W-:-:S07]  /*cea0*/  IMAD.IADD R6, R9, 0x1, -R6 ;  /* 0x0000000109067824 */ /* 0x004fce00078e0a06 */
.L_x_2055:
[----:B------:R-:W-:Y:S01]  /*ceb0*/  IMAD.MOV.U32 R3, RZ, RZ, RZ ;  /* 0x000000ffff037224 */ /* 0x000fe200078e00ff */
[----:B------:R-:W-:-:S05]  /*cec0*/  ULDC.64 UR4, c[0x0][0x208] ;  /* 0x0000820000047ab9 */ /* 0x000fca0000000a00 */
[----:B------:R-:W2:Y:S01]  /*ced0*/  @P0 LDG.E R3, desc[UR4][R4.64] ;  /* 0x0000000404030981 */ /* 0x000ea2000c1e1900 */
[----:B------:R-:W-:Y:S02]  /*cee0*/  ULDC.64 UR4, c[0x0][0xa20] ;  /* 0x0002880000047ab9 */ /* 0x000fe40000000a00 */
[----:B------:R-:W-:-:S04]  /*cef0*/  ISETP.NE.U32.AND P1, PT, RZ, UR4, PT ;  /* 0x00000004ff007c0c */ /* 0x000fc8000bf25070 */
[----:B------:R-:W-:Y:S01]  /*cf00*/  ISETP.NE.AND.EX P1, PT, RZ, UR5, PT, P1 ;  /* 0x00000005ff007c0c */ /* 0x000fe2000bf25310 */
[----:B--2--5:R-:W-:-:S05]  /*cf10*/  IMAD.IADD R2, R3, 0x1, R0 ;  /* 0x0000000103027824 */ /* 0x024fca00078e0200 */
[----:B------:R1:W-:Y:S07]  /*cf20*/  STL [R1+0x4], R2 ;  /* 0x0000040201007387 */ /* 0x0003ee0000100800 */
[----:B------:R-:W-:Y:S05]  /*cf30*/  @!P1 BRA `(.L_x_2056) ;  /* 0x0000000000149947 */ /* 0x000fea0003800000 */
[----:B-1----:R-:W-:Y:S01]  /*cf40*/  IADD3 R2, P0, R11, UR4, RZ ;  /* 0x000000040b027c10 */ /* 0x002fe2000ff1e0ff */
[----:B------:R-:W-:-:S03]  /*cf50*/  ULDC.64 UR6, c[0x0][0x208] ;  /* 0x0000820000067ab9 */ /* 0x000fc60000000a00 */
[----:B------:R-:W-:-:S05]  /*cf60*/  IADD3.X R3, R10, UR5, RZ, P0, !PT ;  /* 0x000000050a037c10 */ /* 0x000fca00087fe4ff */
[----:B------:R1:W5:Y:S01]  /*cf70*/  LDG.E R7, desc[UR6][R2.64] ;  /* 0x0000000602077981 */ /* 0x000362000c1e1900 */
[----:B------:R-:W-:Y:S05]  /*cf80*/  BRA `(.L_x_2057) ;  /* 0x0000000000147947 */ /* 0x000fea0003800000 */
.L_x_2056:
[----:B------:R-:W-:Y:S05]  /*cf90*/  @!P0 BRA `(.L_x_2057) ;  /* 0x0000000000108947 */ /* 0x000fea0003800000 */
[----:B------:R-:W-:Y:S02]  /*cfa0*/  ULDC.64 UR4, c[0x0][0x208] ;  /* 0x0000820000047ab9 */ /* 0x000fe40000000a00 */
[----:B------:R-:W2:Y:S04]  /*cfb0*/  LDG.E R7, desc[UR4][R4.64] ;  /* 0x0000000404077981 */ /* 0x000ea8000c1e1900 */
[----:B-1----:R-:W2:Y:S02]  /*cfc0*/  LDG.E R2, desc[UR4][R4.64+0x4] ;  /* 0x0000040404027981 */ /* 0x002ea4000c1e1900 */
[----:B--2---:R-:W-:-:S07]  /*cfd0*/  IMAD.IADD R7, R2, 0x1, -R7 ;  /* 0x0000000102077824 */ /* 0x004fce00078e0a07 */
.L_x_2057:
[----:B-----5:R-:W-:Y:S01]  /*cfe0*/  IMAD.IADD R7, R7, 0x1, -R0 ;  /* 0x0000000107077824 */ /* 0x020fe200078e0a00 */
[----:B------:R-:W-:Y:S01]  /*cff0*/  LEA R0, R17, 0xff, 0x7 ;  /* 0x000000ff11007811 */ /* 0x000fe200078e38ff */
[----:B------:R-:W-:Y:S03]  /*d000*/  BSSY B6, `(.L_x_2058) ;  /* 0x0000310000067945 */ /* 0x000fe60003800000 */
[C---:B------:R-:W-:Y:S01]  /*d010*/  IADD3 R6, R7.reuse, R0, -R6 ;  /* 0x0000000007067210 */ /* 0x040fe20007ffe806 */
[----:B------:R-:W-:-:S03]  /*d020*/  VIADD R7, R7, 0x7f ;  /* 0x0000007f07077836 */ /* 0x000fc60000000000 */
[----:B-1----:R-:W-:Y:S02]  /*d030*/  SHF.R.S32.HI R3, RZ, 0x1f, R6 ;  /* 0x0000001fff037819 */ /* 0x002fe40000011406 */
[----:B------:R-:W-:Y:S02]  /*d040*/  SHF.R.S32.HI R0, RZ, 0x1f, R7 ;  /* 0x0000001fff007819 */ /* 0x000fe40000011407 */
[----:B------:R-:W-:Y:S02]  /*d050*/  LEA.HI R3, R3, R6, RZ, 0x7 ;  /* 0x0000000603037211 */ /* 0x000fe400078f38ff */
[----:B------:R-:W-:Y:S02]  /*d060*/  LEA.HI R0, R0, R7, RZ, 0x7 ;  /* 0x0000000700007211 */ /* 0x000fe400078f38ff */
[----:B------:R-:W-:Y:S02]  /*d070*/  SHF.R.S32.HI R3, RZ, 0x7, R3 ;  /* 0x00000007ff037819 */ /* 0x000fe40000011403 */
[----:B------:R-:W-:-:S04]  /*d080*/  SHF.R.S32.HI R0, RZ, 0x7, R0 ;  /* 0x00000007ff007819 */ /* 0x000fc80000011400 */
[----:B------:R-:W-:-:S04]  /*d090*/  VIMNMX R2, R0, R3, PT ;  /* 0x0000000300027248 */ /* 0x000fc80003fe0100 */
[----:B------:R-:W-:Y:S01]  /*d0a0*/  ISETP.GT.AND P0, PT, R2, RZ, PT ;  /* 0x000000ff0200720c */ /* 0x000fe20003f04270 */
[----:B------:R1:W-:-:S12]  /*d0b0*/  STL [R1+0x14], R2 ;  /* 0x0000140201007387 */ /* 0x0003d80000100800 */
[----:B-1----:R-:W-:Y:S05]  /*d0c0*/  @P0 BRA `(.L_x_2059) ;  /* 0x0000000000480947 */ /* 0x002fea0003800000 */
[----:B------:R-:W1:Y:S02]  /*d0d0*/  S2R R2, SR_TID.X ;  /* 0x0000000000027919 */ /* 0x000e640000002100 */
        /* <DEDUP_REMOVED lines=17> */
.L_x_2059:
        /* <DEDUP_REMOVED lines=23> */
.L_x_2061:
        /* <DEDUP_REMOVED lines=17> */
[----:B01----:R-:W-:-:S07]  /*d470*/  IMAD.MOV.U32 R13, RZ, RZ, RZ ;  /* 0x000000ffff0d7224 */ /* 0x003fce00078e00ff */
[----:B------:R-:W-:-:S07]  /*d480*/  LEPC R20, `(.L_x_2063) ;  /* 0x000000001014794e */ /* 0x000fce0000000000 */
[----:B--2---:R-:W-:Y:S05]  /*d490*/  CALL.ABS.NOINC R2 ;  /* 0x0000000002007343 */ /* 0x004fea0003c00000 */
.L_x_2063:
        /* <DEDUP_REMOVED lines=16> */
.L_x_2062:
        /* <DEDUP_REMOVED lines=18> */
[----:B------:R-:W1:Y:S01]  /*d6c0*/  LDC R0, c[0x0][0x428] ;  /* 0x00010a00ff007b82 */ /* 0x000e620000000800 */
[----:B----4-:R-:W-:-:S06]  /*d6d0*/  IMAD.MOV.U32 R4, RZ, RZ, R7 ;  /* 0x000000ffff047224 */ /* 0x010fcc00078e0007 */
[----:B------:R2:W5:Y:S01]  /*d6e0*/  @P0 LDG.E R4, desc[UR6][R2.64] ;  /* 0x0000000602040981 */ /* 0x000562000c1e1900 */
[----:B------:R-:W-:Y:S01]  /*d6f0*/  IMAD R17, R17, 0x80, R8 ;  /* 0x0000008011117824 */ /* 0x000fe200078e0208 */
[----:B------:R-:W-:Y:S02]  /*d700*/  PLOP3.LUT P1, PT, P6, PT, PT, 0x8, 0x0 ;  /* 0x000000000000781c */ /* 0x000fe4000372e170 */
[----:B-1----:R-:W-:Y:S01]  /*d710*/  ISETP.NE.AND P0, PT, R0, 0x1, PT ;  /* 0x000000010000780c */ /* 0x002fe20003f05270 */
[----:B------:R-:W-:-:S12]  /*d720*/  IMAD.MOV.U32 R0, RZ, RZ, R18 ;  /* 0x000000ffff007224 */ /* 0x000fd800078e0012 */
[----:B------:R-:W1:Y:S08]  /*d730*/  @P0 LDC R5, c[0x0][0x42c] ;  /* 0x00010b00ff050b82 */ /* 0x000e700000000800 */
[----:B------:R-:W3:Y:S01]  /*d740*/  @P0 LDC R6, c[0x0][0x430] ;  /* 0x00010c00ff060b82 */ /* 0x000ee20000000800 */
[----:B-1----:R-:W-:-:S05]  /*d750*/  @P0 IMAD.HI.U32 R5, R18, R5, RZ ;  /* 0x0000000512050227 */ /* 0x002fca00078e00ff */
[----:B---3--:R-:W-:Y:S02]  /*d760*/  @P0 SHF.R.U32.HI R0, RZ, R6, R5 ;  /* 0x00000006ff000219 */ /* 0x008fe40000011605 */
[----:B------:R-:W-:-:S04]  /*d770*/  ISETP.NE.U32.AND P0, PT, RZ, UR4, PT ;  /* 0x00000004ff007c0c */ /* 0x000fc8000bf05070 */
[----:B------:R-:W-:-:S04]  /*d780*/  ISETP.NE.AND.EX P0, PT, RZ, UR5, PT, P0 ;  /* 0x00000005ff007c0c */ /* 0x000fc8000bf05300 */
[----:B--2---:R-:W-:-:S09]  /*d790*/  SEL R7, R7, RZ, !P0 ;  /* 0x000000ff07077207 */ /* 0x004fd20004000000 */
.L_x_2064:
        /* <DEDUP_REMOVED lines=16> */
.L_x_2065:
        /* <DEDUP_REMOVED lines=15> */
.L_x_2066:
        /* <DEDUP_REMOVED lines=18> */
.L_x_2137:
[----:B------:R-:W-:Y:S01]  /*dab0*/  UMOV UR4, 0xffffffff ;  /* 0xffffffff00047882 */ /* 0x000fe20000000000 */
[----:B0-----:R-:W-:Y:S02]  /*dac0*/  SHF.R.S32.HI R13, RZ, 0x1f, R4 ;  /* 0x0000001fff0d7819 */ /* 0x001fe40000011404 */
[----:B------:R-:W-:Y:S05]  /*dad0*/  BRA.DIV UR4, `(.L_x_2068) ;  /* 0x0000003a04707947 */ /* 0x000fea000b800000 */
[----:B------:R-:W-:-:S13]  /*dae0*/  ELECT P6, URZ, PT ;  /* 0x00000000003f782f */ /* 0x000fda00038c0000 */
.L_x_2140:
[----:B------:R-:W-:Y:S05]  /*daf0*/  @!P6 BRA `(.L_x_2069) ;  /* 0x00000004002ce947 */ /* 0x000fea0003800000 */
[----:B------:R-:W-:-:S04]  /*db00*/  ISETP.NE.U32.AND P0, PT, R2, RZ, PT ;  /* 0x000000ff0200720c */ /* 0x000fc80003f05070 */
[----:B------:R-:W-:-:S13]  /*db10*/  ISETP.NE.AND.EX P0, PT, R3, RZ, PT, P0 ;  /* 0x000000ff0300720c */ /* 0x000fda0003f05300 */
[----:B------:R-:W-:Y:S05]  /*db20*/  @!P0 BRA `(.L_x_2070) ;  /* 0x00000000004c8947 */ /* 0x000fea0003800000 */
[----:B------:R-:W0:Y:S01]  /*db30*/  LDC R10, c[0x0][0x41c] ;  /* 0x00010700ff0a7b82 */ /* 0x000e220000000800 */
[----:B------:R-:W-:Y:S01]  /*db40*/  IMAD.MOV.U32 R6, RZ, RZ, R5 ;  /* 0x000000ffff067224 */ /* 0x000fe200078e0005 */
[----:B------:R-:W-:Y:S01]  /*db50*/  ULDC.64 UR4, c[0x0][0x408] ;  /* 0x0001020000047ab9 */ /* 0x000fe20000000a00 */
[----:B------:R-:W-:Y:S01]  /*db60*/  ULDC.64 UR6, c[0x0][0x208] ;  /* 0x0000820000067ab9 */ /* 0x000fe20000000a00 */
[----:B0-----:R-:W-:-:S13]  /*db70*/  ISETP.NE.AND P0, PT, R10, 0x1, PT ;  /* 0x000000010a00780c */ /* 0x001fda0003f05270 */
[----:B------:R-:W0:Y:S02]  /*db80*/  @P0 LDC.64 R8, c[0x0][0x420] ;  /* 0x00010800ff080b82 */ /* 0x000e240000000a00 */
[----:B0-----:R-:W-:-:S05]  /*db90*/  @P0 IMAD.HI.U32 R8, R5, R8, RZ ;  /* 0x0000000805080227 */ /* 0x001fca00078e00ff */
[----:B------:R-:W-:-:S04]  /*dba0*/  @P0 SHF.R.U32.HI R6, RZ, R9, R8 ;  /* 0x00000009ff060219 */ /* 0x000fc80000011608 */
[--C-:B------:R-:W-:Y:S01]  /*dbb0*/  SHF.R.S32.HI R9, RZ, 0x1f, R6.reuse ;  /* 0x0000001fff097819 */ /* 0x100fe20000011406 */
[----:B------:R-:W-:-:S04]  /*dbc0*/  IMAD.MOV R8, RZ, RZ, -R6 ;  /* 0x000000ffff087224 */ /* 0x000fc800078e0a06 */
[----:B------:R-:W-:Y:S02]  /*dbd0*/  IMAD R5, R10, R8, R5 ;  /* 0x000000080a057224 */ /* 0x000fe400078e0205 */
[----:B------:R-:W-:-:S04]  /*dbe0*/  IMAD R8, R13, UR4, RZ ;  /* 0x000000040d087c24 */ /* 0x000fc8000f8e02ff */
[----:B------:R-:W-:Y:S02]  /*dbf0*/  IMAD R10, R4, UR5, R8 ;  /* 0x00000005040a7c24 */ /* 0x000fe4000f8e0208 */
[----:B------:R-:W-:-:S04]  /*dc00*/  IMAD.MOV.U32 R8, RZ, RZ, R6 ;  /* 0x000000ffff087224 */ /* 0x000fc800078e0006 */
[----:B------:R-:W-:-:S04]  /*dc10*/  IMAD.WIDE.U32 R8, R4, UR4, R8 ;  /* 0x0000000404087c25 */ /* 0x000fc8000f8e0008 */
[----:B------:R-:W-:Y:S01]  /*dc20*/  IMAD.IADD R6, R9, 0x1, R10 ;  /* 0x0000000109067824 */ /* 0x000fe200078e020a */
[----:B------:R-:W-:-:S04]  /*dc30*/  LEA R10, P0, R8, R2, 0x2 ;  /* 0x00000002080a7211 */ /* 0x000fc800078010ff */
[----:B------:R-:W-:-:S05]  /*dc40*/  LEA.HI.X R11, R8, R3, R6, 0x2, P0 ;  /* 0x00000003080b7211 */ /* 0x000fca00000f1406 */
[----:B------:R0:W5:Y:S04]  /*dc50*/  LDG.E R6, desc[UR6][R10.64] ;  /* 0x000000060a067981 */ /* 0x000168000c1e1900 */
.L_x_2070:
        /* <DEDUP_REMOVED lines=9> */
.L_x_2141:
        /* <DEDUP_REMOVED lines=11> */
.L_x_2072:
        /* <DEDUP_REMOVED lines=18> */
[----:B------:R-:W-:-:S04]  /*dec0*/  ULEA UR11, UR11, UR5, 0x7 ;  /* 0x000000050b0b7291 */ /* 0x000fc8000f8e383f */
        /* <DEDUP_REMOVED lines=14> */
.L_x_2069:
[----:B------:R-:W2:Y:S01]  /*dfb0*/  LDL.LU R11, [R1+0x20] ;  /* 0x00002000010b7983 */ /* 0x000ea20000300800 */
[----:B------:R-:W-:Y:S01]  /*dfc0*/  MOV R9, 0x400 ;  /* 0x0000040000097802 */ /* 0x000fe20000000f00 */
[----:B------:R-:W-:Y:S05]  /*dfd0*/  WARPSYNC.ALL ;  /* 0x0000000000007948 */ /* 0x000fea0003800000 */
[----:B------:R-:W0:Y:S01]  /*dfe0*/  S2R R10, SR_CgaCtaId ;  /* 0x00000000000a7919 */ /* 0x000e220000008800 */
[----:B------:R-:W-:-:S13]  /*dff0*/  ELECT P0, URZ, PT ;  /* 0x00000000003f782f */ /* 0x000fda0003800000 */
[----:B------:R-:W-:Y:S01]  /*e000*/  @P0 R2UR UR13, R7 ;  /* 0x00000000070d02ca */ /* 0x000fe200000e0000 */
[----:B------:R-:W-:Y:S01]  /*e010*/  UIADD3 UR4, UP0, UR36, 0x270, URZ ;  /* 0x0000027024047890 */ /* 0x000fe2000ff1e03f */
[C---:B------:R-:W-:Y:S01]  /*e020*/  @P0 R2UR UR12, R18.reuse ;  /* 0x00000000120c02ca */ /* 0x040fe200000e0000 */
[----:B------:R-:W-:Y:S01]  /*e030*/  UMOV UR6, 0x0 ;  /* 0x0000000000067882 */ /* 0x000fe20000000000 */
[----:B------:R-:W-:Y:S01]  /*e040*/  @P0 R2UR UR11, R17 ;  /* 0x00000000110b02ca */ /* 0x000fe200000e0000 */
        /* <DEDUP_REMOVED lines=37> */
.L_x_2142:
[----:B------:R-:W-:Y:S05]  /*e2a0*/  BSYNC B0 ;  /* 0x0000000000007941 */ /* 0x000fea0003800000 */
.L_x_2073:
[----:B0-----:R-:W2:Y:S01]  /*e2b0*/  LDL R8, [R1+0x14] ;  /* 0x0000140001087983 */ /* 0x001ea20000100800 */
[----:B------:R-:W-:Y:S01]  /*e2c0*/  BSSY B0, `(.L_x_2075) ;  /* 0x0000195000007945 */ /* 0x000fe20003800000 */
[----:B--2---:R-:W-:-:S13]  /*e2d0*/  ISETP.GE.AND P0, PT, R8, 0x2, PT ;  /* 0x000000020800780c */ /* 0x004fda0003f06270 */
[----:B------:R-:W-:Y:S05]  /*e2e0*/  @!P0 BRA `(.L_x_2076) ;  /* 0x0000001800488947 */ /* 0x000fea0003800000 */
[C---:B------:R-:W-:Y:S01]  /*e2f0*/  LOP3.LUT R7, R8.reuse, 0x1, RZ, 0xc0, !PT ;  /* 0x0000000108077812 */ /* 0x040fe200078ec0ff */
[----:B------:R-:W-:Y:S01]  /*e300*/  VIADD R10, R8, 0xfffffffe ;  /* 0xfffffffe080a7836 */ /* 0x000fe20000000000 */
[----:B------:R-:W-:Y:S02]  /*e310*/  BSSY B1, `(.L_x_2077) ;  /* 0x000008d000017945 */ /* 0x000fe40003800000 */
[----:B------:R-:W-:Y:S01]  /*e320*/  ISETP.NE.U32.AND P0, PT, R7, 0x1, PT ;  /* 0x000000010700780c */ /* 0x000fe20003f05070 */
[----:B------:R-:W-:-:S12]  /*e330*/  IMAD.MOV.U32 R7, RZ, RZ, R10 ;  /* 0x000000ffff077224 */ /* 0x000fd800078e000a */
[----:B------:R-:W-:Y:S05]  /*e340*/  @!P0 BRA `(.L_x_2078) ;  /* 0x0000000800248947 */ /* 0x000fea0003800000 */
        /* <DEDUP_REMOVED lines=10> */
[----:B------:R-:W-:Y:S02]  /*e3f0*/  IMAD.MOV.U32 R8, RZ, RZ, R6 ;  /* 0x000000ffff087224 */ /* 0x000fe400078e0006 */
[----:B------:R-:W-:Y:S01]  /*e400*/  IMAD.MOV.U32 R7, RZ, RZ, R10 ;  /* 0x000000ffff077224 */ /* 0x000fe200078e000a */
        /* <DEDUP_REMOVED lines=9> */
[----:B------:R-:W-:Y:S01]  /*e4a0*/  @P0 SHF.R.U32.HI R7, RZ, R9, R8 ;  /* 0x00000009ff070219 */ /* 0x000fe20000011608 */
[----:B------:R-:W-:-:S03]  /*e4b0*/  IMAD R8, R13, UR4, RZ ;  /* 0x000000040d087c24 */ /* 0x000fc6000f8e02ff */
[--C-:B------:R-:W-:Y:S01]  /*e4c0*/  SHF.R.S32.HI R9, RZ, 0x1f, R7.reuse ;  /* 0x0000001fff097819 */ /* 0x100fe20000011407 */
        /* <DEDUP_REMOVED lines=9> */
.L_x_2081:
[----:B0-----:R-:W0:Y:S01]  /*e560*/  S2R R3, SR_CgaCtaId ;  /* 0x0000000000037919 */ /* 0x001e220000008800 */
[----:B------:R-:W-:-:S04]  /*e570*/  MOV R2, 0x400 ;  /* 0x0000040000027802 */ /* 0x000fc80000000f00 */
[----:B0-----:R-:W-:Y:S02]  /*e580*/  LEA R2, R3, R2, 0x18 ;  /* 0x0000000203027211 */ /* 0x001fe400078ec0ff */
[----:B------:R-:W-:-:S03]  /*e590*/  SHF.L.U32 R3, R12, 0x1f, RZ ;  /* 0x0000001f0c037819 */ /* 0x000fc600000006ff */
[----:B------:R-:W-:-:S04]  /*e5a0*/  IMAD R2, R11, 0x8, R2 ;  /* 0x000000080b027824 */ /* 0x000fc800078e0202 */
[----:B------:R-:W0:Y:S02]  /*e5b0*/  SYNCS.PHASECHK.TRANS64.TRYWAIT P0, [R2+URZ+0x34840], R3 ;  /* 0x03484003020075a7 */ /* 0x000e24000800017f */
[----:B0-----:R-:W-:Y:S05]  /*e5c0*/  @!P0 BRA `(.L_x_2082) ;  /* 0x0000003000088947 */ /* 0x001fea0003800000 */
.L_x_2143:
        /* <DEDUP_REMOVED lines=11> */
.L_x_2083:
        /* <DEDUP_REMOVED lines=37> */
.L_x_2144:
        /* <DEDUP_REMOVED lines=13> */
.L_x_2085:
        /* <DEDUP_REMOVED lines=31> */
.L_x_2080:
[----:B------:R-:W-:Y:S05]  /*eb90*/  BSYNC B2 ;  /* 0x0000000000027941 */ /* 0x000fea0003800000 */
.L_x_2079:
[----:B------:R-:W2:Y:S04]  /*eba0*/  LDL.LU R2, [R1+0x14] ;  /* 0x0000140001027983 */ /* 0x000ea80000300800 */
[----:B------:R0:W-:Y:S04]  /*ebb0*/  STL [R1], R11 ;  /* 0x0000000b01007387 */ /* 0x0001e80000100800 */
[----:B------:R0:W-:Y:S02]  /*ebc0*/  STL [R1+0x8], R12 ;  /* 0x0000080c01007387 */ /* 0x0001e40000100800 */
[----:B0-2---:R-:W-:-:S07]  /*ebd0*/  VIADD R7, R2, 0xfffffffd ;  /* 0xfffffffd02077836 */ /* 0x005fce0000000000 */
.L_x_2078:
[----:B------:R-:W-:Y:S05]  /*ebe0*/  BSYNC B1 ;  /* 0x0000000000017941 */ /* 0x000fea0003800000 */
.L_x_2077:
[----:B------:R-:W-:-:S13]  /*ebf0*/  ISETP.NE.AND P0, PT, R10, RZ, PT ;  /* 0x000000ff0a00720c */ /* 0x000fda0003f05270 */
[----:B------:R-:W-:Y:S05]  /*ec00*/  @!P0 BRA `(.L_x_2076) ;  /* 0x0000001000008947 */ /* 0x000fea0003800000 */
[----:B------:R-:W-:-:S07]  /*ec10*/  IMAD.MOV.U32 R10, RZ, RZ, R6 ;  /* 0x000000ffff0a7224 */ /* 0x000fce00078e0006 */
.L_x_2100:
        /* <DEDUP_REMOVED lines=33> */
.L_x_2088:
[----:B------:R-:W1:Y:S01]  /*ee30*/  S2R R3, SR_CgaCtaId ;  /* 0x0000000000037919 */ /* 0x000e620000008800 */
[----:B------:R-:W-:-:S04]  /*ee40*/  MOV R2, 0x400 ;  /* 0x0000040000027802 */ /* 0x000fc80000000f00 */
[----:B-1----:R-:W-:Y:S02]  /*ee50*/  LEA R2, R3, R2, 0x18 ;  /* 0x0000000203027211 */ /* 0x002fe400078ec0ff */
[----:B------:R-:W-:-:S03]  /*ee60*/  SHF.L.U32 R3, R9, 0x1f, RZ ;  /* 0x0000001f09037819 */ /* 0x000fc600000006ff */
[----:B------:R-:W-:-:S04]  /*ee70*/  IMAD R2, R8, 0x8, R2 ;  /* 0x0000000808027824 */ /* 0x000fc800078e0202 */
[----:B------:R-:W1:Y:S02]  /*ee80*/  SYNCS.PHASECHK.TRANS64.TRYWAIT P0, [R2+URZ+0x34840], R3 ;  /* 0x03484003020075a7 */ /* 0x000e64000800017f */
[----:B-1----:R-:W-:Y:S05]  /*ee90*/  @!P0 BRA `(.L_x_2089) ;  /* 0x0000002400fc8947 */ /* 0x002fea0003800000 */
.L_x_2145:
        /* <DEDUP_REMOVED lines=11> */
.L_x_2090:
        /* <DEDUP_REMOVED lines=37> */
.L_x_2146:
        /* <DEDUP_REMOVED lines=8> */
.L_x_2092:
        /* <DEDUP_REMOVED lines=19> */
[----:B------:R-:W-:-:S04]  /*f350*/  ULEA UR11, UR11, UR5, 0x7 ;  /* 0x000000050b0b7291 */ /* 0x000fc8000f8e383f */
        /* <DEDUP_REMOVED lines=9> */
.L_x_2087:
[----:B------:R-:W-:Y:S05]  /*f3f0*/  BSYNC B1 ;  /* 0x0000000000017941 */ /* 0x000fea0003800000 */
.L_x_2086:
        /* <DEDUP_REMOVED lines=32> */
.L_x_2095:
[----:B------:R-:W2:Y:S01]  /*f600*/  S2R R3, SR_CgaCtaId ;  /* 0x0000000000037919 */ /* 0x000ea20000008800 */
[----:B------:R-:W-:-:S04]  /*f610*/  MOV R2, 0x400 ;  /* 0x0000040000027802 */ /* 0x000fc80000000f00 */
[----:B--2---:R-:W-:Y:S02]  /*f620*/  LEA R2, R3, R2, 0x18 ;  /* 0x0000000203027211 */ /* 0x004fe400078ec0ff */
[----:B------:R-:W-:-:S03]  /*f630*/  SHF.L.U32 R3, R14, 0x1f, RZ ;  /* 0x0000001f0e037819 */ /* 0x000fc600000006ff */
[----:B------:R-:W-:-:S04]  /*f640*/  IMAD R2, R15, 0x8, R2 ;  /* 0x000000080f027824 */ /* 0x000fc800078e0202 */
[----:B------:R-:W2:Y:S02]  /*f650*/  SYNCS.PHASECHK.TRANS64.TRYWAIT P0, [R2+URZ+0x34840], R3 ;  /* 0x03484003020075a7 */ /* 0x000ea4000800017f */
[----:B--2---:R-:W-:Y:S05]  /*f660*/  @!P0 BRA `(.L_x_2096) ;  /* 0x0000002000308947 */ /* 0x004fea0003800000 */
.L_x_2147:
        /* <DEDUP_REMOVED lines=11> */
.L_x_2097:
        /* <DEDUP_REMOVED lines=38> */
.L_x_2148:
        /* <DEDUP_REMOVED lines=8> */
.L_x_2099:
        /* <DEDUP_REMOVED lines=21> */
[----:B------:R-:W-:Y:S02]  /*fb50*/  ULEA UR11, UR11, UR5, 0x7 ;  /* 0x000000050b0b7291 */ /* 0x000fe4000f8e383f */
[----:B------:R-:W-:-:S09]  /*fb60*/  UIADD3.X UR5, URZ, UR37, URZ, UP0, !UPT ;  /* 0x000000253f057290 */ /* 0x000fd200087fe43f */
[----:B------:R0:W-:Y:S02]  /*fb70*/  UTMALDG.4D [UR8], [UR4], desc[UR6] ;  /* 0x00000608040075b4 */ /* 0x0001e40008019000 */
[----:B0-----:R-:W-:Y:S01]  /*fb80*/  UMOV UR8, UR14 ;  /* 0x0000000e00087c82 */ /* 0x001fe20008000000 */
[----:B------:R-:W-:Y:S02]  /*fb90*/  UMOV UR10, UR15 ;  /* 0x0000000f000a7c82 */ /* 0x000fe40008000000 */
[----:B------:R1:W-:Y:S02]  /*fba0*/  UTMALDG.4D [UR8], [UR4], desc[UR6] ;  /* 0x00000608040075b4 */ /* 0x0003e40008019000 */
[----:B-1----:R-:W-:Y:S01]  /*fbb0*/  NOP ;  /* 0x0000000000007918 */ /* 0x002fe20000000000 */
.L_x_2094:
[----:B------:R-:W-:Y:S05]  /*fbc0*/  BSYNC B1 ;  /* 0x0000000000017941 */ /* 0x000fea0003800000 */
.L_x_2093:
[C---:B------:R-:W-:Y:S01]  /*fbd0*/  ISETP.GT.AND P0, PT, R7.reuse, 0x1, PT ;  /* 0x000000010700780c */ /* 0x040fe20003f04270 */
[----:B------:R-:W-:-:S04]  /*fbe0*/  VIADD R2, R7, 0xfffffffe ;  /* 0xfffffffe07027836 */ /* 0x000fc80000000000 */
[----:B------:R-:W-:-:S08]  /*fbf0*/  IMAD.MOV.U32 R7, RZ, RZ, R2 ;  /* 0x000000ffff077224 */ /* 0x000fd000078e0002 */
[----:B------:R-:W-:Y:S05]  /*fc00*/  @P0 BRA `(.L_x_2100) ;  /* 0xfffffff000040947 */ /* 0x000fea000383ffff */
.L_x_2076:
[----:B------:R-:W-:Y:S05]  /*fc10*/  BSYNC B0 ;  /* 0x0000000000007941 */ /* 0x000fea0003800000 */
.L_x_2075:
        /* <DEDUP_REMOVED lines=18> */
.L_x_2102:
[----:B------:R-:W-:Y:S05]  /*fd40*/  BSYNC B0 ;  /* 0x0000000000007941 */ /* 0x000fea0003800000 */
.L_x_2101:
        /* <DEDUP_REMOVED lines=11> */
.L_x_2149:
        /* <DEDUP_REMOVED lines=11> */
.L_x_2106:
[----:B------:R-:W2:Y:S01]  /*feb0*/  LDL.LU R8, [R1+0x4] ;  /* 0x0000040001087983 */ /* 0x000ea20000300800 */
[----:B------:R-:W-:-:S03]  /*fec0*/  MOV R4, 0x400 ;  /* 0x0000040000047802 */ /* 0x000fc60000000f00 */
[----:B-1----:R-:W3:Y:S01]  /*fed0*/  LDL R2, [R1] ;  /* 0x0000000001027983 */ /* 0x002ee20000100800 */
        /* <DEDUP_REMOVED lines=11> */
[----:B--2---:R-:W-:Y:S01]  /*ff90*/  R2UR UR5, R8 ;  /* 0x00000000080572ca */ /* 0x004fe200000e0000 */
[----:B---3--:R-:W-:-:S05]  /*ffa0*/  IMAD R2, R2, 0x8000, R4 ;  /* 0x0000800002027824 */ /* 0x008fca00078e0204 */
[----:B------:R-:W-:-:S07]  /*ffb0*/  R2UR UR6, R2 ;  /* 0x00000000020672ca */ /* 0x000fce00000e0000 */
[----:B------:R-:W-:Y:S02]  /*ffc0*/  ULEA UR11, UR11, UR5, 0x7 ;  /* 0x000000050b0b7291 */ /* 0x000fe4000f8e383f */
[----:B------:R-:W-:-:S04]  /*ffd0*/  UIADD3.X UR5, URZ, UR37, URZ, UP0, !UPT ;  /* 0x000000253f057290 */ /* 0x000fc800087fe43f */
        /* <DEDUP_REMOVED lines=8> */
.L_x_2104:
[----:B------:R-:W-:Y:S05]  /*10060*/  BSYNC B0 ;  /* 0x0000000000007941 */ /* 0x000fea0003800000 */
.L_x_2103:
        /* <DEDUP_REMOVED lines=9> */
.L_x_2060:
[----:B------:R-:W-:Y:S05]  /*10100*/  BSYNC B6 ;  /* 0x0000000000067941 */ /* 0x000fea0003800000 */
.L_x_2058:
[----:B------:R-:W-:-:S03]  /*10110*/  UMOV UR4, 0xffffffff ;  /* 0xffffffff00047882 */ /* 0x000fc60000000000 */
[----:B------:R-:W-:Y:S05]  /*10120*/  BRA.DIV UR4, `(.L_x_2107) ;  /* 0x0000001604bc7947 */ /* 0x000fea000b800000 */
[----:B------:R2:W3:Y:S04]  /*10130*/  SHFL.IDX PT, R4, R16, RZ, 0x1f ;  /* 0x00001fff10047589 */ /* 0x0004e800000e0000 */
[----:B------:R-:W4:Y:S02]  /*10140*/  SHFL.IDX PT, R16, R16, 0x1, 0x1f ;  /* 0x00201f0010107f89 */ /* 0x000f2400000e0000 */
.L_x_2153:
        /* <DEDUP_REMOVED lines=14> */
.L_x_2109:
[----:B------:R-:W-:Y:S05]  /*10230*/  BSYNC B0 ;  /* 0x0000000000007941 */ /* 0x000fea0003800000 */
.L_x_2108:
        /* <DEDUP_REMOVED lines=23> */
.L_x_2161:
[----:B------:R-:W-:Y:S02]  /*103b0*/  ULDC UR4, c[0x0][0xc10] ;  /* 0x0003040000047ab9 */ /* 0x000fe40000000800 */
[----:B------:R-:W-:-:S04]  /*103c0*/  IMAD.U32 R5, RZ, RZ, UR4 ;  /* 0x00000004ff057e24 */ /* 0x000fc8000f8e00ff */
[----:B-1----:R-:W-:-:S04]  /*103d0*/  IMAD R3, R14, R5, RZ ;  /* 0x000000050e037224 */ /* 0x002fc800078e02ff */
[----:B--2-4-:R-:W-:-:S05]  /*103e0*/  IMAD.IADD R16, R16, 0x1, R3 ;  /* 0x0000000110107824 */ /* 0x014fca00078e0203 */
[----:B---3--:R-:W-:-:S13]  /*103f0*/  ISETP.GT.AND P0, PT, R16, R4, PT ;  /* 0x000000041000720c */ /* 0x008fda0003f04270 */
[----:B------:R-:W-:Y:S05]  /*10400*/  @P0 BRA `(.L_x_2111) ;  /* 0x0000000000b80947 */ /* 0x000fea0003800000 */
[----:B------:R-:W1:Y:S02]  /*10410*/  LDC R0, c[0x0][0xc14] ;  /* 0x00030500ff007b82 */ /* 0x000e640000000800 */
.L_x_2116:
        /* <DEDUP_REMOVED lines=13> */
[----:B0-----:R-:W-:-:S05]  /*104f0*/  IMAD.WIDE R2, R5, 0x4, R2 ;  /* 0x0000000405027825 */ /* 0x001fca00078e0202 */
[----:B------:R0:W5:Y:S02]  /*10500*/  LDG.E R17, desc[UR4][R2.64] ;  /* 0x0000000402117981 */ /* 0x000164000c1e1900 */
.L_x_2114:
[----:B------:R-:W-:Y:S05]  /*10510*/  BSYNC B0 ;  /* 0x0000000000007941 */ /* 0x000fea0003800000 */
.L_x_2113:
        /* <DEDUP_REMOVED lines=23> */
.L_x_2169:
[----:B------:R-:W-:Y:S02]  /*10690*/  ULDC UR4, c[0x0][0xc10] ;  /* 0x0003040000047ab9 */ /* 0x000fe40000000800 */
[----:B------:R-:W-:-:S04]  /*106a0*/  IMAD.U32 R5, RZ, RZ, UR4 ;  /* 0x00000004ff057e24 */ /* 0x000fc8000f8e00ff */
[----:B-1----:R-:W-:-:S04]  /*106b0*/  IMAD R3, R14, R5, RZ ;  /* 0x000000050e037224 */ /* 0x002fc800078e02ff */
[----:B------:R-:W-:-:S05]  /*106c0*/  IMAD.IADD R16, R3, 0x1, R16 ;  /* 0x0000000103107824 */ /* 0x000fca00078e0210 */
[----:B------:R-:W-:-:S13]  /*106d0*/  ISETP.GT.AND P0, PT, R16, R4, PT ;  /* 0x000000041000720c */ /* 0x000fda0003f04270 */
[----:B------:R-:W-:Y:S05]  /*106e0*/  @!P0 BRA `(.L_x_2116) ;  /* 0xfffffffc004c8947 */ /* 0x000fea000383ffff */
.L_x_2111:
        /* <DEDUP_REMOVED lines=8> */
.L_x_2173:
[----:B------:R-:W-:Y:S01]  /*10770*/  ISETP.NE.AND P0, PT, R3, RZ, PT ;  /* 0x000000ff0300720c */ /* 0x000fe20003f05270 */
[----:B------:R-:W-:-:S12]  /*10780*/  IMAD.MOV.U32 R7, RZ, RZ, RZ ;  /* 0x000000ffff077224 */ /* 0x000fd800078e00ff */
[----:B------:R-:W-:Y:S05]  /*10790*/  @!P0 BRA `(.L_x_2118) ;  /* 0x0000000000108947 */ /* 0x000fea0003800000 */
[----:B------:R-:W-:Y:S01]  /*107a0*/  UMOV UR4, 0xffffffff ;  /* 0xffffffff00047882 */ /* 0x000fe20000000000 */
[----:B------:R-:W-:Y:S02]  /*107b0*/  VIADD R12, R6, 0xffffffff ;  /* 0xffffffff060c7836 */ /* 0x000fe40000000000 */
[----:B------:R-:W-:Y:S05]  /*107c0*/  BRA.DIV UR4, `(.L_x_2119) ;  /* 0x0000001a04487947 */ /* 0x000fea000b800000 */
[----:B------:R3:W4:Y:S02]  /*107d0*/  SHFL.IDX PT, R7, R2, R12, 0x1f ;  /* 0x00001f0c02077589 */ /* 0x00072400000e0000 */
.L_x_2118:
[----:B0--3--:R-:W0:Y:S01]  /*107e0*/  LDC.64 R2, c[0x0][0xc68] ;  /* 0x00031a00ff027b82 */ /* 0x009e220000000a00 */
[----:B------:R-:W-:Y:S01]  /*107f0*/  IMAD.IADD R19, R6, 0x1, R19 ;  /* 0x0000000106137824 */ /* 0x000fe200078e0213 */
[----:B------:R-:W-:-:S03]  /*10800*/  ULDC.64 UR4, c[0x0][0x208] ;  /* 0x0000820000047ab9 */ /* 0x000fc60000000a00 */
        /* <DEDUP_REMOVED lines=65> */
.L_x_2112:
[----:B------:R-:W-:Y:S01]  /*10c20*/  UMOV UR4, URZ ;  /* 0x0000003f00047c82 */ /* 0x000fe20008000000 */
[----:B------:R-:W-:Y:S01]  /*10c30*/  UMOV UR5, URZ ;  /* 0x0000003f00057c82 */ /* 0x000fe20008000000 */
[----:B------:R-:W-:Y:S01]  /*10c40*/  ULDC UR6, c[0x0][0xc14] ;  /* 0x0003050000067ab9 */ /* 0x000fe20000000800 */
[----:B------:R-:W-:Y:S02]  /*10c50*/  IMAD.MOV.U32 R16, RZ, RZ, R4 ;  /* 0x000000ffff107224 */ /* 0x000fe400078e0004 */
[----:B------:R-:W-:Y:S02]  /*10c60*/  IMAD.U32 R17, RZ, RZ, UR4 ;  /* 0x00000004ff117e24 */ /* 0x000fe4000f8e00ff */
[----:B------:R-:W-:Y:S02]  /*10c70*/  IMAD.U32 R18, RZ, RZ, UR5 ;  /* 0x00000005ff127e24 */ /* 0x000fe4000f8e00ff */
[----:B------:R-:W-:-:S07]  /*10c80*/  IMAD.U32 R19, RZ, RZ, UR6 ;  /* 0x00000006ff137e24 */ /* 0x000fce000f8e00ff */
.L_x_2120:
        /* <DEDUP_REMOVED lines=12> */
.L_x_2054:
        /* <DEDUP_REMOVED lines=12> */
.L_x_2176:
[----:B------:R-:W-:Y:S05]  /*10e10*/  BSYNC B0 ;  /* 0x0000000000007941 */ /* 0x000fea0003800000 */
.L_x_2122:
[----:B------:R-:W-:-:S03]  /*10e20*/  UMOV UR4, 0xffffffff ;  /* 0xffffffff00047882 */ /* 0x000fc60000000000 */
[----:B------:R-:W-:Y:S05]  /*10e30*/  BRA.DIV UR4, `(.L_x_2124) ;  /* 0x0000001204e87947 */ /* 0x000fea000b800000 */
[----:B------:R-:W2:Y:S02]  /*10e40*/  S2R R2, SR_TID.X ;  /* 0x0000000000027919 */ /* 0x000ea40000002100 */
[----:B--2---:R-:W-:-:S04]  /*10e50*/  SHF.R.U32.HI R2, RZ, 0x5, R2 ;  /* 0x00000005ff027819 */ /* 0x004fc80000011602 */
[----:B------:R-:W-:-:S05]  /*10e60*/  LOP3.LUT R2, R2, 0x3, RZ, 0xc0, !PT ;  /* 0x0000000302027812 */ /* 0x000fca00078ec0ff */
[----:B------:R2:W3:Y:S02]  /*10e70*/  SHFL.IDX PT, R14, R2, RZ, 0x1f ;  /* 0x00001fff020e7589 */ /* 0x0004e400000e0000 */
.L_x_2179:
[----:B---3--:R-:W-:Y:S01]  /*10e80*/  ISETP.NE.AND P0, PT, R14, RZ, PT ;  /* 0x000000ff0e00720c */ /* 0x008fe20003f05270 */
[----:B------:R-:W-:-:S12]  /*10e90*/  BSSY B0, `(.L_x_2125) ;  /* 0x0000029000007945 */ /* 0x000fd80003800000 */
[----:B------:R-:W-:Y:S05]  /*10ea0*/  @P0 BRA `(.L_x_2126) ;  /* 0x00000000009c0947 */ /* 0x000fea0003800000 */
[----:B------:R-:W-:-:S03]  /*10eb0*/  UMOV UR4, 0xffffffff ;  /* 0xffffffff00047882 */ /* 0x000fc60000000000 */
[----:B------:R-:W-:Y:S05]  /*10ec0*/  BRA.DIV UR4, `(.L_x_2127) ;  /* 0x0000001204f87947 */ /* 0x000fea000b800000 */
[----:B------:R-:W-:-:S13]  /*10ed0*/  ELECT P6, URZ, PT ;  /* 0x00000000003f782f */ /* 0x000fda00038c0000 */
.L_x_2182:
        /* <DEDUP_REMOVED lines=8> */
.L_x_2128:
        /* <DEDUP_REMOVED lines=14> */
.L_x_2183:
[----:B------:R-:W2:Y:S02]  /*11040*/  SYNCS.PHASECHK.TRANS64.TRYWAIT P0, [R7+URZ], R2 ;  /* 0x00000002070075a7 */ /* 0x000ea4000800017f */
[----:B--2---:R-:W-:Y:S05]  /*11050*/  @!P0 BRA `(.L_x_2130) ;  /* 0x0000001000c88947 */ /* 0x004fea0003800000 */
.L_x_2184:
[----:B------:R-:W-:Y:S05]  /*11060*/  @!P2 BRA `(.L_x_2131) ;  /* 0x000000000004a947 */ /* 0x000fea0003800000 */
[----:B------:R-:W-:Y:S01]  /*11070*/  BPT.TRAP 0x1 ;  /* 0x000000040000795c */ /* 0x000fe20000300000 */
.L_x_2131:
[----:B------:R-:W3:Y:S01]  /*11080*/  LDL.LU R4, [R1] ;  /* 0x0000000001047983 */ /* 0x000ee20000300800 */
[----:B------:R-:W-:-:S04]  /*11090*/  VIADD R0, R0, 0x34860 ;  /* 0x0003486000007836 */ /* 0x000fc80000000000 */
[----:B---3--:R-:W-:-:S04]  /*110a0*/  IMAD R4, R4, 0x8, R0 ;  /* 0x0000000804047824 */ /* 0x008fc800078e0200 */
[----:B------:R-:W3:Y:S02]  /*110b0*/  SYNCS.PHASECHK.TRANS64.TRYWAIT P0, [R4+URZ], R5 ;  /* 0x00000005040075a7 */ /* 0x000ee4000800017f */
[----:B---3--:R-:W-:Y:S05]  /*110c0*/  @!P0 BRA `(.L_x_2132) ;  /* 0x0000001000c08947 */ /* 0x008fea0003800000 */
.L_x_2185:
[----:B------:R-:W-:-:S07]  /*110d0*/  IMAD R3, R3, 0x8, R0 ;  /* 0x0000000803037824 */ /* 0x000fce00078e0200 */
.L_x_2133:
[----:B----4-:R4:W0:Y:S02]  /*110e0*/  SYNCS.PHASECHK.TRANS64.TRYWAIT P0, [R3+URZ], R2 ;  /* 0x00000002030075a7 */ /* 0x010824000800017f */
[----:B0-----:R-:W-:Y:S05]  /*110f0*/  @!P0 NANOSLEEP.SYNCS 0x989680 ;  /* 0x009896800000895d */ /* 0x001fea0003900000 */
[----:B------:R-:W0:Y:S02]  /*11100*/  @!P0 SYNCS.PHASECHK.TRANS64 P0, [R3+URZ], R2 ;  /* 0x00000002030085a7 */ /* 0x000e24000800007f */
[----:B0-----:R-:W-:Y:S05]  /*11110*/  @!P0 BRA `(.L_x_2133) ;  /* 0xfffffffc00f08947 */ /* 0x001fea000383ffff */
.L_x_2126:
[----:B------:R-:W-:Y:S05]  /*11120*/  BSYNC B0 ;  /* 0x0000000000007941 */ /* 0x000fea0003800000 */
.L_x_2125:
[----:B------:R-:W-:Y:S05]  /*11130*/  EXIT ;  /* 0x000000000000794d */ /* 0x000fea0003800000 */
.L_x_1998:
[----:B0-----:R-:W-:-:S04]  /*11140*/  IMAD.U32 R3, RZ, RZ, UR38 ;  /* 0x00000026ff037e24 */ /* 0x001fc8000f8e00ff */
[----:B------:R0:W1:Y:S03]  /*11150*/  SYNCS.PHASECHK.TRANS64.TRYWAIT P1, [R3+URZ+0x34800], R0 ;  /* 0x03480000030075a7 */ /* 0x000066000802017f */
[----:B-1----:R-:W-:Y:S05]  /*11160*/  @!P1 NANOSLEEP.SYNCS 0x989680 ;  /* 0x009896800000995d */ /* 0x002fea0003900000 */
[----:B------:R-:W1:Y:S02]  /*11170*/  @!P1 SYNCS.PHASECHK.TRANS64 P1, [R3+URZ+0x34800], R0 ;  /* 0x03480000030095a7 */ /* 0x000e64000802007f */
[----:B-1----:R-:W-:Y:S05]  /*11180*/  @!P1 BRA `(.L_x_1998) ;  /* 0xfffffffc00ec9947 */ /* 0x002fea000383ffff */
[----:B------:R-:W-:Y:S05]  /*11190*/  BRA `(.L_x_2134) ;  /* 0xffffff0400dc7947 */ /* 0x000fea000383ffff */
.L_x_2002:
[----:B-1----:R1:W2:Y:S02]  /*111a0*/  SYNCS.PHASECHK.TRANS64.TRYWAIT P2, [R2+URZ+0x34830], R3 ;  /* 0x03483003020075a7 */ /* 0x0022a4000804017f */
[----:B--2---:R-:W-:Y:S05]  /*111b0*/  @!P2 NANOSLEEP.SYNCS 0x989680 ;  /* 0x009896800000a95d */ /* 0x004fea0003900000 */
[----:B------:R-:W2:Y:S02]  /*111c0*/  @!P2 SYNCS.PHASECHK.TRANS64 P2, [R2+URZ+0x34830], R3 ;  /* 0x034830030200a5a7 */ /* 0x000ea4000804007f */
[----:B--2---:R-:W-:Y:S05]  /*111d0*/  @!P2 BRA `(.L_x_2002) ;  /* 0xfffffffc00f0a947 */ /* 0x004fea000383ffff */
[----:B------:R-:W-:Y:S05]  /*111e0*/  BRA `(.L_x_2001) ;  /* 0xffffff0800047947 */ /* 0x000fea000383ffff */
.L_x_2007:
[----:B-1----:R-:W-:-:S04]  /*111f0*/  IMAD.U32 R7, RZ, RZ, UR7 ;  /* 0x00000007ff077e24 */ /* 0x002fc8000f8e00ff */
[----:B------:R1:W2:Y:S03]  /*11200*/  SYNCS.PHASECHK.TRANS64.TRYWAIT P2, [R7+URZ+0x34830], R0 ;  /* 0x03483000070075a7 */ /* 0x0002a6000804017f */
[----:B--2---:R-:W-:Y:S05]  /*11210*/  @!P2 NANOSLEEP.SYNCS 0x989680 ;  /* 0x009896800000a95d */ /* 0x004fea0003900000 */
[----:B------:R-:W2:Y:S02]  /*11220*/  @!P2 SYNCS.PHASECHK.TRANS64 P2, [R7+URZ+0x34830], R0 ;  /* 0x034830000700a5a7 */ /* 0x000ea4000804007f */
[----:B--2---:R-:W-:Y:S05]  /*11230*/  @!P2 BRA `(.L_x_2007) ;  /* 0xfffffffc00eca947 */ /* 0x004fea000383ffff */
[----:B------:R-:W-:Y:S05]  /*11240*/  BRA `(.L_x_2006) ;  /* 0xffffff30005c7947 */ /* 0x000fea000383ffff */
.L_x_2011:
[----:B-1----:R-:W-:-:S04]  /*11250*/  IMAD.U32 R3, RZ, RZ, UR10 ;  /* 0x0000000aff037e24 */ /* 0x002fc8000f8e00ff */
[----:B------:R1:W2:Y:S03]  /*11260*/  SYNCS.PHASECHK.TRANS64.TRYWAIT P2, [R3+URZ+0x34850], R0 ;  /* 0x03485000030075a7 */ /* 0x0002a6000804017f */
[----:B--2---:R-:W-:Y:S05]  /*11270*/  @!P2 NANOSLEEP.SYNCS 0x989680 ;  /* 0x009896800000a95d */ /* 0x004fea0003900000 */
[----:B------:R-:W2:Y:S02]  /*11280*/  @!P2 SYNCS.PHASECHK.TRANS64 P2, [R3+URZ+0x34850], R0 ;  /* 0x034850000300a5a7 */ /* 0x000ea4000804007f */
[----:B--2---:R-:W-:Y:S05]  /*11290*/  @!P2 BRA `(.L_x_2011) ;  /* 0xfffffffc00eca947 */ /* 0x004fea000383ffff */
[----:B------:R-:W-:Y:S05]  /*112a0*/  BRA `(.L_x_2010) ;  /* 0xffffff38009c7947 */ /* 0x000fea000383ffff */
.L_x_2017:
[----:B-1----:R-:W-:-:S04]  /*112b0*/  IMAD.U32 R7, RZ, RZ, UR7 ;  /* 0x00000007ff077e24 */ /* 0x002fc8000f8e00ff */
[----:B------:R1:W2:Y:S03]  /*112c0*/  SYNCS.PHASECHK.TRANS64.TRYWAIT P2, [R7+URZ+0x34830], R0 ;  /* 0x03483000070075a7 */ /* 0x0002a6000804017f */
[----:B--2---:R-:W-:Y:S05]  /*112d0*/  @!P2 NANOSLEEP.SYNCS 0x989680 ;  /* 0x009896800000a95d */ /* 0x004fea0003900000 */
[----:B------:R-:W2:Y:S02]  /*112e0*/  @!P2 SYNCS.PHASECHK.TRANS64 P2, [R7+URZ+0x34830], R0 ;  /* 0x034830000700a5a7 */ /* 0x000ea4000804007f */
[----:B--2---:R-:W-:Y:S05]  /*112f0*/  @!P2 BRA `(.L_x_2017) ;  /* 0xfffffffc00eca947 */ /* 0x004fea000383ffff */
[----:B------:R-:W-:Y:S05]  /*11300*/  BRA `(.L_x_2016) ;  /* 0xffffff5800d47947 */ /* 0x000fea000383ffff */
.L_x_2021:
[----:B-1----:R-:W-:-:S04]  /*11310*/  IMAD.U32 R3, RZ, RZ, UR11 ;  /* 0x0000000bff037e24 */ /* 0x002fc8000f8e00ff */
[----:B------:R1:W2:Y:S03]  /*11320*/  SYNCS.PHASECHK.TRANS64.TRYWAIT P2, [R3+URZ+0x34850], R0 ;  /* 0x03485000030075a7 */ /* 0x0002a6000804017f */
[----:B--2---:R-:W-:Y:S05]  /*11330*/  @!P2 NANOSLEEP.SYNCS 0x989680 ;  /* 0x009896800000a95d */ /* 0x004fea0003900000 */
[----:B------:R-:W2:Y:S02]  /*11340*/  @!P2 SYNCS.PHASECHK.TRANS64 P2, [R3+URZ+0x34850], R0 ;  /* 0x034850000300a5a7 */ /* 0x000ea4000804007f */
[----:B--2---:R-:W-:Y:S05]  /*11350*/  @!P2 BRA `(.L_x_2021) ;  /* 0xfffffffc00eca947 */ /* 0x004fea000383ffff */
[----:B------:R-:W-:Y:S05]  /*11360*/  BRA `(.L_x_2020) ;  /* 0xffffff6400147947 */ /* 0x000fea000383ffff */
.L_x_2026:
[----:B-1----:R-:W-:-:S04]  /*11370*/  IMAD.U32 R3, RZ, RZ, UR5 ;  /* 0x00000005ff037e24 */ /* 0x002fc8000f8e00ff */
[----:B------:R1:W2:Y:S03]  /*11380*/  SYNCS.PHASECHK.TRANS64.TRYWAIT P0, [R3+URZ+0x34850], R2 ;  /* 0x03485002030075a7 */ /* 0x0002a6000800017f */
[----:B--2---:R-:W-:Y:S05]  /*11390*/  @!P0 NANOSLEEP.SYNCS 0x989680 ;  /* 0x009896800000895d */ /* 0x004fea0003900000 */
[----:B------:R-:W2:Y:S02]  /*113a0*/  @!P0 SYNCS.PHASECHK.TRANS64 P0, [R3+URZ+0x34850], R2 ;  /* 0x03485002030085a7 */ /* 0x000ea4000800007f */
[----:B--2---:R-:W-:Y:S05]  /*113b0*/  @!P0 BRA `(.L_x_2026) ;  /* 0xfffffffc00ec8947 */ /* 0x004fea000383ffff */
[----:B------:R-:W-:Y:S05]  /*113c0*/  BRA `(.L_x_2025) ;  /* 0xffffff7c00e87947 */ /* 0x000fea000383ffff */
.L_x_2067:
[----:B------:R-:W1:Y:S01]  /*113d0*/  S2R R8, SR_TID.X ;  /* 0x0000000000087919 */ /* 0x000e620000002100 */
[----:B------:R-:W-:Y:S01]  /*113e0*/  BSSY B0, `(.L_x_2135) ;  /* 0x000000a000007945 */ /* 0x000fe20003800000 */
[----:B------:R-:W-:Y:S02]  /*113f0*/  IMAD.MOV.U32 R12, RZ, RZ, RZ ;  /* 0x000000ffff0c7224 */ /* 0x000fe400078e00ff */
[----:B------:R-:W-:Y:S02]  /*11400*/  IMAD.MOV.U32 R11, RZ, RZ, 0x1f ;  /* 0x0000001fff0b7424 */ /* 0x000fe400078e00ff */
[----:B------:R-:W-:Y:S01]  /*11410*/  IMAD.MOV.U32 R15, RZ, RZ, -0x1 ;  /* 0xffffffffff0f7424 */ /* 0x000fe200078e00ff */
[----:B-1----:R-:W-:-:S04]  /*11420*/  SHF.R.U32.HI R8, RZ, 0x5, R8 ;  /* 0x00000005ff087819 */ /* 0x002fc80000011608 */
[----:B------:R-:W-:-:S05]  /*11430*/  LOP3.LUT R8, R8, 0x3, RZ, 0xc0, !PT ;  /* 0x0000000308087812 */ /* 0x000fca00078ec0ff */
[----:B0-----:R-:W-:-:S07]  /*11440*/  IMAD.MOV.U32 R13, RZ, RZ, R8 ;  /* 0x000000ffff0d7224 */ /* 0x001fce00078e0008 */
[----:B------:R-:W-:Y:S05]  /*11450*/  WARPSYNC.COLLECTIVE R15, `(.L_x_2136) ;  /* 0x000000000f087348 */ /* 0x000fea0003c00000 */
[----:B------:R0:W1:Y:S02]  /*11460*/  SHFL.IDX P6, R14, R13, R12, R11 ;  /* 0x0000000c0d0e7389 */ /* 0x00006400000c000b */
[----:B01----:R-:W-:Y:S01]  /*11470*/  ENDCOLLECTIVE ;  /* 0x000000000000791b */ /* 0x003fe20003800000 */
.L_x_2136:
[----:B------:R-:W-:Y:S05]  /*11480*/  BSYNC B0 ;  /* 0x0000000000007941 */ /* 0x000fea0003800000 */
.L_x_2135:
[----:B------:R-:W-:Y:S05]  /*11490*/  BRA `(.L_x_2137) ;  /* 0xffffffc400847947 */ /* 0x000fea000383ffff */
.L_x_2068:
[----:B------:R-:W-:Y:S01]  /*114a0*/  BSSY B0, `(.L_x_2138) ;  /* 0x0000006000007945 */ /* 0x000fe20003800000 */
[----:B------:R-:W-:-:S07]  /*114b0*/  IMAD.MOV.U32 R15, RZ, RZ, -0x1 ;  /* 0xffffffffff0f7424 */ /* 0x000fce00078e00ff */
[----:B------:R-:W-:Y:S05]  /*114c0*/  WARPSYNC.COLLECTIVE R15, `(.L_x_2139) ;  /* 0x000000000f0c7348 */ /* 0x000fea0003c00000 */
[----:B------:R-:W-:Y:S02]  /*114d0*/  ELECT P6, UR62, PT ;  /* 0x00000000003e782f */ /* 0x000fe400038c0000 */
[----:B------:R-:W-:Y:S01]  /*114e0*/  MOV R14, UR62 ;  /* 0x0000003e000e7c02 */ /* 0x000fe20008000f00 */
[----:B------:R-:W-:Y:S10]  /*114f0*/  ENDCOLLECTIVE ;  /* 0x000000000000791b */ /* 0x000ff40003800000 */
.L_x_2139:
[----:B------:R-:W-:Y:S05]  /*11500*/  BSYNC B0 ;  /* 0x0000000000007941 */ /* 0x000fea0003800000 */
.L_x_2138:
[----:B------:R-:W-:Y:S05]  /*11510*/  BRA `(.L_x_2140) ;  /* 0xffffffc400747947 */ /* 0x000fea000383ffff */
.L_x_2071:
[----:B0-----:R0:W1:Y:S02]  /*11520*/  SYNCS.PHASECHK.TRANS64.TRYWAIT P0, [R8+URZ+0x34840], R9 ;  /* 0x03484009080075a7 */ /* 0x001064000800017f */
[----:B-1----:R-:W-:Y:S05]  /*11530*/  @!P0 NANOSLEEP.SYNCS 0x989680 ;  /* 0x009896800000895d */ /* 0x002fea0003900000 */
[----:B------:R-:W1:Y:S02]  /*11540*/  @!P0 SYNCS.PHASECHK.TRANS64 P0, [R8+URZ+0x34840], R9 ;  /* 0x03484009080085a7 */ /* 0x000e64000800007f */
[----:B-1----:R-:W-:Y:S05]  /*11550*/  @!P0 BRA `(.L_x_2071) ;  /* 0xfffffffc00f08947 */ /* 0x002fea000383ffff */
[----:B------:R-:W-:Y:S05]  /*11560*/  BRA `(.L_x_2141) ;  /* 0xffffffc400e07947 */ /* 0x000fea000383ffff */
.L_x_2074:
        /* <DEDUP_REMOVED lines=8> */
.L_x_2082:
[----:B0-----:R0:W1:Y:S02]  /*115f0*/  SYNCS.PHASECHK.TRANS64.TRYWAIT P0, [R2+URZ+0x34840], R3 ;  /* 0x03484003020075a7 */ /* 0x001064000800017f */
[----:B-1----:R-:W-:Y:S05]  /*11600*/  @!P0 NANOSLEEP.SYNCS 0x989680 ;  /* 0x009896800000895d */ /* 0x002fea0003900000 */
[----:B------:R-:W1:Y:S02]  /*11610*/  @!P0 SYNCS.PHASECHK.TRANS64 P0, [R2+URZ+0x34840], R3 ;  /* 0x03484003020085a7 */ /* 0x000e64000800007f */
[----:B-1----:R-:W-:Y:S05]  /*11620*/  @!P0 BRA `(.L_x_2082) ;  /* 0xfffffffc00f08947 */ /* 0x002fea000383ffff */
[----:B------:R-:W-:Y:S05]  /*11630*/  BRA `(.L_x_2143) ;  /* 0xffffffcc00e47947 */ /* 0x000fea000383ffff */
.L_x_2084:
[----:B0-----:R0:W1:Y:S02]  /*11640*/  SYNCS.PHASECHK.TRANS64.TRYWAIT P0, [R3+URZ+0x60], R2 ;  /* 0x00006002030075a7 */ /* 0x001064000800017f */
[----:B-1----:R-:W-:Y:S05]  /*11650*/  @!P0 NANOSLEEP.SYNCS 0x989680 ;  /* 0x009896800000895d */ /* 0x002fea0003900000 */
[----:B------:R-:W1:Y:S02]  /*11660*/  @!P0 SYNCS.PHASECHK.TRANS64 P0, [R3+URZ+0x60], R2 ;  /* 0x00006002030085a7 */ /* 0x000e64000800007f */
[----:B-1----:R-:W-:Y:S05]  /*11670*/  @!P0 BRA `(.L_x_2084) ;  /* 0xfffffffc00f08947 */ /* 0x002fea000383ffff */
[----:B------:R-:W-:Y:S05]  /*11680*/  BRA `(.L_x_2144) ;  /* 0xffffffd000907947 */ /* 0x000fea000383ffff */
.L_x_2089:
[----:B-1----:R1:W2:Y:S02]  /*11690*/  SYNCS.PHASECHK.TRANS64.TRYWAIT P0, [R2+URZ+0x34840], R3 ;  /* 0x03484003020075a7 */ /* 0x0022a4000800017f */
[----:B--2---:R-:W-:Y:S05]  /*116a0*/  @!P0 NANOSLEEP.SYNCS 0x989680 ;  /* 0x009896800000895d */ /* 0x004fea0003900000 */
[----:B------:R-:W2:Y:S02]  /*116b0*/  @!P0 SYNCS.PHASECHK.TRANS64 P0, [R2+URZ+0x34840], R3 ;  /* 0x03484003020085a7 */ /* 0x000ea4000800007f */
[----:B--2---:R-:W-:Y:S05]  /*116c0*/  @!P0 BRA `(.L_x_2089) ;  /* 0xfffffffc00f08947 */ /* 0x004fea000383ffff */
[----:B------:R-:W-:Y:S05]  /*116d0*/  BRA `(.L_x_2145) ;  /* 0xffffffd400f07947 */ /* 0x000fea000383ffff */
.L_x_2091:
[----:B0-----:R0:W1:Y:S02]  /*116e0*/  SYNCS.PHASECHK.TRANS64.TRYWAIT P1, [R3+URZ+0x60], R2 ;  /* 0x00006002030075a7 */ /* 0x001064000802017f */
[----:B-1----:R-:W-:Y:S05]  /*116f0*/  @!P1 NANOSLEEP.SYNCS 0x989680 ;  /* 0x009896800000995d */ /* 0x002fea0003900000 */
[----:B------:R-:W1:Y:S02]  /*11700*/  @!P1 SYNCS.PHASECHK.TRANS64 P1, [R3+URZ+0x60], R2 ;  /* 0x00006002030095a7 */ /* 0x000e64000802007f */
[----:B-1----:R-:W-:Y:S05]  /*11710*/  @!P1 BRA `(.L_x_2091) ;  /* 0xfffffffc00f09947 */ /* 0x002fea000383ffff */
[----:B------:R-:W-:Y:S05]  /*11720*/  BRA `(.L_x_2146) ;  /* 0xffffffd8009c7947 */ /* 0x000fea000383ffff */
.L_x_2096:
[----:B--2---:R2:W3:Y:S02]  /*11730*/  SYNCS.PHASECHK.TRANS64.TRYWAIT P0, [R2+URZ+0x34840], R3 ;  /* 0x03484003020075a7 */ /* 0x0044e4000800017f */
[----:B---3--:R-:W-:Y:S05]  /*11740*/  @!P0 NANOSLEEP.SYNCS 0x989680 ;  /* 0x009896800000895d */ /* 0x008fea0003900000 */
[----:B------:R-:W3:Y:S02]  /*11750*/  @!P0 SYNCS.PHASECHK.TRANS64 P0, [R2+URZ+0x34840], R3 ;  /* 0x03484003020085a7 */ /* 0x000ee4000800007f */
[----:B---3--:R-:W-:Y:S05]  /*11760*/  @!P0 BRA `(.L_x_2096) ;  /* 0xfffffffc00f08947 */ /* 0x008fea000383ffff */
[----:B------:R-:W-:Y:S05]  /*11770*/  BRA `(.L_x_2147) ;  /* 0xffffffdc00bc7947 */ /* 0x000fea000383ffff */
.L_x_2098:
[----:B0-----:R0:W1:Y:S02]  /*11780*/  SYNCS.PHASECHK.TRANS64.TRYWAIT P1, [R2+URZ+0x60], R9 ;  /* 0x00006009020075a7 */ /* 0x001064000802017f */
[----:B-1----:R-:W-:Y:S05]  /*11790*/  @!P1 NANOSLEEP.SYNCS 0x989680 ;  /* 0x009896800000995d */ /* 0x002fea0003900000 */
[----:B------:R-:W1:Y:S02]  /*117a0*/  @!P1 SYNCS.PHASECHK.TRANS64 P1, [R2+URZ+0x60], R9 ;  /* 0x00006009020095a7 */ /* 0x000e64000802007f */
[----:B-1----:R-:W-:Y:S05]  /*117b0*/  @!P1 BRA `(.L_x_2098) ;  /* 0xfffffffc00f09947 */ /* 0x002fea000383ffff */
[----:B------:R-:W-:Y:S05]  /*117c0*/  BRA `(.L_x_2148) ;  /* 0xffffffe0006c7947 */ /* 0x000fea000383ffff */
.L_x_2105:
[----:B-1----:R1:W2:Y:S02]  /*117d0*/  SYNCS.PHASECHK.TRANS64.TRYWAIT P0, [R3+URZ+0x34860], R2 ;  /* 0x03486002030075a7 */ /* 0x0022a4000800017f */
[----:B--2---:R-:W-:Y:S05]  /*117e0*/  @!P0 NANOSLEEP.SYNCS 0x989680 ;  /* 0x009896800000895d */ /* 0x004fea0003900000 */
[----:B------:R-:W2:Y:S02]  /*117f0*/  @!P0 SYNCS.PHASECHK.TRANS64 P0, [R3+URZ+0x34860], R2 ;  /* 0x03486002030085a7 */ /* 0x000ea4000800007f */
[----:B--2---:R-:W-:Y:S05]  /*11800*/  @!P0 BRA `(.L_x_2105) ;  /* 0xfffffffc00f08947 */ /* 0x004fea000383ffff */
[----:B------:R-:W-:Y:S05]  /*11810*/  BRA `(.L_x_2149) ;  /* 0xffffffe400787947 */ /* 0x000fea000383ffff */
.L_x_2107:
        /* <DEDUP_REMOVED lines=8> */
.L_x_2151:
[----:B------:R-:W-:Y:S05]  /*118a0*/  BSYNC B0 ;  /* 0x0000000000007941 */ /* 0x000fea0003800000 */
.L_x_2150:
        /* <DEDUP_REMOVED lines=8> */
.L_x_2152:
[----:B------:R-:W-:Y:S01]  /*11930*/  IMAD.MOV.U32 R16, RZ, RZ, R14 ;  /* 0x000000ffff107224 */ /* 0x000fe200078e000e */
[----:B------:R-:W-:Y:S06]  /*11940*/  BRA `(.L_x_2153) ;  /* 0xffffffe800007947 */ /* 0x000fec000383ffff */
.L_x_2110:
[----:B------:R-:W-:Y:S01]  /*11950*/  BSSY B0, `(.L_x_2154) ;  /* 0x0000008000007945 */ /* 0x000fe20003800000 */
[----:B0----5:R-:W-:Y:S02]  /*11960*/  IMAD.MOV.U32 R13, RZ, RZ, R17 ;  /* 0x000000ffff0d7224 */ /* 0x021fe400078e0011 */
[----:B------:R-:W-:Y:S02]  /*11970*/  IMAD.MOV.U32 R12, RZ, RZ, 0x1 ;  /* 0x00000001ff0c7424 */ /* 0x000fe400078e00ff */
[----:B------:R-:W-:Y:S02]  /*11980*/  IMAD.MOV.U32 R11, RZ, RZ, RZ ;  /* 0x000000ffff0b7224 */ /* 0x000fe400078e00ff */
[----:B------:R-:W-:-:S07]  /*11990*/  IMAD.MOV.U32 R15, RZ, RZ, -0x1 ;  /* 0xffffffffff0f7424 */ /* 0x000fce00078e00ff */
[----:B-1234-:R-:W-:Y:S05]  /*119a0*/  WARPSYNC.COLLECTIVE R15, `(.L_x_2155) ;  /* 0x000000000f087348 */ /* 0x01efea0003c00000 */
[----:B------:R0:W0:Y:S02]  /*119b0*/  SHFL.UP P6, R14, R13, R12, R11 ;  /* 0x0400000c0d0e7389 */ /* 0x00002400000c000b */
[----:B01234-:R-:W-:Y:S01]  /*119c0*/  ENDCOLLECTIVE ;  /* 0x000000000000791b */ /* 0x01ffe20003800000 */
.L_x_2155:
[----:B------:R-:W-:Y:S05]  /*119d0*/  BSYNC B0 ;  /* 0x0000000000007941 */ /* 0x000fea0003800000 */
.L_x_2154:
        /* <DEDUP_REMOVED lines=10> */
.L_x_2156:
        /* <DEDUP_REMOVED lines=8> */
.L_x_2157:
        /* <DEDUP_REMOVED lines=8> */
.L_x_2158:
        /* <DEDUP_REMOVED lines=8> */
.L_x_2159:
        /* <DEDUP_REMOVED lines=8> */
.L_x_2160:
[----:B------:R-:W-:Y:S05]  /*11c80*/  BRA `(.L_x_2161) ;  /* 0xffffffe400c87947 */ /* 0x000fea000383ffff */
.L_x_2115:
        /* <DEDUP_REMOVED lines=8> */
.L_x_2163:
[----:B------:R-:W-:Y:S05]  /*11d10*/  BSYNC B0 ;  /* 0x0000000000007941 */ /* 0x000fea0003800000 */
.L_x_2162:
        /* <DEDUP_REMOVED lines=10> */
.L_x_2164:
        /* <DEDUP_REMOVED lines=8> */
.L_x_2165:
        /* <DEDUP_REMOVED lines=8> */
.L_x_2166:
        /* <DEDUP_REMOVED lines=8> */
.L_x_2167:
        /* <DEDUP_REMOVED lines=8> */
.L_x_2168:
[----:B------:R-:W-:Y:S05]  /*11fc0*/  BRA `(.L_x_2169) ;  /* 0xffffffe400b07947 */ /* 0x000fea000383ffff */
.L_x_2117:
[----:B------:R-:W-:Y:S01]  /*11fd0*/  BSSY B0, `(.L_x_2170) ;  /* 0x0000006000007945 */ /* 0x000fe20003800000 */
[----:B------:R-:W-:Y:S01]  /*11fe0*/  PLOP3.LUT P6, PT, P6, PT, PT, 0x8, 0x0 ;  /* 0x000000000000781c */ /* 0x000fe200037ce170 */
[----:B------:R-:W-:-:S12]  /*11ff0*/  IMAD.MOV.U32 R15, RZ, RZ, -0x1 ;  /* 0xffffffffff0f7424 */ /* 0x000fd800078e00ff */
[----:B0-----:R-:W-:Y:S05]  /*12000*/  WARPSYNC.COLLECTIVE R15, `(.L_x_2171) ;  /* 0x000000000f087348 */ /* 0x001fea0003c00000 */
[----:B------:R-:W-:Y:S01]  /*12010*/  VOTE.ANY R14, PT, P6 ;  /* 0x00000000000e7806 */ /* 0x000fe200030e0100 */
[----:B0-----:R-:W-:Y:S06]  /*12020*/  ENDCOLLECTIVE ;  /* 0x000000000000791b */ /* 0x001fec0003800000 */
.L_x_2171:
[----:B------:R-:W-:Y:S05]  /*12030*/  BSYNC B0 ;  /* 0x0000000000007941 */ /* 0x000fea0003800000 */
.L_x_2170:
        /* <DEDUP_REMOVED lines=9> */
.L_x_2172:
[----:B------:R-:W-:Y:S01]  /*120d0*/  IMAD.MOV.U32 R17, RZ, RZ, R14 ;  /* 0x000000ffff117224 */ /* 0x000fe200078e000e */
[----:B------:R-:W-:Y:S06]  /*120e0*/  BRA `(.L_x_2173) ;  /* 0xffffffe400a07947 */ /* 0x000fec000383ffff */
.L_x_2119:
[----:B------:R-:W-:Y:S01]  /*120f0*/  BSSY B0, `(.L_x_2174) ;  /* 0x0000007000007945 */ /* 0x000fe20003800000 */
[----:B------:R-:W-:Y:S02]  /*12100*/  IMAD.MOV.U32 R13, RZ, RZ, R2 ;  /* 0x000000ffff0d7224 */ /* 0x000fe400078e0002 */
[----:B------:R-:W-:Y:S02]  /*12110*/  IMAD.MOV.U32 R11, RZ, RZ, 0x1f ;  /* 0x0000001fff0b7424 */ /* 0x000fe400078e00ff */
[----:B------:R-:W-:-:S07]  /*12120*/  IMAD.MOV.U32 R15, RZ, RZ, -0x1 ;  /* 0xffffffffff0f7424 */ /* 0x000fce00078e00ff */
[----:B012---:R-:W-:Y:S05]  /*12130*/  WARPSYNC.COLLECTIVE R15, `(.L_x_2175) ;  /* 0x000000000f087348 */ /* 0x007fea0003c00000 */
[----:B------:R3:W4:Y:S02]  /*12140*/  SHFL.IDX P6, R14, R13, R12, R11 ;  /* 0x0000000c0d0e7389 */ /* 0x00072400000c000b */
[----:B01234-:R-:W-:Y:S01]  /*12150*/  ENDCOLLECTIVE ;  /* 0x000000000000791b */ /* 0x01ffe20003800000 */
.L_x_2175:
[----:B------:R-:W-:Y:S05]  /*12160*/  BSYNC B0 ;  /* 0x0000000000007941 */ /* 0x000fea0003800000 */
.L_x_2174:
[----:B------:R-:W-:Y:S01]  /*12170*/  IMAD.MOV.U32 R7, RZ, RZ, R14 ;  /* 0x000000ffff077224 */ /* 0x000fe200078e000e */
[----:B------:R-:W-:Y:S06]  /*12180*/  BRA `(.L_x_2118) ;  /* 0xffffffe400947947 */ /* 0x000fec000383ffff */
.L_x_2123:
[----:B-1----:R1:W2:Y:S02]  /*12190*/  SYNCS.PHASECHK.TRANS64.TRYWAIT P0, [R0+URZ+0x34820], R3 ;  /* 0x03482003000075a7 */ /* 0x0022a4000800017f */
[----:B--2---:R-:W-:Y:S05]  /*121a0*/  @!P0 NANOSLEEP.SYNCS 0x989680 ;  /* 0x009896800000895d */ /* 0x004fea0003900000 */
[----:B------:R-:W2:Y:S02]  /*121b0*/  @!P0 SYNCS.PHASECHK.TRANS64 P0, [R0+URZ+0x34820], R3 ;  /* 0x03482003000085a7 */ /* 0x000ea4000800007f */
[----:B--2---:R-:W-:Y:S05]  /*121c0*/  @!P0 BRA `(.L_x_2123) ;  /* 0xfffffffc00f08947 */ /* 0x004fea000383ffff */
[----:B------:R-:W-:Y:S05]  /*121d0*/  BRA `(.L_x_2176) ;  /* 0xffffffec000c7947 */ /* 0x000fea000383ffff */
.L_x_2124:
[----:B------:R-:W2:Y:S01]  /*121e0*/  S2R R2, SR_TID.X ;  /* 0x0000000000027919 */ /* 0x000ea20000002100 */
[----:B------:R-:W-:Y:S01]  /*121f0*/  BSSY B0, `(.L_x_2177) ;  /* 0x000000a000007945 */ /* 0x000fe20003800000 */
[----:B------:R-:W-:Y:S02]  /*12200*/  IMAD.MOV.U32 R12, RZ, RZ, RZ ;  /* 0x000000ffff0c7224 */ /* 0x000fe400078e00ff */
[----:B------:R-:W-:Y:S02]  /*12210*/  IMAD.MOV.U32 R11, RZ, RZ, 0x1f ;  /* 0x0000001fff0b7424 */ /* 0x000fe400078e00ff */
[----:B------:R-:W-:Y:S01]  /*12220*/  IMAD.MOV.U32 R15, RZ, RZ, -0x1 ;  /* 0xffffffffff0f7424 */ /* 0x000fe200078e00ff */
[----:B--2---:R-:W-:-:S04]  /*12230*/  SHF.R.U32.HI R2, RZ, 0x5, R2 ;  /* 0x00000005ff027819 */ /* 0x004fc80000011602 */
[----:B------:R-:W-:-:S05]  /*12240*/  LOP3.LUT R2, R2, 0x3, RZ, 0xc0, !PT ;  /* 0x0000000302027812 */ /* 0x000fca00078ec0ff */
[----:B0-----:R-:W-:-:S07]  /*12250*/  IMAD.MOV.U32 R13, RZ, RZ, R2 ;  /* 0x000000ffff0d7224 */ /* 0x001fce00078e0002 */
[----:B-1----:R-:W-:Y:S05]  /*12260*/  WARPSYNC.COLLECTIVE R15, `(.L_x_2178) ;  /* 0x000000000f087348 */ /* 0x002fea0003c00000 */
[----:B------:R0:W2:Y:S02]  /*12270*/  SHFL.IDX P6, R14, R13, R12, R11 ;  /* 0x0000000c0d0e7389 */ /* 0x0000a400000c000b */
[----:B012---:R-:W-:Y:S01]  /*12280*/  ENDCOLLECTIVE ;  /* 0x000000000000791b */ /* 0x007fe20003800000 */
.L_x_2178:
[----:B------:R-:W-:Y:S05]  /*12290*/  BSYNC B0 ;  /* 0x0000000000007941 */ /* 0x000fea0003800000 */
.L_x_2177:
[----:B------:R-:W-:Y:S05]  /*122a0*/  BRA `(.L_x_2179) ;  /* 0xffffffe800f47947 */ /* 0x000fea000383ffff */
.L_x_2127:
[----:B------:R-:W-:Y:S01]  /*122b0*/  BSSY B1, `(.L_x_2180) ;  /* 0x0000006000017945 */ /* 0x000fe20003800000 */
[----:B------:R-:W-:-:S07]  /*122c0*/  IMAD.MOV.U32 R15, RZ, RZ, -0x1 ;  /* 0xffffffffff0f7424 */ /* 0x000fce00078e00ff */
[----:B012---:R-:W-:Y:S05]  /*122d0*/  WARPSYNC.COLLECTIVE R15, `(.L_x_2181) ;  /* 0x000000000f0c7348 */ /* 0x007fea0003c00000 */
[----:B------:R-:W-:Y:S02]  /*122e0*/  ELECT P6, UR62, PT ;  /* 0x00000000003e782f */ /* 0x000fe400038c0000 */
[----:B------:R-:W-:Y:S01]  /*122f0*/  MOV R14, UR62 ;  /* 0x0000003e000e7c02 */ /* 0x000fe20008000f00 */
[----:B012---:R-:W-:Y:S10]  /*12300*/  ENDCOLLECTIVE ;  /* 0x000000000000791b */ /* 0x007ff40003800000 */
.L_x_2181:
[----:B------:R-:W-:Y:S05]  /*12310*/  BSYNC B1 ;  /* 0x0000000000017941 */ /* 0x000fea0003800000 */
.L_x_2180:
[----:B------:R-:W-:Y:S05]  /*12320*/  BRA `(.L_x_2182) ;  /* 0xffffffe800ec7947 */ /* 0x000fea000383ffff */
.L_x_2129:
[----:B-1----:R1:W2:Y:S02]  /*12330*/  SYNCS.PHASECHK.TRANS64.TRYWAIT P0, [R6+URZ], R5 ;  /* 0x00000005060075a7 */ /* 0x0022a4000800017f */
[----:B--2---:R-:W-:Y:S05]  /*12340*/  @!P0 NANOSLEEP.SYNCS 0x989680 ;  /* 0x009896800000895d */ /* 0x004fea0003900000 */
[----:B------:R-:W2:Y:S02]  /*12350*/  @!P0 SYNCS.PHASECHK.TRANS64 P0, [R6+URZ], R5 ;  /* 0x00000005060085a7 */ /* 0x000ea4000800007f */
[----:B--2---:R-:W-:Y:S05]  /*12360*/  @!P0 BRA `(.L_x_2129) ;  /* 0xfffffffc00f08947 */ /* 0x004fea000383ffff */
[----:B------:R-:W-:Y:S05]  /*12370*/  BRA `(.L_x_2183) ;  /* 0xffffffec00307947 */ /* 0x000fea000383ffff */
.L_x_2130:
[----:B--2---:R2:W3:Y:S02]  /*12380*/  SYNCS.PHASECHK.TRANS64.TRYWAIT P0, [R7+URZ], R2 ;  /* 0x00000002070075a7 */ /* 0x0044e4000800017f */
[----:B---3--:R-:W-:Y:S05]  /*12390*/  @!P0 NANOSLEEP.SYNCS 0x989680 ;  /* 0x009896800000895d */ /* 0x008fea0003900000 */
[----:B------:R-:W3:Y:S02]  /*123a0*/  @!P0 SYNCS.PHASECHK.TRANS64 P0, [R7+URZ], R2 ;  /* 0x00000002070085a7 */ /* 0x000ee4000800007f */
[----:B---3--:R-:W-:Y:S05]  /*123b0*/  @!P0 BRA `(.L_x_2130) ;  /* 0xfffffffc00f08947 */ /* 0x008fea000383ffff */
[----:B------:R-:W-:Y:S05]  /*123c0*/  BRA `(.L_x_2184) ;  /* 0xffffffec00247947 */ /* 0x000fea000383ffff */
.L_x_2132:
[----:B---3--:R3:W4:Y:S02]  /*123d0*/  SYNCS.PHASECHK.TRANS64.TRYWAIT P0, [R4+URZ], R5 ;  /* 0x00000005040075a7 */ /* 0x008724000800017f */
[----:B----4-:R-:W-:Y:S05]  /*123e0*/  @!P0 NANOSLEEP.SYNCS 0x989680 ;  /* 0x009896800000895d */ /* 0x010fea0003900000 */
[----:B------:R-:W4:Y:S02]  /*123f0*/  @!P0 SYNCS.PHASECHK.TRANS64 P0, [R4+URZ], R5 ;  /* 0x00000005040085a7 */ /* 0x000f24000800007f */
[----:B----4-:R-:W-:Y:S05]  /*12400*/  @!P0 BRA `(.L_x_2132) ;  /* 0xfffffffc00f08947 */ /* 0x010fea000383ffff */
[----:B------:R-:W-:Y:S05]  /*12410*/  BRA `(.L_x_2185) ;  /* 0xffffffec002c7947 */ /* 0x000fea000383ffff */
.L_x_2186:
        /* <DEDUP_REMOVED lines=14> */
.L_x_2663:


//--------------------- .text._ZN7cutlass13device_kernelIN5flash11enable_sm90INS1_16FlashAttnFwdSm90INS1_25CollectiveMainloopFwdSm90ILi2EN4cute5tupleIJNS5_1CILi1EEES8_S8_EEENS6_IJNS7_ILi128EEESA_NS7_ILi192EEEEEELi128ENS_10bfloat16_tEfNS_4arch4Sm90ELb1ELb0ELb0ELb1ELb0ELb1ELb0ELb1ELb1ELb0ELb0ELb0EEENS1_21CollectiveEpilogueFwdINS6_IJSA_SA_SA_EEES9_SD_SF_Li256ELb1ELb0ELb0ELb0EEENS1_36VarlenDynamicPersistentTileSchedulerILi128ELi128ELi256ELi32ELb0ELb0ELb1ELb1ELb1ELb1EEEEEEEEEvNT_6ParamsE --------------------------
	.section	.text._ZN7cutlass13device_kernelIN5flash11enable_sm90INS1_16FlashAttnFwdSm90INS1_25CollectiveMainloopFwdSm90ILi2EN4cute5tupleIJNS5_1CILi1EEES8_S8_EEENS6_IJNS7_ILi128EEESA_NS7_ILi192EEEEEELi128ENS_10bfloat16_tEfNS_4arch4Sm90ELb1ELb0ELb0ELb1ELb0ELb1ELb0ELb1ELb1ELb0ELb0ELb0EEENS1_21CollectiveEpilogueFwdINS6_IJSA_SA_SA_EEES9_SD_SF_Li256ELb1ELb0ELb0ELb0EEENS1_36VarlenDynamicPersistentTileSchedulerILi128ELi128ELi256ELi32ELb0ELb0ELb1ELb1ELb1ELb1EEEEEEEEEvNT_6ParamsE,"ax",@progbits
	.align	128
.text._ZN7cutlass13device_kernelIN5flash11enable_sm90INS1_16FlashAttnFwdSm90INS1_25CollectiveMainloopFwdSm90ILi2EN4cute5tupleIJNS5_1CILi1EEES8_S8_EEENS6_IJNS7_ILi128EEESA_NS7_ILi192EEEEEELi128ENS_10bfloat16_tEfNS_4arch4Sm90ELb1ELb0ELb0ELb1ELb0ELb1ELb0ELb1ELb1ELb0ELb0ELb0EEENS1_21CollectiveEpilogueFwdINS6_IJSA_SA_SA_EEES9_SD_SF_Li256ELb1ELb0ELb0ELb0EEENS1_36VarlenDynamicPersistentTileSchedulerILi128ELi128ELi256ELi32ELb0ELb0ELb1ELb1ELb1ELb1EEEEEEEEEvNT_6ParamsE:
        .type           _ZN7cutlass13device_kernelIN5flash11enable_sm90INS1_16FlashAttnFwdSm90INS1_25CollectiveMainloopFwdSm90ILi2EN4cute5tupleIJNS5_1CILi1EEES8_S8_EEENS6_IJNS7_ILi128EEESA_NS7_ILi192EEEEEELi128ENS_10bfloat16_tEfNS_4arch4Sm90ELb1ELb0ELb0ELb1ELb0ELb1ELb0ELb1ELb1ELb0ELb0ELb0EEENS1_21CollectiveEpilogueFwdINS6_IJSA_SA_SA_EEES9_SD_SF_Li256ELb1ELb0ELb0ELb0EEENS1_36VarlenDynamicPersistentTileSchedulerILi128ELi128ELi256ELi32ELb0ELb0ELb1ELb1ELb1ELb1EEEEEEEEEvNT_6ParamsE,@function
        .size           _ZN7cutlass13device_kernelIN5flash11enable_sm90INS1_16FlashAttnFwdSm90INS1_25CollectiveMainloopFwdSm90ILi2EN4cute5tupleIJNS5_1CILi1EEES8_S8_EEENS6_IJNS7_ILi128EEESA_NS7_ILi192EEEEEELi128ENS_10bfloat16_tEfNS_4arch4Sm90ELb1ELb0ELb0ELb1ELb0ELb1ELb0ELb1ELb1ELb0ELb0ELb0EEENS1_21CollectiveEpilogueFwdINS6_IJSA_SA_SA_EEES9_SD_SF_Li256ELb1ELb0ELb0ELb0EEENS1_36VarlenDynamicPersistentTileSchedulerILi128ELi128ELi256ELi32ELb0ELb0ELb1ELb1ELb1ELb1EEEEEEEEEvNT_6ParamsE,(.L_x_2664 - _ZN7cutlass13device_kernelIN5flash11enable_sm90INS1_16FlashAttnFwdSm90INS1_25CollectiveMainloopFwdSm90ILi2EN4cute5tupleIJNS5_1CILi1EEES8_S8_EEENS6_IJNS7_ILi128EEESA_NS7_ILi192EEEEEELi128ENS_10bfloat16_tEfNS_4arch4Sm90ELb1ELb0ELb0ELb1ELb0ELb1ELb0ELb1ELb1ELb0ELb0ELb0EEENS1_21CollectiveEpilogueFwdINS6_IJSA_SA_SA_EEES9_SD_SF_Li256ELb1ELb0ELb0ELb0EEENS1_36VarlenDynamicPersistentTileSchedulerILi128ELi128ELi256ELi32ELb0ELb0ELb1ELb1ELb1ELb1EEEEEEEEEvNT_6ParamsE)
        .other          _ZN7cutlass13device_kernelIN5flash11enable_sm90INS1_16FlashAttnFwdSm90INS1_25CollectiveMainloopFwdSm90ILi2EN4cute5tupleIJNS5_1CILi1EEES8_S8_EEENS6_IJNS7_ILi128EEESA_NS7_ILi192EEEEEELi128ENS_10bfloat16_tEfNS_4arch4Sm90ELb1ELb0ELb0ELb1ELb0ELb1ELb0ELb1ELb1ELb0ELb0ELb0EEENS1_21CollectiveEpilogueFwdINS6_IJSA_SA_SA_EEES9_SD_SF_Li256ELb1ELb0ELb0ELb0EEENS1_36VarlenDynamicPersistentTileSchedulerILi128ELi128ELi256ELi32ELb0ELb0ELb1ELb1ELb1ELb1EEEEEEEEEvNT_6ParamsE,@"STO_CUDA_ENTRY STV_DEFAULT"
_ZN7cutlass13device_kernelIN5flash11enable_sm90INS1_16FlashAttnFwdSm90INS1_25CollectiveMainloopFwdSm90ILi2EN4cute5tupleIJNS5_1CILi1EEES8_S8_EEENS6_IJNS7_ILi128EEESA_NS7_ILi192EEEEEELi128ENS_10bfloat16_tEfNS_4arch4Sm90ELb1ELb0ELb0ELb1ELb0ELb1ELb0ELb1ELb1ELb0ELb0ELb0EEENS1_21CollectiveEpilogueFwdINS6_IJSA_SA_SA_EEES9_SD_SF_Li256ELb1ELb0ELb0ELb0EEENS1_36VarlenDynamicPersistentTileSchedulerILi128ELi128ELi256ELi32ELb0ELb0ELb1ELb1ELb1ELb1EEEEEEEEEvNT_6ParamsE:
        /* <DEDUP_REMOVED lines=26> */
.L_x_2188:
[----:B------:R-:W-:Y:S05]  /*01a0*/  BSYNC B0 ;  /* 0x0000000000007941 */ /* 0x000fea0003800000 */
.L_x_2187:
        /* <DEDUP_REMOVED lines=40> */
.L_x_2189:
        /* <DEDUP_REMOVED lines=22> */
.L_x_2190:
        /* <DEDUP_REMOVED lines=18> */
.L_x_2191:
        /* <DEDUP_REMOVED lines=22> */
.L_x_2192:
        /* <DEDUP_REMOVED lines=22> */
.L_x_2193:
        /* <DEDUP_REMOVED lines=9> */
.L_x_2196:
        /* <DEDUP_REMOVED lines=9> */
[----:B------:R-:W-:Y:S01]  /*0a90*/  IMAD.U32 R18, RZ, RZ, UR4 ;  /* 0x00000004ff127e24 */ /* 0x000fe2000f8e00ff */
[----:B------:R-:W-:-:S04]  /*0aa0*/  ULDC UR4, c[0x0][0xc14] ;  /* 0x0003050000047ab9 */ /* 0x000fc80000000800 */
[----:B------:R-:W1:Y:S01]  /*0ab0*/  LDS.128 R192, [R18+0x348d0] ;  /* 0x0348d00012c07984 */ /* 0x000e620000000c00 */
[----:B------:R-:W-:Y:S06]  /*0ac0*/  BAR.ARV 0x4, 0x120 ;  /* 0x0104800000007b1d */ /* 0x000fec0000002000 */
[----:B-1----:R-:W-:-:S13]  /*0ad0*/  ISETP.GE.AND P0, PT, R195, UR4, PT ;  /* 0x00000004c3007c0c */ /* 0x002fda000bf06270 */
[----:B------:R-:W-:Y:S05]  /*0ae0*/  @P0 BRA `(.L_x_2197) ;  /* 0x0000022400180947 */ /* 0x000fea0003800000 */
[----:B------:R-:W2:Y:S01]  /*0af0*/  LDL.LU R11, [R1+0x34] ;  /* 0x00003400010b7983 */ /* 0x000ea20000300800 */
[----:B------:R-:W-:Y:S01]  /*0b00*/  VIADD R213, R3, 0xffffff80 ;  /* 0xffffff8003d57836 */ /* 0x000fe20000000000 */
[----:B------:R-:W-:Y:S01]  /*0b10*/  CS2R R188, SRZ ;  /* 0x0000000000bc7805 */ /* 0x000fe2000001ff00 */
[----:B------:R-:W-:Y:S02]  /*0b20*/  VIADD R215, R18, 0x10400 ;  /* 0x0001040012d77836 */ /* 0x000fe40000000000 */
[----:B------:R-:W-:Y:S01]  /*0b30*/  IMAD.MOV.U32 R209, RZ, RZ, RZ ;  /* 0x000000ffffd17224 */ /* 0x000fe200078e00ff */
[----:B------:R-:W-:Y:S01]  /*0b40*/  SHF.R.S32.HI R0, RZ, 0x1f, R213 ;  /* 0x0000001fff007819 */ /* 0x000fe200000114d5 */
[----:B------:R-:W-:Y:S02]  /*0b50*/  IMAD.MOV.U32 R19, RZ, RZ, RZ ;  /* 0x000000ffff137224 */ /* 0x000fe400078e00ff */
[----:B------:R-:W-:Y:S01]  /*0b60*/  IMAD.MOV.U32 R185, RZ, RZ, RZ ;  /* 0x000000ffffb97224 */ /* 0x000fe200078e00ff */
[----:B------:R-:W-:-:S02]  /*0b70*/  LEA.HI R3, R0, R213, RZ, 0x7 ;  /* 0x000000d500037211 */ /* 0x000fc400078f38ff */
[CC--:B0-----:R-:W-:Y:S02]  /*0b80*/  LEA.HI R2, R0.reuse, R213.reuse, RZ, 0x4 ;  /* 0x000000d500027211 */ /* 0x0c1fe400078f20ff */
[----:B------:R-:W-:Y:S02]  /*0b90*/  LOP3.LUT R218, R3, 0xffffff80, RZ, 0xc0, !PT ;  /* 0xffffff8003da7812 */ /* 0x000fe400078ec0ff */
[----:B------:R-:W-:Y:S02]  /*0ba0*/  SHF.R.S32.HI R5, RZ, 0x4, R2 ;  /* 0x00000004ff057819 */ /* 0x000fe40000011402 */
[CC--:B------:R-:W-:Y:S01]  /*0bb0*/  LEA.HI R197, R0.reuse, R213.reuse, RZ, 0x5 ;  /* 0x000000d500c57211 */ /* 0x0c0fe200078f28ff */
[----:B------:R-:W-:Y:S01]  /*0bc0*/  IMAD.IADD R218, R213, 0x1, -R218 ;  /* 0x00000001d5da7824 */ /* 0x000fe200078e0ada */
[CC--:B------:R-:W-:Y:S02]  /*0bd0*/  LEA.HI R202, R0.reuse, R213.reuse, RZ, 0x3 ;  /* 0x000000d500ca7211 */ /* 0x0c0fe400078f18ff */
[----:B------:R-:W-:-:S02]  /*0be0*/  LEA.HI R10, R0, R213, RZ, 0x2 ;  /* 0x000000d5000a7211 */ /* 0x000fc400078f10ff */
[----:B------:R-:W-:Y:S02]  /*0bf0*/  SHF.R.S32.HI R7, RZ, 0x1f, R218 ;  /* 0x0000001fff077819 */ /* 0x000fe400000114da */
[C---:B------:R-:W-:Y:S02]  /*0c00*/  LOP3.LUT R0, R2.reuse, 0x3fffff0, RZ, 0xc0, !PT ;  /* 0x03fffff002007812 */ /* 0x040fe400078ec0ff */
[----:B------:R-:W-:Y:S02]  /*0c10*/  LEA.HI R6, R7, R218, RZ, 0x2 ;  /* 0x000000da07067211 */ /* 0x000fe400078f10ff */
[----:B------:R-:W-:Y:S01]  /*0c20*/  LEA.HI R2, R2, R5, RZ, 0x1 ;  /* 0x0000000502027211 */ /* 0x000fe200078f08ff */
[----:B------:R-:W-:Y:S01]  /*0c30*/  IMAD.IADD R0, R213, 0x1, -R0 ;  /* 0x00000001d5007824 */ /* 0x000fe200078e0a00 */
[--C-:B------:R-:W-:Y:S02]  /*0c40*/  SHF.R.S32.HI R8, RZ, 0x2, R6.reuse ;  /* 0x00000002ff087819 */ /* 0x100fe40000011406 */
[----:B------:R-:W-:-:S02]  /*0c50*/  SHF.R.S32.HI R9, RZ, 0x1f, R6 ;  /* 0x0000001fff097819 */ /* 0x000fc40000011406 */
[----:B------:R-:W-:Y:S02]  /*0c60*/  LOP3.LUT R4, R202, 0x1ffffff8, RZ, 0xc0, !PT ;  /* 0x1ffffff8ca047812 */ /* 0x000fe400078ec0ff */
[----:B------:R-:W-:Y:S02]  /*0c70*/  LOP3.LUT R2, R2, 0x1ffffffe, RZ, 0xc0, !PT ;  /* 0x1ffffffe02027812 */ /* 0x000fe400078ec0ff */
[----:B------:R-:W-:Y:S01]  /*0c80*/  LOP3.LUT R12, R10, 0xfffffffc, RZ, 0xc0, !PT ;  /* 0xfffffffc0a0c7812 */ /* 0x000fe200078ec0ff */
[----:B------:R-:W-:Y:S01]  /*0c90*/  IMAD.IADD R4, R213, 0x1, -R4 ;  /* 0x00000001d5047824 */ /* 0x000fe200078e0a04 */
[----:B------:R-:W-:Y:S01]  /*0ca0*/  LEA.HI R9, R9, R8, RZ, 0x3 ;  /* 0x0000000809097211 */ /* 0x000fe200078f18ff */
[----:B------:R-:W-:Y:S01]  /*0cb0*/  IMAD.IADD R2, R5, 0x1, -R2 ;  /* 0x0000000105027824 */ /* 0x000fe200078e0a02 */
[----:B------:R-:W-:Y:S01]  /*0cc0*/  SHF.R.S32.HI R184, RZ, 0x2, R10 ;  /* 0x00000002ffb87819 */ /* 0x000fe2000001140a */
[----:B------:R-:W-:Y:S01]  /*0cd0*/  IMAD.IADD R213, R213, 0x1, -R12 ;  /* 0x00000001d5d57824 */ /* 0x000fe200078e0a0c */
[----:B------:R-:W-:Y:S01]  /*0ce0*/  SHF.R.S32.HI R5, RZ, 0x1f, R10 ;  /* 0x0000001fff057819 */ /* 0x000fe2000001140a */
[----:B------:R-:W-:Y:S01]  /*0cf0*/  IMAD.SHL.U32 R200, R4, 0x8, RZ ;  /* 0x0000000804c87824 */ /* 0x000fe200078e00ff */
[----:B------:R-:W-:Y:S01]  /*0d00*/  LOP3.LUT R9, R9, 0xfffffff8, RZ, 0xc0, !PT ;  /* 0xfffffff809097812 */ /* 0x000fe200078ec0ff */
[----:B------:R-:W-:Y:S01]  /*0d10*/  IMAD.SHL.U32 R22, R213, 0x8, RZ ;  /* 0x00000008d5167824 */ /* 0x000fe200078e00ff */
[----:B------:R-:W-:Y:S01]  /*0d20*/  LEA.HI R7, R7, R218, RZ, 0x5 ;  /* 0x000000da07077211 */ /* 0x000fe200078f28ff */
[----:B------:R-:W-:Y:S01]  /*0d30*/  VIADD R210, R184, 0x40 ;  /* 0x00000040b8d27836 */ /* 0x000fe20000000000 */
[----:B------:R-:W-:Y:S01]  /*0d40*/  LEA.HI R5, R5, R184, RZ, 0x3 ;  /* 0x000000b805057211 */ /* 0x000fe200078f18ff */
[----:B------:R-:W-:Y:S01]  /*0d50*/  IMAD.IADD R8, R8, 0x1, -R9 ;  /* 0x0000000108087824 */ /* 0x000fe200078e0a09 */
[----:B------:R-:W-:Y:S01]  /*0d60*/  SHF.R.S32.HI R7, RZ, 0x5, R7 ;  /* 0x00000005ff077819 */ /* 0x000fe20000011407 */
[C---:B------:R-:W-:Y:S01]  /*0d70*/  VIADD R187, R22.reuse, 0x40 ;  /* 0x0000004016bb7836 */ /* 0x040fe20000000000 */
[----:B------:R-:W-:Y:S01]  /*0d80*/  SHF.R.S32.HI R197, RZ, 0x5, R197 ;  /* 0x00000005ffc57819 */ /* 0x000fe200000114c5 */
[----:B------:R-:W-:Y:S01]  /*0d90*/  VIADD R186, R22, 0x20 ;  /* 0x0000002016ba7836 */ /* 0x000fe20000000000 */
[----:B------:R-:W-:Y:S01]  /*0da0*/  LOP3.LUT R5, R5, 0xfffffff8, RZ, 0xc0, !PT ;  /* 0xfffffff805057812 */ /* 0x000fe200078ec0ff */
[----:B------:R-:W-:Y:S01]  /*0db0*/  IMAD R8, R7, 0x10, R8 ;  /* 0x0000001007087824 */ /* 0x000fe200078e0208 */
[----:B------:R-:W-:Y:S01]  /*0dc0*/  SHF.R.S32.HI R7, RZ, 0x1f, R210 ;  /* 0x0000001fff077819 */ /* 0x000fe200000114d2 */
[----:B------:R-:W-:Y:S01]  /*0dd0*/  IMAD R9, R197, 0x10, R0 ;  /* 0x00000010c5097824 */ /* 0x000fe200078e0200 */
[----:B------:R-:W-:Y:S01]  /*0de0*/  SHF.R.S32.HI R0, RZ, 0x1f, R187 ;  /* 0x0000001fff007819 */ /* 0x000fe200000114bb */
[----:B------:R-:W-:Y:S01]  /*0df0*/  IMAD.IADD R217, R184, 0x1, -R5 ;  /* 0x00000001b8d97824 */ /* 0x000fe200078e0a05 */
[----:B------:R-:W-:Y:S01]  /*0e00*/  SHF.R.S32.HI R5, RZ, 0x1f, R186 ;  /* 0x0000001fff057819 */ /* 0x000fe200000114ba */
[----:B------:R-:W-:Y:S01]  /*0e10*/  IMAD.SHL.U32 R191, R210, 0x40, RZ ;  /* 0x00000040d2bf7824 */ /* 0x000fe200078e00ff */
[----:B------:R-:W-:Y:S01]  /*0e20*/  LEA.HI R7, R7, R210, RZ, 0x3 ;  /* 0x000000d207077211 */ /* 0x000fe200078f18ff */
[----:B------:R-:W-:Y:S01]  /*0e30*/  IMAD R227, R9, 0x8, R2 ;  /* 0x0000000809e37824 */ /* 0x000fe200078e0202 */
[-C--:B------:R-:W-:Y:S01]  /*0e40*/  LEA.HI R2, R0, R187.reuse, RZ, 0x6 ;  /* 0x000000bb00027211 */ /* 0x080fe200078f30ff */
[----:B------:R-:W-:Y:S01]  /*0e50*/  IMAD.SHL.U32 R196, R217, 0x40, RZ ;  /* 0x00000040d9c47824 */ /* 0x000fe200078e00ff */
[-C--:B------:R-:W-:Y:S01]  /*0e60*/  LEA.HI R216, R5, R186.reuse, RZ, 0x3 ;  /* 0x000000ba05d87211 */ /* 0x080fe200078f18ff */
[----:B------:R-:W-:Y:S01]  /*0e70*/  IMAD.SHL.U32 R7, R7, 0x40, RZ ;  /* 0x0000004007077824 */ /* 0x000fe200078e00ff */
[----:B------:R-:W-:Y:S01]  /*0e80*/  LEA.HI R5, R5, R186, RZ, 0x6 ;  /* 0x000000ba05057211 */ /* 0x000fe200078f30ff */
[----:B------:R-:W-:Y:S01]  /*0e90*/  IMAD.SHL.U32 R2, R2, 0x80, RZ ;  /* 0x0000008002027824 */ /* 0x000fe200078e00ff */
[----:B------:R-:W-:Y:S01]  /*0ea0*/  LOP3.LUT R191, R191, 0x1c0, RZ, 0xc0, !PT ;  /* 0x000001c0bfbf7812 */ /* 0x000fe200078ec0ff */
[----:B------:R-:W-:Y:S01]  /*0eb0*/  IMAD.SHL.U32 R16, R213, 0x4, RZ ;  /* 0x00000004d5107824 */ /* 0x000fe200078e00ff */
[----:B------:R-:W-:Y:S01]  /*0ec0*/  LEA.HI R222, R0, R187, RZ, 0x3 ;  /* 0x000000bb00de7211 */ /* 0x000fe200078f18ff */
[----:B------:R-:W-:Y:S01]  /*0ed0*/  IMAD.SHL.U32 R0, R5, 0x80, RZ ;  /* 0x0000008005007824 */ /* 0x000fe200078e00ff */
[----:B------:R-:W-:Y:S01]  /*0ee0*/  LOP3.LUT R196, R196, 0x1c0, RZ, 0xc0, !PT ;  /* 0x000001c0c4c47812 */ /* 0x000fe200078ec0ff */
[----:B------:R-:W-:Y:S01]  /*0ef0*/  IMAD.SHL.U32 R227, R227, 0x8, RZ ;  /* 0x00000008e3e37824 */ /* 0x000fe200078e00ff */
[----:B------:R-:W-:-:S02]  /*0f00*/  SHF.R.U32.HI R225, RZ, 0x3, R191 ;  /* 0x00000003ffe17819 */ /* 0x000fc400000116bf */
[C---:B------:R-:W-:Y:S02]  /*0f10*/  LOP3.LUT R12, R191.reuse, 0x38, R222, 0xf8, !PT ;  /* 0x00000038bf0c7812 */ /* 0x040fe400078ef8de */
[----:B------:R-:W-:Y:S02]  /*0f20*/  SHF.R.S32.HI R226, RZ, 0x7, R3 ;  /* 0x00000007ffe27819 */ /* 0x000fe40000011403 */
[----:B------:R-:W-:Y:S02]  /*0f30*/  LOP3.LUT R10, R191, 0x38, R216, 0xf8, !PT ;  /* 0x00000038bf0a7812 */ /* 0x000fe400078ef8d8 */
[----:B------:R-:W-:Y:S02]  /*0f40*/  LOP3.LUT R199, R7, 0xfffffe00, RZ, 0xc0, !PT ;  /* 0xfffffe0007c77812 */ /* 0x000fe400078ec0ff */
[----:B------:R-:W-:Y:S02]  /*0f50*/  SHF.R.U32.HI R198, RZ, 0x3, R196 ;  /* 0x00000003ffc67819 */ /* 0x000fe400000116c4 */
[----:B------:R-:W-:-:S02]  /*0f60*/  LOP3.LUT R7, R196, 0x38, R222, 0xf8, !PT ;  /* 0x00000038c4077812 */ /* 0x000fc400078ef8de */
[----:B------:R-:W-:Y:S02]  /*0f70*/  LOP3.LUT R2, R2, 0xffffe000, RZ, 0xc0, !PT ;  /* 0xffffe00002027812 */ /* 0x000fe400078ec0ff */
[-C--:B------:R-:W-:Y:S02]  /*0f80*/  LOP3.LUT R12, R12, R225.reuse, RZ, 0x3c, !PT ;  /* 0x000000e10c0c7212 */ /* 0x080fe400078e3cff */
[----:B------:R-:W-:Y:S02]  /*0f90*/  LEA.HI R3, R3, R226, RZ, 0x1 ;  /* 0x000000e203037211 */ /* 0x000fe400078f08ff */
[----:B------:R-:W-:Y:S02]  /*0fa0*/  LOP3.LUT R5, R196, 0x38, R216, 0xf8, !PT ;  /* 0x00000038c4057812 */ /* 0x000fe400078ef8d8 */
[----:B------:R-:W-:Y:S02]  /*0fb0*/  LOP3.LUT R0, R0, 0xffffe000, RZ, 0xc0, !PT ;  /* 0xffffe00000007812 */ /* 0x000fe400078ec0ff */
[----:B------:R-:W-:-:S02]  /*0fc0*/  LOP3.LUT R9, R10, R225, RZ, 0x3c, !PT ;  /* 0x000000e10a097212 */ /* 0x000fc400078e3cff */
[----:B------:R-:W-:Y:S01]  /*0fd0*/  LOP3.LUT R10, R7, R198, RZ, 0x3c, !PT ;  /* 0x000000c6070a7212 */ /* 0x000fe200078e3cff */
[----:B------:R-:W-:Y:S01]  /*0fe0*/  IMAD R7, R197, 0x200, R2 ;  /* 0x00000200c5077824 */ /* 0x000fe200078e0202 */
[----:B------:R-:W-:Y:S02]  /*0ff0*/  IADD3 R12, R12, R2, R199 ;  /* 0x000000020c0c7210 */ /* 0x000fe40007ffe0c7 */
[----:B------:R-:W-:Y:S01]  /*1000*/  LOP3.LUT R3, R3, 0x3fffffe, RZ, 0xc0, !PT ;  /* 0x03fffffe03037812 */ /* 0x000fe200078ec0ff */
[----:B------:R-:W-:Y:S01]  /*1010*/  IMAD.IADD R10, R7, 0x1, R10 ;  /* 0x00000001070a7824 */ /* 0x000fe200078e020a */
[----:B------:R-:W-:Y:S01]  /*1020*/  LOP3.LUT R5, R5, R198, RZ, 0x3c, !PT ;  /* 0x000000c605057212 */ /* 0x000fe200078e3cff */
[----:B------:R-:W-:Y:S01]  /*1030*/  IMAD R219, R12, 0x2, R215 ;  /* 0x000000020cdb7824 */ /* 0x000fe200078e02d7 */
[----:B------:R-:W-:Y:S01]  /*1040*/  IADD3 R220, R9, R0, R199 ;  /* 0x0000000009dc7210 */ /* 0x000fe20007ffe0c7 */
[----:B------:R-:W-:Y:S01]  /*1050*/  IMAD R0, R197, 0x200, R0 ;  /* 0x00000200c5007824 */ /* 0x000fe200078e0200 */
[----:B------:R-:W-:Y:S01]  /*1060*/  LOP3.LUT R2, R191, 0x38, R22, 0xf8, !PT ;  /* 0x00000038bf027812 */ /* 0x000fe200078ef816 */
[----:B------:R-:W-:Y:S01]  /*1070*/  IMAD.IADD R3, R226, 0x1, -R3 ;  /* 0x00000001e2037824 */ /* 0x000fe200078e0a03 */
[----:B------:R-:W-:Y:S01]  /*1080*/  LOP3.LUT R201, R6, 0x7ffffffc, RZ, 0xc0, !PT ;  /* 0x7ffffffc06c97812 */ /* 0x000fe200078ec0ff */
[----:B------:R-:W-:Y:S01]  /*1090*/  IMAD.IADD R0, R0, 0x1, R5 ;  /* 0x0000000100007824 */ /* 0x000fe200078e0205 */
[----:B------:R-:W-:Y:S01]  /*10a0*/  LOP3.LUT R2, R199, R2, R225, 0xf6, !PT ;  /* 0x00000002c7027212 */ /* 0x000fe200078ef6e1 */
[----:B------:R-:W-:Y:S01]  /*10b0*/  IMAD R204, R3, 0x40, R8 ;  /* 0x0000004003cc7824 */ /* 0x000fe200078e0208 */
[----:B------:R-:W-:Y:S01]  /*10c0*/  SHF.R.S32.HI R202, RZ, 0x3, R202 ;  /* 0x00000003ffca7819 */ /* 0x000fe200000114ca */
[----:B------:R-:W-:Y:S01]  /*10d0*/  IMAD.IADD R201, R218, 0x1, -R201 ;  /* 0x00000001dac97824 */ /* 0x000fe200078e0ac9 */
[----:B------:R-:W-:Y:S01]  /*10e0*/  SHF.R.S32.HI R211, RZ, 0x1f, R184 ;  /* 0x0000001fffd37819 */ /* 0x000fe200000114b8 */
[--C-:B------:R-:W-:Y:S01]  /*10f0*/  IMAD R223, R2, 0x2, R215.reuse ;  /* 0x0000000202df7824 */ /* 0x100fe200078e02d7 */
[----:B------:R-:W-:Y:S01]  /*1100*/  SHF.R.S32.HI R216, RZ, 0x3, R216 ;  /* 0x00000003ffd87819 */ /* 0x000fe200000114d8 */
[--C-:B------:R-:W-:Y:S01]  /*1110*/  IMAD R220, R220, 0x2, R215.reuse ;  /* 0x00000002dcdc7824 */ /* 0x100fe200078e02d7 */
[----:B------:R-:W-:Y:S01]  /*1120*/  SHF.R.S32.HI R222, RZ, 0x3, R222 ;  /* 0x00000003ffde7819 */ /* 0x000fe200000114de */
[----:B------:R-:W-:-:S02]  /*1130*/  IMAD R224, R0, 0x2, R215 ;  /* 0x0000000200e07824 */ /* 0x000fc400078e02d7 */
[----:B------:R-:W-:Y:S01]  /*1140*/  IMAD R221, R10, 0x2, R215 ;  /* 0x000000020add7824 */ /* 0x000fe200078e02d7 */
[----:B--2---:R-:W-:-:S07]  /*1150*/  LOP3.LUT R190, R11, 0x1, RZ, 0xfc, !PT ;  /* 0x000000010bbe7812 */ /* 0x004fce00078efcff */
.L_x_2433:
[----:B0-----:R-:W0:Y:S01]  /*1160*/  LDC.64 R2, c[0x0][0xc60] ;  /* 0x00031800ff027b82 */ /* 0x001e220000000a00 */
[----:B------:R-:W-:Y:S01]  /*1170*/  ULDC.64 UR4, c[0x0][0xa28] ;  /* 0x00028a0000047ab9 */ /* 0x000fe20000000a00 */
[----:B------:R-:W-:Y:S01]  /*1180*/  ULDC.64 UR8, c[0x0][0xa18] ;  /* 0x0002860000087ab9 */ /* 0x000fe20000000a00 */
[----:B------:R-:W-:Y:S01]  /*1190*/  ULDC.64 UR6, c[0x0][0xa08] ;  /* 0x0002820000067ab9 */ /* 0x000fe20000000a00 */
[----:B0-----:R-:W-:-:S05]  /*11a0*/  IMAD.WIDE R2, R195, 0x4, R2 ;  /* 0x00000004c3027825 */ /* 0x001fca00078e0202 */
[----:B--2---:R-:W2:Y:S01]  /*11b0*/  LDG.E R208, desc[UR56][R2.64] ;  /* 0x0000003802d07981 */ /* 0x004ea2000c1e1900 */
[----:B------:R-:W-:Y:S01]  /*11c0*/  ISETP.NE.U32.AND P2, PT, RZ, UR4, PT ;  /* 0x00000004ff007c0c */ /* 0x000fe2000bf45070 */
[----:B------:R-:W-:Y:S01]  /*11d0*/  IMAD.MOV.U32 R0, RZ, RZ, RZ ;  /* 0x000000ffff007224 */ /* 0x000fe200078e00ff */
[----:B------:R-:W-:Y:S01]  /*11e0*/  ISETP.NE.U32.AND P1, PT, RZ, UR8, PT ;  /* 0x00000008ff007c0c */ /* 0x000fe2000bf25070 */
[----:B-----5:R-:W-:Y:S01]  /*11f0*/  IMAD.MOV.U32 R26, RZ, RZ, RZ ;  /* 0x000000ffff1a7224 */ /* 0x020fe200078e00ff */
        /* <DEDUP_REMOVED lines=10> */
[----:B------:R-:W-:-:S03]  /*12a0*/  IADD3 R6, P4, R206, UR6, RZ ;  /* 0x00000006ce067c10 */ /* 0x000fc6000ff9e0ff */
[----:B------:R0:W5:Y:S01]  /*12b0*/  @P2 LDG.E R0, desc[UR56][R2.64] ;  /* 0x0000003802002981 */ /* 0x000162000c1e1900 */
[----:B---34-:R-:W-:Y:S01]  /*12c0*/  @P1 IADD3 R4, P2, R206, UR8, RZ ;  /* 0x00000008ce041c10 */ /* 0x018fe2000ff5e0ff */
        /* <DEDUP_REMOVED lines=29> */
.L_x_2198:
[----:B------:R-:W-:Y:S02]  /*14a0*/  IMAD.U32 R24, RZ, RZ, UR5 ;  /* 0x00000005ff187e24 */ /* 0x000fe4000f8e00ff */
[----:B------:R-:W-:Y:S01]  /*14b0*/  IMAD.U32 R27, RZ, RZ, UR4 ;  /* 0x00000004ff1b7e24 */ /* 0x000fe2000f8e00ff */
[----:B------:R-:W-:Y:S06]  /*14c0*/  @!P2 BRA `(.L_x_2199) ;  /* 0x000000000010a947 */ /* 0x000fec0003800000 */
[----:B------:R-:W-:-:S04]  /*14d0*/  IADD3 R2, P0, R206, UR8, RZ ;  /* 0x00000008ce027c10 */ /* 0x000fc8000ff1e0ff */
[----:B------:R-:W-:-:S05]  /*14e0*/  IADD3.X R3, R207, UR9, RZ, P0, !PT ;  /* 0x00000009cf037c10 */ /* 0x000fca00087fe4ff */
[----:B------:R0:W5:Y:S01]  /*14f0*/  LDG.E R27, desc[UR56][R2.64] ;  /* 0x00000038021b7981 */ /* 0x000162000c1e1900 */
[----:B------:R-:W-:Y:S05]  /*1500*/  BRA `(.L_x_2200) ;  /* 0x0000000000107947 */ /* 0x000fea0003800000 */
.L_x_2199:
[----:B------:R-:W-:Y:S05]  /*1510*/  @!P0 BRA `(.L_x_2200) ;  /* 0x00000000000c8947 */ /* 0x000fea0003800000 */
[----:B------:R-:W2:Y:S04]  /*1520*/  LDG.E R2, desc[UR56][R6.64] ;  /* 0x0000003806027981 */ /* 0x000ea8000c1e1900 */
[----:B------:R-:W2:Y:S02]  /*1530*/  LDG.E R27, desc[UR56][R6.64+0x4] ;  /* 0x00000438061b7981 */ /* 0x000ea4000c1e1900 */
[----:B--2---:R-:W-:-:S07]  /*1540*/  IMAD.IADD R27, R27, 0x1, -R2 ;  /* 0x000000011b1b7824 */ /* 0x004fce00078e0a02 */
.L_x_2200:
        /* <DEDUP_REMOVED lines=8> */
[----:B------:R0:W2:Y:S01]  /*15d0*/  @P0 LDG.E R7, desc[UR56][R2.64+0x4] ;  /* 0x0000043802070981 */ /* 0x0000a2000c1e1900 */
[----:B------:R-:W-:Y:S01]  /*15e0*/  IMAD.MOV R122, RZ, RZ, -R9 ;  /* 0x000000ffff7a7224 */ /* 0x000fe200078e0a09 */
[----:B------:R-:W-:Y:S01]  /*15f0*/  ISETP.NE.U32.AND P1, PT, RZ, UR4, PT ;  /* 0x00000004ff007c0c */ /* 0x000fe2000bf25070 */
[----:B------:R-:W-:Y:S01]  /*1600*/  IMAD.MOV.U32 R146, RZ, RZ, R27 ;  /* 0x000000ffff927224 */ /* 0x000fe200078e001b */
[----:B0-----:R-:W-:Y:S02]  /*1610*/  LEA R2, R193, 0xff, 0x7 ;  /* 0x000000ffc1027811 */ /* 0x001fe400078e38ff */
[----:B------:R-:W-:-:S02]  /*1620*/  VIMNMX R122, RZ, R122, !PT ;  /* 0x0000007aff7a7248 */ /* 0x000fc40007fe0100 */
[----:B------:R-:W-:-:S13]  /*1630*/  ISETP.NE.AND.EX P1, PT, RZ, UR5, PT, P1 ;  /* 0x00000005ff007c0c */ /* 0x000fda000bf25310 */
[----:B------:R-:W-:-:S04]  /*1640*/  @P1 IADD3 R4, P2, R206, UR4, RZ ;  /* 0x00000004ce041c10 */ /* 0x000fc8000ff5e0ff */
[----:B------:R-:W-:-:S05]  /*1650*/  @P1 IADD3.X R5, R207, UR5, RZ, P2, !PT ;  /* 0x00000005cf051c10 */ /* 0x000fca00097fe4ff */
[----:B------:R0:W5:Y:S01]  /*1660*/  @P1 LDG.E R146, desc[UR56][R4.64] ;  /* 0x0000003804921981 */ /* 0x000162000c1e1900 */
[----:B--2---:R-:W-:-:S04]  /*1670*/  @P0 IMAD.IADD R24, R7, 0x1, -R6 ;  /* 0x0000000107180824 */ /* 0x004fc800078e0a06 */
[----:B------:R-:W-:-:S04]  /*1680*/  IMAD.IADD R195, R9, 0x1, R24 ;  /* 0x0000000109c37824 */ /* 0x000fc800078e0218 */
[C---:B------:R-:W-:Y:S01]  /*1690*/  VIADD R0, R195.reuse, 0x7f ;  /* 0x0000007fc3007836 */ /* 0x040fe20000000000 */
[----:B------:R-:W-:-:S04]  /*16a0*/  IADD3 R2, R195, R2, -R192 ;  /* 0x00000002c3027210 */ /* 0x000fc80007ffe8c0 */
[----:B------:R-:W-:Y:S02]  /*16b0*/  SHF.R.S32.HI R3, RZ, 0x1f, R0 ;  /* 0x0000001fff037819 */ /* 0x000fe40000011400 */
[----:B------:R-:W-:Y:S02]  /*16c0*/  SHF.R.S32.HI R7, RZ, 0x1f, R2 ;  /* 0x0000001fff077819 */ /* 0x000fe40000011402 */
[----:B------:R-:W-:Y:S02]  /*16d0*/  LEA.HI R3, R3, R0, RZ, 0x7 ;  /* 0x0000000003037211 */ /* 0x000fe400078f38ff */
[----:B------:R-:W-:Y:S02]  /*16e0*/  LEA.HI R7, R7, R2, RZ, 0x7 ;  /* 0x0000000207077211 */ /* 0x000fe400078f38ff */
[----:B------:R-:W-:Y:S02]  /*16f0*/  SHF.R.S32.HI R3, RZ, 0x7, R3 ;  /* 0x00000007ff037819 */ /* 0x000fe40000011403 */
[----:B------:R-:W-:-:S04]  /*1700*/  SHF.R.S32.HI R150, RZ, 0x7, R7 ;  /* 0x00000007ff967819 */ /* 0x000fc80000011407 */
[----:B------:R-:W-:-:S05]  /*1710*/  VIMNMX R150, R3, R150, PT ;  /* 0x0000009603967248 */ /* 0x000fca0003fe0100 */
[----:B------:R-:W-:-:S05]  /*1720*/  IMAD R3, R150, 0x80, -R9 ;  /* 0x0000008096037824 */ /* 0x000fca00078e0a09 */
[----:B------:R-:W-:-:S04]  /*1730*/  VIMNMX R3, R3, R24, PT ;  /* 0x0000001803037248 */ /* 0x000fc80003fe0100 */
        /* <DEDUP_REMOVED lines=30> */
.L_x_2203:
[----:B------:R-:W-:Y:S05]  /*1920*/  BSYNC B6 ;  /* 0x0000000000067941 */ /* 0x000fea0003800000 */
.L_x_2202:
        /* <DEDUP_REMOVED lines=20> */
.L_x_2205:
[----:B------:R-:W-:Y:S05]  /*1a70*/  BSYNC B6 ;  /* 0x0000000000067941 */ /* 0x000fea0003800000 */
.L_x_2204:
[----:B------:R-:W-:Y:S01]  /*1a80*/  ULDC.64 UR4, c[0x0][0x9f8] ;  /* 0x00027e0000047ab9 */ /* 0x000fe20000000a00 */
[----:B------:R-:W0:Y:S01]  /*1a90*/  LDC R0, c[0x0][0x428] ;  /* 0x00010a00ff007b82 */ /* 0x000e220000000800 */
[----:B------:R-:W-:Y:S01]  /*1aa0*/  ISETP.NE.U32.AND P0, PT, RZ, UR4, PT ;  /* 0x00000004ff007c0c */ /* 0x000fe2000bf05070 */
[----:B------:R-:W-:-:S06]  /*1ab0*/  VIADD R108, R22, 0x60 ;  /* 0x00000060166c7836 */ /* 0x000fcc0000000000 */
[----:B------:R-:W1:Y:S01]  /*1ac0*/  LDC.64 R126, c[0x0][0x2f0] ;  /* 0x0000bc00ff7e7b82 */ /* 0x000e620000000a00 */
[----:B------:R-:W-:Y:S01]  /*1ad0*/  ISETP.NE.AND.EX P0, PT, RZ, UR5, PT, P0 ;  /* 0x00000005ff007c0c */ /* 0x000fe2000bf05300 */
[----:B------:R-:W-:Y:S01]  /*1ae0*/  IMAD.IADD R117, R26, 0x1, R27 ;  /* 0x000000011a757824 */ /* 0x000fe200078e021b */
[----:B------:R-:W-:Y:S01]  /*1af0*/  SHF.R.S32.HI R23, RZ, 0x1f, R22 ;  /* 0x0000001fff177819 */ /* 0x000fe20000011416 */
[----:B------:R-:W-:-:S04]  /*1b00*/  ULDC.64 UR6, c[0x0][0xa08] ;  /* 0x0002820000067ab9 */ /* 0x000fc80000000a00 */
[----:B------:R-:W2:Y:S06]  /*1b10*/  LDC R121, c[0x0][0x3d4] ;  /* 0x0000f500ff797b82 */ /* 0x000eac0000000800 */
[----:B------:R-:W-:Y:S01]  /*1b20*/  @P0 IADD3 R4, P1, R206, UR4, RZ ;  /* 0x00000004ce040c10 */ /* 0x000fe2000ff3e0ff */
[----:B------:R-:W-:Y:S01]  /*1b30*/  ULDC UR4, c[0x0][0x2e4] ;  /* 0x0000b90000047ab9 */ /* 0x000fe20000000800 */
[----:B------:R-:W3:Y:S02]  /*1b40*/  LDC.64 R30, c[0x0][0x3d8] ;  /* 0x0000f600ff1e7b82 */ /* 0x000ee40000000a00 */
[----:B------:R-:W-:-:S05]  /*1b50*/  @P0 IADD3.X R5, R207, UR5, RZ, P1, !PT ;  /* 0x00000005cf050c10 */ /* 0x000fca0008ffe4ff */
[----:B------:R4:W2:Y:S01]  /*1b60*/  @P0 LDG.E R25, desc[UR56][R4.64] ;  /* 0x0000003804190981 */ /* 0x0008a2000c1e1900 */
[----:B0-----:R-:W-:Y:S01]  /*1b70*/  ISETP.NE.AND P0, PT, R0, 0x1, PT ;  /* 0x000000010000780c */ /* 0x001fe20003f05270 */
[----:B-1----:R-:W-:Y:S01]  /*1b80*/  IMAD.SHL.U32 R92, R126, 0x80, RZ ;  /* 0x000000807e5c7824 */ /* 0x002fe200078e00ff */
[----:B------:R-:W-:Y:S01]  /*1b90*/  ISETP.GE.AND P2, PT, R186, UR4, PT ;  /* 0x00000004ba007c0c */ /* 0x000fe2000bf46270 */
[----:B------:R-:W0:Y:S01]  /*1ba0*/  S2R R151, SR_TID.X ;  /* 0x0000000000977919 */ /* 0x000e220000002100 */
[----:B------:R-:W-:Y:S01]  /*1bb0*/  ISETP.GE.AND P1, PT, R22, UR4, PT ;  /* 0x0000000416007c0c */ /* 0x000fe2000bf26270 */
[----:B------:R-:W-:Y:S01]  /*1bc0*/  IMAD.SHL.U32 R132, R126, 0x40, RZ ;  /* 0x000000407e847824 */ /* 0x000fe200078e00ff */
[----:B------:R-:W-:Y:S01]  /*1bd0*/  SEL R3, RZ, 0xffffffff, P2 ;  /* 0xffffffffff037807 */ /* 0x000fe20001000000 */
[----:B------:R-:W-:Y:S01]  /*1be0*/  IMAD.MOV.U32 R123, RZ, RZ, 0x20 ;  /* 0x00000020ff7b7424 */ /* 0x000fe200078e00ff */
[----:B------:R-:W-:Y:S01]  /*1bf0*/  SEL R0, RZ, 0x1, P1 ;  /* 0x00000001ff007807 */ /* 0x000fe20000800000 */
[----:B----4-:R-:W-:Y:S01]  /*1c00*/  VIADD R5, R22, 0x80 ;  /* 0x0000008016057836 */ /* 0x010fe20000000000 */
[----:B------:R-:W-:Y:S01]  /*1c10*/  ISETP.GE.AND P1, PT, R187, UR4, PT ;  /* 0x00000004bb007c0c */ /* 0x000fe2000bf26270 */
[----:B------:R-:W-:Y:S01]  /*1c20*/  IMAD.SHL.U32 R3, R3, 0x2, RZ ;  /* 0x0000000203037824 */ /* 0x000fe200078e00ff */
[----:B------:R-:W-:Y:S01]  /*1c30*/  ISETP.GE.AND P2, PT, R108, UR4, PT ;  /* 0x000000046c007c0c */ /* 0x000fe2000bf46270 */
[----:B------:R-:W1:Y:S01]  /*1c40*/  @P0 LDC R7, c[0x0][0x42c] ;  /* 0x00010b00ff070b82 */ /* 0x000e620000000800 */
[----:B------:R-:W-:-:S02]  /*1c50*/  SHF.R.S32.HI R13, RZ, 0x1f, R117 ;  /* 0x0000001fff0d7819 */ /* 0x000fc40000011475 */
[----:B------:R-:W-:Y:S01]  /*1c60*/  LOP3.LUT R0, R3, 0x2, R0, 0xe2, !PT ;  /* 0x0000000203007812 */ /* 0x000fe200078ee200 */
[----:B---3--:R-:W-:Y:S01]  /*1c70*/  IMAD.WIDE.U32 R106, R184, R30, R22 ;  /* 0x0000001eb86a7225 */ /* 0x008fe200078e0016 */
[----:B------:R-:W-:Y:S02]  /*1c80*/  SEL R3, RZ, 0x4, P1 ;  /* 0x00000004ff037807 */ /* 0x000fe40000800000 */
[----:B------:R-:W-:Y:S01]  /*1c90*/  SEL R4, RZ, 0x8, P2 ;  /* 0x00000008ff047807 */ /* 0x000fe20001000000 */
[----:B------:R-:W3:Y:S01]  /*1ca0*/  @P0 LDC R9, c[0x0][0x430] ;  /* 0x00010c00ff090b82 */ /* 0x000ee20000000800 */
[----:B------:R-:W-:Y:S01]  /*1cb0*/  ISETP.GE.AND P1, PT, R5, UR4, PT ;  /* 0x0000000405007c0c */ /* 0x000fe2000bf26270 */
[----:B------:R-:W-:Y:S01]  /*1cc0*/  VIADD R5, R22, 0xa0 ;  /* 0x000000a016057836 */ /* 0x000fe20000000000 */
[----:B------:R-:W-:Y:S02]  /*1cd0*/  LOP3.LUT R3, R4, R0, R3, 0xfe, !PT ;  /* 0x0000000004037212 */ /* 0x000fe400078efe03 */
[----:B------:R-:W-:-:S02]  /*1ce0*/  SEL R4, RZ, 0x10, P1 ;  /* 0x00000010ff047807 */ /* 0x000fc40000800000 */
[----:B------:R-:W-:Y:S01]  /*1cf0*/  ISETP.GE.AND P1, PT, R5, UR4, PT ;  /* 0x0000000405007c0c */ /* 0x000fe2000bf26270 */
[----:B------:R-:W-:Y:S01]  /*1d00*/  ULDC.64 UR4, c[0x0][0x320] ;  /* 0x0000c80000047ab9 */ /* 0x000fe20000000a00 */
[----:B------:R-:W-:Y:S01]  /*1d10*/  LOP3.LUT R3, R3, R4, RZ, 0xfc, !PT ;  /* 0x0000000403037212 */ /* 0x000fe200078efcff */
[----:B------:R-:W-:Y:S01]  /*1d20*/  IMAD R4, R13, R126, RZ ;  /* 0x0000007e0d047224 */ /* 0x000fe200078e02ff */
[-C--:B--2---:R-:W-:Y:S02]  /*1d30*/  ISETP.GE.AND P3, PT, R22, R121.reuse, PT ;  /* 0x000000791600720c */ /* 0x084fe40003f66270 */
[----:B------:R-:W-:Y:S01]  /*1d40*/  ISETP.GE.AND P2, PT, R186, R121, PT ;  /* 0x00000079ba00720c */ /* 0x000fe20003f46270 */
[----:B------:R-:W-:Y:S01]  /*1d50*/  IMAD R11, R117, R127, R4 ;  /* 0x0000007f750b7224 */ /* 0x000fe200078e0204 */
[----:B------:R-:W-:Y:S01]  /*1d60*/  ISETP.GE.AND P4, PT, R187, R121, PT ;  /* 0x00000079bb00720c */ /* 0x000fe20003f86270 */
[----:B-1----:R-:W-:Y:S01]  /*1d70*/  @P0 IMAD.HI.U32 R0, R194, R7, RZ ;  /* 0x00000007c2000227 */ /* 0x002fe200078e00ff */
[----:B------:R-:W1:Y:S01]  /*1d80*/  LDC.64 R4, c[0x0][0x3e8] ;  /* 0x0000fa00ff047b82 */ /* 0x000e620000000a00 */
[----:B------:R-:W-:-:S02]  /*1d90*/  SHF.R.S32.HI R17, RZ, 0x1f, R16 ;  /* 0x0000001fff117819 */ /* 0x000fc40000011410 */
[----:B------:R-:W-:Y:S01]  /*1da0*/  IMAD.WIDE.U32 R6, R117, R126, RZ ;  /* 0x0000007e75067225 */ /* 0x000fe200078e00ff */
[----:B------:R-:W-:Y:S02]  /*1db0*/  SHF.L.U64.HI R124, R126, 0x7, R127 ;  /* 0x000000077e7c7819 */ /* 0x000fe4000001027f */
[----:B------:R-:W-:Y:S01]  /*1dc0*/  P2R R112, PR, RZ, 0x10 ;  /* 0x00000010ff707803 */ /* 0x000fe20000000000 */
[----:B------:R-:W-:Y:S01]  /*1dd0*/  IMAD.IADD R7, R7, 0x1, R11 ;  /* 0x0000000107077824 */ /* 0x000fe200078e020b */
[----:B---3--:R-:W-:Y:S01]  /*1de0*/  @P0 SHF.R.U32.HI R194, RZ, R9, R0 ;  /* 0x00000009ffc20219 */ /* 0x008fe20000011600 */
[----:B------:R-:W-:Y:S01]  /*1df0*/  IMAD.WIDE.U32 R104, R184, R30, R16 ;  /* 0x0000001eb8687225 */ /* 0x000fe200078e0010 */
[----:B------:R-:W-:Y:S02]  /*1e00*/  ISETP.NE.U32.AND P0, PT, RZ, UR6, PT ;  /* 0x00000006ff007c0c */ /* 0x000fe4000bf05070 */
[----:B------:R-:W-:Y:S01]  /*1e10*/  SHF.R.S32.HI R0, RZ, 0x1f, R194 ;  /* 0x0000001fff007819 */ /* 0x000fe200000114c2 */
[----:B------:R-:W-:Y:S01]  /*1e20*/  IMAD.WIDE.U32 R8, R194, UR4, R22 ;  /* 0x00000004c2087c25 */ /* 0x000fe2000f8e0016 */
[----:B------:R-:W-:-:S02]  /*1e30*/  ISETP.NE.AND.EX P0, PT, RZ, UR7, PT, P0 ;  /* 0x00000007ff007c0c */ /* 0x000fc4000bf05300 */
[--C-:B------:R-:W-:Y:S01]  /*1e40*/  SHF.L.U64.HI R125, R30, 0x7, R31.reuse ;  /* 0x000000071e7d7819 */ /* 0x100fe2000001021f */
[----:B------:R-:W-:Y:S01]  /*1e50*/  IMAD R15, R0, UR4, RZ ;  /* 0x00000004000f7c24 */ /* 0x000fe2000f8e02ff */
[----:B------:R-:W-:Y:S02]  /*1e60*/  SHF.L.U64.HI R32, R30, 0x6, R31 ;  /* 0x000000061e207819 */ /* 0x000fe4000001021f */
[----:B------:R-:W-:Y:S01]  /*1e70*/  SHF.R.S32.HI R147, RZ, 0x1f, R210 ;  /* 0x0000001fff937819 */ /* 0x000fe200000114d2 */
[----:B------:R-:W-:Y:S01]  /*1e80*/  IMAD R15, R194, UR5, R15 ;  /* 0x00000005c20f7c24 */ /* 0x000fe2000f8e020f */
[----:B------:R-:W-:Y:S01]  /*1e90*/  ULDC.64 UR4, c[0x0][0x2f8] ;  /* 0x0000be0000047ab9 */ /* 0x000fe20000000a00 */
[----:B0-----:R-:W-:Y:S01]  /*1ea0*/  LEA.HI R151, R151, 0x8, RZ, 0x19 ;  /* 0x0000000897977811 */ /* 0x001fe200078fc8ff */
[----:B------:R-:W-:Y:S01]  /*1eb0*/  IMAD R11, R0, UR4, RZ ;  /* 0x00000004000b7c24 */ /* 0x000fe2000f8e02ff */
[----:B-1----:R-:W-:Y:S01]  /*1ec0*/  SHF.L.U64.HI R35, R4, 0x6, R5 ;  /* 0x0000000604237819 */ /* 0x002fe20000010205 */
[----:B------:R-:W-:-:S04]  /*1ed0*/  IMAD.WIDE.U32 R6, R194, UR4, R6 ;  /* 0x00000004c2067c25 */ /* 0x000fc8000f8e0006 */
[----:B------:R-:W-:Y:S01]  /*1ee0*/  IMAD R11, R194, UR5, R11 ;  /* 0x00000005c20b7c24 */ /* 0x000fe2000f8e020b */
[----:B------:R-:W-:Y:S01]  /*1ef0*/  ULDC.64 UR4, c[0x0][0x300] ;  /* 0x0000c00000047ab9 */ /* 0x000fe20000000a00 */
[----:B------:R-:W-:Y:S02]  /*1f00*/  IMAD.IADD R9, R9, 0x1, R15 ;  /* 0x0000000109097824 */ /* 0x000fe400078e020f */
[----:B------:R-:W-:Y:S02]  /*1f10*/  IMAD.IADD R7, R7, 0x1, R11 ;  /* 0x0000000107077824 */ /* 0x000fe400078e020b */
[-C--:B------:R-:W-:Y:S02]  /*1f20*/  IMAD R10, R211, R4.reuse, RZ ;  /* 0x00000004d30a7224 */ /* 0x080fe400078e02ff */
[----:B------:R-:W-:-:S04]  /*1f30*/  IMAD.WIDE.U32 R100, R184, R4, R16 ;  /* 0x00000004b8647225 */ /* 0x000fc800078e0010 */
        /* <DEDUP_REMOVED lines=12> */
[-C--:B------:R-:W-:Y:S02]  /*2000*/  IMAD R6, R211, R126.reuse, RZ ;  /* 0x0000007ed3067224 */ /* 0x080fe400078e02ff */
[----:B------:R-:W-:Y:S02]  /*2010*/  IMAD R12, R0, UR4, RZ ;  /* 0x00000004000c7c24 */ /* 0x000fe4000f8e02ff */
[----:B------:R-:W-:Y:S01]  /*2020*/  IMAD R93, R184, R127, R6 ;  /* 0x0000007fb85d7224 */ /* 0x000fe200078e0206 */
[----:B------:R-:W-:Y:S01]  /*2030*/  SHF.L.U64.HI R127, R126, 0x6, R127 ;  /* 0x000000067e7f7819 */ /* 0x000fe2000001027f */
[----:B------:R-:W-:Y:S01]  /*2040*/  IMAD R95, R11, UR5, R12 ;  /* 0x000000050b5f7c24 */ /* 0x000fe2000f8e020c */
[----:B------:R-:W-:Y:S01]  /*2050*/  ULDC.64 UR4, c[0x0][0x328] ;  /* 0x0000ca0000047ab9 */ /* 0x000fe20000000a00 */
[----:B------:R-:W-:Y:S01]  /*2060*/  IMAD.WIDE.U32 R6, R184, R126, R22 ;  /* 0x0000007eb8067225 */ /* 0x000fe200078e0016 */
[----:B------:R-:W-:-:S03]  /*2070*/  SHF.L.U64.HI R126, R4, 0x7, R5 ;  /* 0x00000007047e7819 */ /* 0x000fc60000010205 */
[----:B------:R-:W-:Y:S01]  /*2080*/  IMAD R0, R0, UR4, RZ ;  /* 0x0000000400007c24 */ /* 0x000fe2000f8e02ff */
[----:B------:R-:W-:Y:S01]  /*2090*/  IADD3 R94, P0, R96, R6, RZ ;  /* 0x00000006605e7210 */ /* 0x000fe20007f1e0ff */
[----:B------:R-:W-:Y:S02]  /*20a0*/  IMAD.IADD R95, R97, 0x1, R95 ;  /* 0x00000001615f7824 */ /* 0x000fe400078e025f */
[----:B------:R-:W-:Y:S02]  /*20b0*/  IMAD R37, R11, UR5, R0 ;  /* 0x000000050b257c24 */ /* 0x000fe4000f8e0200 */
[-C--:B------:R-:W-:Y:S01]  /*20c0*/  IMAD R0, R211, R30.reuse, RZ ;  /* 0x0000001ed3007224 */ /* 0x080fe200078e02ff */
[----:B------:R-:W-:Y:S01]  /*20d0*/  IADD3.X R93, R95, R7, R93, P0, !PT ;  /* 0x000000075f5d7210 */ /* 0x000fe200007fe45d */
[----:B------:R-:W-:Y:S01]  /*20e0*/  IMAD.WIDE.U32 R98, R11, UR4, R8 ;  /* 0x000000040b627c25 */ /* 0x000fe2000f8e0008 */
[C---:B------:R-:W-:Y:S02]  /*20f0*/  SEL R7, R121.reuse, RZ, P3 ;  /* 0x000000ff79077207 */ /* 0x040fe40001800000 */
[C---:B------:R-:W-:Y:S01]  /*2100*/  SEL R9, R121.reuse, RZ, P2 ;  /* 0x000000ff79097207 */ /* 0x040fe20001000000 */
[----:B------:R-:W-:Y:S01]  /*2110*/  IMAD R11, R184, R31, R0 ;  /* 0x0000001fb80b7224 */ /* 0x000fe200078e0200 */
[----:B------:R-:W-:Y:S01]  /*2120*/  SEL R0, R121, RZ, P4 ;  /* 0x000000ff79007207 */ /* 0x000fe20002000000 */
[----:B------:R-:W-:Y:S01]  /*2130*/  IMAD.IADD R7, R22, 0x1, R7 ;  /* 0x0000000116077824 */ /* 0x000fe200078e0207 */
[----:B------:R-:W-:Y:S01]  /*2140*/  LOP3.LUT P0, RZ, R217, 0x4, RZ, 0xc0, !PT ;  /* 0x00000004d9ff7812 */ /* 0x000fe2000780c0ff */
[----:B------:R-:W-:Y:S01]  /*2150*/  IMAD.IADD R9, R186, 0x1, R9 ;  /* 0x00000001ba097824 */ /* 0x000fe200078e0209 */
[----:B------:R-:W-:Y:S01]  /*2160*/  IADD3 R116, P4, R184, R117, RZ ;  /* 0x00000075b8747210 */ /* 0x000fe20007f9e0ff */
[----:B------:R-:W-:Y:S01]  /*2170*/  IMAD.IADD R8, R187, 0x1, R0 ;  /* 0x00000001bb087824 */ /* 0x000fe200078e0200 */
[----:B------:R-:W-:Y:S01]  /*2180*/  SHF.R.S32.HI R0, RZ, 0x1f, R7 ;  /* 0x0000001fff007819 */ /* 0x000fe20000011407 */
[----:B------:R-:W-:Y:S01]  /*2190*/  IMAD.IADD R105, R105, 0x1, R11 ;  /* 0x0000000169697824 */ /* 0x000fe200078e020b */
[----:B------:R-:W-:Y:S01]  /*21a0*/  SHF.R.S32.HI R6, RZ, 0x1f, R9 ;  /* 0x0000001fff067819 */ /* 0x000fe20000011409 */
[----:B------:R-:W-:Y:S01]  /*21b0*/  IMAD.IADD R107, R11, 0x1, R107 ;  /* 0x000000010b6b7824 */ /* 0x000fe200078e026b */
[-C--:B------:R-:W-:Y:S01]  /*21c0*/  LEA.HI R21, R0, R7.reuse, RZ, 0x3 ;  /* 0x0000000700157211 */ /* 0x080fe200078f18ff */
[----:B------:R-:W-:Y:S01]  /*21d0*/  IMAD.WIDE.U32 R104, R146, R30, R104 ;  /* 0x0000001e92687225 */ /* 0x000fe200078e0068 */
[----:B------:R-:W-:-:S02]  /*21e0*/  LEA.HI R0, R0, R7, RZ, 0x6 ;  /* 0x0000000700007211 */ /* 0x000fc400078f30ff */
[----:B------:R-:W-:Y:S01]  /*21f0*/  SHF.R.S32.HI R11, RZ, 0x1f, R8 ;  /* 0x0000001fff0b7819 */ /* 0x000fe20000011408 */
[----:B------:R-:W-:Y:S01]  /*2200*/  IMAD.WIDE.U32 R106, R146, R30, R106 ;  /* 0x0000001e926a7225 */ /* 0x000fe200078e006a */
[CC--:B------:R-:W-:Y:S02]  /*2210*/  LEA.HI R20, R6.reuse, R9.reuse, RZ, 0x3 ;  /* 0x0000000906147211 */ /* 0x0c0fe400078f18ff */
[----:B------:R-:W-:Y:S01]  /*2220*/  LEA.HI R6, R6, R9, RZ, 0x6 ;  /* 0x0000000906067211 */ /* 0x000fe200078f30ff */
[----:B------:R-:W-:Y:S01]  /*2230*/  IMAD.SHL.U32 R0, R0, 0x80, RZ ;  /* 0x0000008000007824 */ /* 0x000fe200078e00ff */
[----:B------:R-:W-:Y:S01]  /*2240*/  LOP3.LUT R7, R196, 0x38, R21, 0xf8, !PT ;  /* 0x00000038c4077812 */ /* 0x000fe200078ef815 */
[----:B------:R-:W-:Y:S01]  /*2250*/  IMAD.X R117, R211, 0x1, R13, P4 ;  /* 0x00000001d3757824 */ /* 0x000fe200020e060d */
[----:B------:R-:W-:Y:S01]  /*2260*/  LEA.HI R15, R11, R8, RZ, 0x3 ;  /* 0x000000080b0f7211 */ /* 0x000fe200078f18ff */
[----:B------:R-:W-:Y:S01]  /*2270*/  IMAD.SHL.U32 R121, R121, 0x2, RZ ;  /* 0x0000000279797824 */ /* 0x000fe200078e00ff */
[----:B------:R-:W-:-:S02]  /*2280*/  LOP3.LUT R10, R191, 0x38, R21, 0xf8, !PT ;  /* 0x00000038bf0a7812 */ /* 0x000fc400078ef815 */
[----:B------:R-:W-:Y:S01]  /*2290*/  LEA.HI R11, R11, R8, RZ, 0x6 ;  /* 0x000000080b0b7211 */ /* 0x000fe200078f30ff */
[----:B------:R-:W-:Y:S01]  /*22a0*/  IMAD.SHL.U32 R8, R6, 0x80, RZ ;  /* 0x0000008006087824 */ /* 0x000fe200078e00ff */
[----:B------:R-:W-:Y:S02]  /*22b0*/  LOP3.LUT R0, R0, 0xffffe000, RZ, 0xc0, !PT ;  /* 0xffffe00000007812 */ /* 0x000fe400078ec0ff */
[----:B------:R-:W-:Y:S01]  /*22c0*/  LOP3.LUT R6, R7, R198, RZ, 0x3c, !PT ;  /* 0x000000c607067212 */ /* 0x000fe200078e3cff */
[----:B------:R-:W-:Y:S01]  /*22d0*/  IMAD.SHL.U32 R12, R11, 0x80, RZ ;  /* 0x000000800b0c7824 */ /* 0x000fe200078e00ff */
[----:B------:R-:W-:Y:S01]  /*22e0*/  LOP3.LUT R10, R10, R225, RZ, 0x3c, !PT ;  /* 0x000000e10a0a7212 */ /* 0x000fe200078e3cff */
[----:B------:R-:W-:Y:S01]  /*22f0*/  IMAD R145, R197, 0x200, R0 ;  /* 0x00000200c5917824 */ /* 0x000fe200078e0200 */
[----:B------:R-:W-:Y:S02]  /*2300*/  SHF.R.S32.HI R7, RZ, 0x1f, R146 ;  /* 0x0000001fff077819 */ /* 0x000fe40000011492 */
[----:B------:R-:W-:Y:S01]  /*2310*/  IADD3 R143, R10, R0, R199 ;  /* 0x000000000a8f7210 */ /* 0x000fe20007ffe0c7 */
[----:B------:R-:W-:Y:S01]  /*2320*/  IMAD.IADD R145, R145, 0x1, R6 ;  /* 0x0000000191917824 */ /* 0x000fe200078e0206 */
[C---:B------:R-:W-:Y:S01]  /*2330*/  LOP3.LUT R9, R196.reuse, 0x38, R20, 0xf8, !PT ;  /* 0x00000038c4097812 */ /* 0x040fe200078ef814 */
[C---:B------:R-:W-:Y:S01]  /*2340*/  IMAD R0, R7.reuse, R4, RZ ;  /* 0x0000000407007224 */ /* 0x040fe200078e02ff */
[--C-:B------:R-:W-:Y:S01]  /*2350*/  LOP3.LUT R11, R196, 0x38, R15.reuse, 0xf8, !PT ;  /* 0x00000038c40b7812 */ /* 0x100fe200078ef80f */
[----:B------:R-:W-:Y:S01]  /*2360*/  IMAD R7, R7, R30, RZ ;  /* 0x0000001e07077224 */ /* 0x000fe200078e02ff */
[----:B------:R-:W-:Y:S01]  /*2370*/  LOP3.LUT R26, R191, 0x38, R15, 0xf8, !PT ;  /* 0x00000038bf1a7812 */ /* 0x000fe200078ef80f */
[----:B------:R-:W-:Y:S01]  /*2380*/  IMAD R27, R146, R5, R0 ;  /* 0x00000005921b7224 */ /* 0x000fe200078e0200 */
[----:B------:R-:W-:Y:S01]  /*2390*/  LOP3.LUT R5, R196, 0x18, R22, 0xf8, !PT ;  /* 0x00000018c4057812 */ /* 0x000fe200078ef816 */
[----:B------:R-:W-:Y:S01]  /*23a0*/  IMAD R7, R146, R31, R7 ;  /* 0x0000001f92077224 */ /* 0x000fe200078e0207 */
[----:B------:R-:W-:Y:S01]  /*23b0*/  LOP3.LUT R8, R8, 0xffffe000, RZ, 0xc0, !PT ;  /* 0xffffe00008087812 */ /* 0x000fe200078ec0ff */
[----:B------:R-:W-:Y:S01]  /*23c0*/  IMAD.SHL.U32 R31, R30, 0x80, RZ ;  /* 0x000000801e1f7824 */ /* 0x000fe200078e00ff */
[-C--:B------:R-:W-:Y:S01]  /*23d0*/  LOP3.LUT R0, R5, R198.reuse, RZ, 0x3c, !PT ;  /* 0x000000c605007212 */ /* 0x080fe200078e3cff */
[----:B------:R-:W-:Y:S01]  /*23e0*/  IMAD.IADD R28, R101, 0x1, R27 ;  /* 0x00000001651c7824 */ /* 0x000fe200078e021b */
[----:B------:R-:W-:Y:S01]  /*23f0*/  LOP3.LUT R12, R12, 0xffffe000, RZ, 0xc0, !PT ;  /* 0xffffe0000c0c7812 */ /* 0x000fe200078ec0ff */
[----:B------:R-:W-:Y:S01]  /*2400*/  IMAD R144, R197, 0x200, R8 ;  /* 0x00000200c5907824 */ /* 0x000fe200078e0208 */
[----:B------:R-:W-:Y:S01]  /*2410*/  LOP3.LUT R14, R191, 0x38, R20, 0xf8, !PT ;  /* 0x00000038bf0e7812 */ /* 0x000fe200078ef814 */
[C---:B------:R-:W-:Y:S01]  /*2420*/  IMAD R29, R197.reuse, 0x200, R0 ;  /* 0x00000200c51d7824 */ /* 0x040fe200078e0200 */
[----:B------:R-:W-:Y:S01]  /*2430*/  SEL R0, RZ, 0x20, P1 ;  /* 0x00000020ff007807 */ /* 0x000fe20000800000 */
[----:B------:R-:W-:Y:S01]  /*2440*/  IMAD R142, R197, 0x200, R12 ;  /* 0x00000200c58e7824 */ /* 0x000fe200078e020c */
[-C--:B------:R-:W-:Y:S01]  /*2450*/  LOP3.LUT R9, R9, R198.reuse, RZ, 0x3c, !PT ;  /* 0x000000c609097212 */ /* 0x080fe200078e3cff */
[----:B------:R-:W-:Y:S01]  /*2460*/  IMAD.IADD R25, R7, 0x1, R107 ;  /* 0x0000000107197824 */ /* 0x000fe200078e026b */
[----:B------:R-:W-:Y:S01]  /*2470*/  LOP3.LUT R11, R11, R198, RZ, 0x3c, !PT ;  /* 0x000000c60b0b7212 */ /* 0x000fe200078e3cff */
[----:B------:R-:W-:Y:S01]  /*2480*/  IMAD.SHL.U32 R30, R30, 0x40, RZ ;  /* 0x000000401e1e7824 */ /* 0x000fe200078e00ff */
[-C--:B------:R-:W-:Y:S01]  /*2490*/  LOP3.LUT R26, R26, R225.reuse, RZ, 0x3c, !PT ;  /* 0x000000e11a1a7212 */ /* 0x080fe200078e3cff */
[----:B------:R-:W-:Y:S01]  /*24a0*/  IMAD.IADD R144, R144, 0x1, R9 ;  /* 0x0000000190907824 */ /* 0x000fe200078e0209 */
[----:B------:R-:W-:Y:S01]  /*24b0*/  LOP3.LUT R14, R14, R225, RZ, 0x3c, !PT ;  /* 0x000000e10e0e7212 */ /* 0x000fe200078e3cff */
[----:B------:R-:W-:Y:S01]  /*24c0*/  IMAD.IADD R142, R142, 0x1, R11 ;  /* 0x000000018e8e7824 */ /* 0x000fe200078e020b */
[----:B------:R-:W-:Y:S01]  /*24d0*/  SEL R123, R123, 0xffffffe0, !P0 ;  /* 0xffffffe07b7b7807 */ /* 0x000fe20004000000 */
[----:B------:R-:W-:Y:S01]  /*24e0*/  IMAD.IADD R27, R27, 0x1, R103 ;  /* 0x000000011b1b7824 */ /* 0x000fe200078e0267 */
[----:B------:R-:W-:Y:S01]  /*24f0*/  SHF.R.S32.HI R111, RZ, 0x3, R21 ;  /* 0x00000003ff6f7819 */ /* 0x000fe20000011415 */
[----:B------:R-:W-:Y:S01]  /*2500*/  IMAD.IADD R5, R99, 0x1, R37 ;  /* 0x0000000163057824 */ /* 0x000fe200078e0225 */
[----:B------:R-:W-:Y:S01]  /*2510*/  SHF.R.S32.HI R110, RZ, 0x3, R20 ;  /* 0x00000003ff6e7819 */ /* 0x000fe20000011414 */
[----:B------:R-:W-:Y:S01]  /*2520*/  IMAD.IADD R133, R123, 0x1, R29 ;  /* 0x000000017b857824 */ /* 0x000fe200078e021d */
[----:B------:R-:W-:-:S02]  /*2530*/  SHF.R.S32.HI R109, RZ, 0x3, R15 ;  /* 0x00000003ff6d7819 */ /* 0x000fc4000001140f */
[----:B------:R-:W-:Y:S02]  /*2540*/  LOP3.LUT R21, R21, 0xfffffff8, RZ, 0xc0, !PT ;  /* 0xfffffff815157812 */ /* 0x000fe400078ec0ff */
[----:B------:R-:W-:Y:S02]  /*2550*/  LOP3.LUT R20, R20, 0xfffffff8, RZ, 0xc0, !PT ;  /* 0xfffffff814147812 */ /* 0x000fe400078ec0ff */
[----:B------:R-:W-:Y:S02]  /*2560*/  LOP3.LUT R15, R15, 0xfffffff8, RZ, 0xc0, !PT ;  /* 0xfffffff80f0f7812 */ /* 0x000fe400078ec0ff */
[----:B------:R-:W-:Y:S02]  /*2570*/  LOP3.LUT R0, R3, R0, RZ, 0xfc, !PT ;  /* 0x0000000003007212 */ /* 0x000fe400078efcff */
[----:B------:R-:W-:Y:S01]  /*2580*/  IADD3 R136, R26, R12, R199 ;  /* 0x0000000c1a887210 */ /* 0x000fe20007ffe0c7 */
[----:B------:R-:W-:Y:S01]  /*2590*/  IMAD.IADD R26, R105, 0x1, R7 ;  /* 0x00000001691a7824 */ /* 0x000fe200078e0207 */
[----:B------:R-:W-:-:S02]  /*25a0*/  IADD3 R137, R14, R8, R199 ;  /* 0x000000080e897210 */ /* 0x000fc40007ffe0c7 */
[----:B------:R-:W-:Y:S02]  /*25b0*/  LOP3.LUT R14, R3, 0x1, RZ, 0xc0, !PT ;  /* 0x00000001030e7812 */ /* 0x000fe400078ec0ff */
[----:B------:R-:W-:Y:S02]  /*25c0*/  SHF.R.S32.HI R13, RZ, 0x1f, R21 ;  /* 0x0000001fff0d7819 */ /* 0x000fe40000011415 */
[----:B------:R-:W-:Y:S02]  /*25d0*/  SHF.R.S32.HI R12, RZ, 0x1f, R20 ;  /* 0x0000001fff0c7819 */ /* 0x000fe40000011414 */
[----:B------:R-:W-:Y:S02]  /*25e0*/  SHF.R.S32.HI R11, RZ, 0x1f, R15 ;  /* 0x0000001fff0b7819 */ /* 0x000fe4000001140f */
[C---:B------:R-:W-:Y:S02]  /*25f0*/  LOP3.LUT R10, R0.reuse, 0x2, RZ, 0xc0, !PT ;  /* 0x00000002000a7812 */ /* 0x040fe400078ec0ff */
[----:B------:R-:W-:-:S02]  /*2600*/  LOP3.LUT R9, R0, 0x4, RZ, 0xc0, !PT ;  /* 0x0000000400097812 */ /* 0x000fc400078ec0ff */
[C---:B------:R-:W-:Y:S02]  /*2610*/  LOP3.LUT R8, R0.reuse, 0x8, RZ, 0xc0, !PT ;  /* 0x0000000800087812 */ /* 0x040fe400078ec0ff */
[C---:B------:R-:W-:Y:S02]  /*2620*/  LOP3.LUT R7, R0.reuse, 0x10, RZ, 0xc0, !PT ;  /* 0x0000001000077812 */ /* 0x040fe400078ec0ff */
[----:B------:R-:W-:-:S07]  /*2630*/  LOP3.LUT R6, R0, 0x20, RZ, 0xc0, !PT ;  /* 0x0000002000067812 */ /* 0x000fce00078ec0ff */
.L_x_2305:
[----:B0-----:R-:W0:Y:S01]  /*2640*/  LDC.64 R118, c[0x0][0x2d8] ;  /* 0x0000b600ff767b82 */ /* 0x001e220000000a00 */
[----:B--2---:R-:W-:Y:S01]  /*2650*/  VIADD R39, R2, 0xffffffff ;  /* 0xffffffff02277836 */ /* 0x004fe20000000000 */
[----:B------:R-:W-:Y:S05]  /*2660*/  YIELD ;  /* 0x0000000000007946 */ /* 0x000fea0003800000 */
[----:B------:R-:W-:Y:S01]  /*2670*/  SHF.R.S32.HI R36, RZ, 0x1f, R39 ;  /* 0x0000001fff247819 */ /* 0x000fe20000011427 */
[----:B-1----:R-:W1:Y:S01]  /*2680*/  LDC R120, c[0x0][0x3d4] ;  /* 0x0000f500ff787b82 */ /* 0x002e620000000800 */
[-C--:B------:R-:W-:Y:S01]  /*2690*/  IMAD R3, R124, R39.reuse, RZ ;  /* 0x000000277c037224 */ /* 0x080fe200078e02ff */
[----:B------:R-:W-:Y:S01]  /*26a0*/  BSSY B0, `(.L_x_2206) ;  /* 0x00007bf000007945 */ /* 0x000fe20003800000 */
[----:B------:R-:W-:-:S04]  /*26b0*/  IMAD.WIDE.U32 R130, R92, R39, RZ ;  /* 0x000000275c827225 */ /* 0x000fc800078e00ff */
[----:B------:R-:W-:Y:S01]  /*26c0*/  IMAD R37, R36, R92, R3 ;  /* 0x0000005c24257224 */ /* 0x000fe200078e0203 */
[CC--:B------:R-:W-:Y:S01]  /*26d0*/  IADD3 R3, P5, R94.reuse, R130.reuse, RZ ;  /* 0x000000825e037210 */ /* 0x0c0fe20007fbe0ff */
        /* <DEDUP_REMOVED lines=8> */
[----:B------:R-:W-:Y:S01]  /*2760*/  IMAD R3, R19, 0x6000, R133 ;  /* 0x0000600013037824 */ /* 0x000fe200078e0285 */
[----:B------:R-:W-:Y:S02]  /*2770*/  IADD3.X R2, R93, R88, R127, P1, P4 ;  /* 0x000000585d027210 */ /* 0x000fe40000fe847f */
[----:B-1----:R-:W-:Y:S01]  /*2780*/  ISETP.GE.AND P0, PT, R120, 0x1, PT ;  /* 0x000000017800780c */ /* 0x002fe20003f06270 */
[----:B------:R-:W-:Y:S01]  /*2790*/  IMAD R46, R3, 0x2, R114 ;  /* 0x00000002032e7824 */ /* 0x000fe200078e0272 */
[----:B------:R-:W-:Y:S02]  /*27a0*/  ISETP.GT.AND P1, PT, R39, R122, PT ;  /* 0x0000007a2700720c */ /* 0x000fe40003f24270 */
[----:B------:R-:W-:Y:S01]  /*27b0*/  LEA.HI.X R45, R0, R119, R2, 0x1, P5 ;  /* 0x00000077002d7211 */ /* 0x000fe200028f0c02 */
[----:B------:R-:W-:Y:S01]  /*27c0*/  IMAD.MOV.U32 R2, RZ, RZ, R39 ;  /* 0x000000ffff027224 */ /* 0x000fe200078e0027 */
[----:B------:R-:W-:-:S07]  /*27d0*/  P2R R115, PR, RZ, 0x2 ;  /* 0x00000002ff737803 */ /* 0x000fce0000000000 */
[----:B------:R-:W-:Y:S05]  /*27e0*/  @!P0 BRA `(.L_x_2207) ;  /* 0x0000007400d48947 */ /* 0x000fea0003800000 */
[----:B------:R-:W-:Y:S01]  /*27f0*/  ULDC.U8 UR4, c[0x0][0x3f0] ;  /* 0x0000fc0000047ab9 */ /* 0x000fe20000000000 */
[-C--:B------:R-:W-:Y:S01]  /*2800*/  IMAD R0, R125, R39.reuse, RZ ;  /* 0x000000277d007224 */ /* 0x080fe200078e02ff */
[----:B------:R-:W-:Y:S01]  /*2810*/  ISETP.NE.AND P0, PT, RZ, UR4, PT ;  /* 0x00000004ff007c0c */ /* 0x000fe2000bf05270 */
[----:B------:R-:W-:Y:S02]  /*2820*/  IMAD R37, R126, R39, RZ ;  /* 0x000000277e257224 */ /* 0x000fe400078e02ff */
        /* <DEDUP_REMOVED lines=70> */
.L_x_2210:
[----:B------:R-:W-:Y:S05]  /*2c90*/  BSYNC B1 ;  /* 0x0000000000017941 */ /* 0x000fea0003800000 */
.L_x_2209:
        /* <DEDUP_REMOVED lines=61> */
.L_x_2212:
[----:B------:R-:W-:Y:S05]  /*3070*/  BSYNC B1 ;  /* 0x0000000000017941 */ /* 0x000fea0003800000 */
.L_x_2211:
        /* <DEDUP_REMOVED lines=97> */
.L_x_2213:
[----:B------:R-:W-:Y:S01]  /*3690*/  IMAD R3, R19, 0x8, R18 ;  /* 0x0000000813037824 */ /* 0x000fe200078e0212 */
[----:B------:R-:W-:Y:S01]  /*36a0*/  SHF.L.U32 R0, R189, 0x1f, RZ ;  /* 0x0000001fbd007819 */ /* 0x000fe200000006ff */
[----:B------:R-:W-:Y:S03]  /*36b0*/  BSSY B1, `(.L_x_2214) ;  /* 0x0000003000017945 */ /* 0x000fe60003800000 */
[----:B------:R-:W0:Y:S02]  /*36c0*/  SYNCS.PHASECHK.TRANS64.TRYWAIT P5, [R3+URZ+0x34890], R0 ;  /* 0x03489000030075a7 */ /* 0x000e2400080a017f */
[----:B0-----:R-:W-:Y:S05]  /*36d0*/  @!P5 BRA `(.L_x_2215) ;  /* 0x000001f80024d947 */ /* 0x001fea0003800000 */
.L_x_2538:
[----:B------:R-:W-:Y:S05]  /*36e0*/  BSYNC B1 ;  /* 0x0000000000017941 */ /* 0x000fea0003800000 */
.L_x_2214:
        /* <DEDUP_REMOVED lines=54> */
.L_x_2221:
[----:B------:R-:W-:Y:S05]  /*3a50*/  BSYNC B3 ;  /* 0x0000000000037941 */ /* 0x000fea0003800000 */
.L_x_2220:
[----:B--2---:R1:W-:Y:S02]  /*3a60*/  STG.E.128 desc[UR56][R48.64], R36 ;  /* 0x0000002430007986 */ /* 0x0043e4000c101d38 */
.L_x_2219:
[----:B------:R-:W-:Y:S05]  /*3a70*/  BSYNC B2 ;  /* 0x0000000000027941 */ /* 0x000fea0003800000 */
.L_x_2218:
        /* <DEDUP_REMOVED lines=53> */
.L_x_2225:
[----:B------:R-:W-:Y:S05]  /*3dd0*/  BSYNC B3 ;  /* 0x0000000000037941 */ /* 0x000fea0003800000 */
.L_x_2224:
[----:B--2---:R2:W-:Y:S02]  /*3de0*/  STG.E.128 desc[UR56][R48.64+0x40], R36 ;  /* 0x0000402430007986 */ /* 0x0045e4000c101d38 */
.L_x_2223:
[----:B------:R-:W-:Y:S05]  /*3df0*/  BSYNC B2 ;  /* 0x0000000000027941 */ /* 0x000fea0003800000 */
.L_x_2222:
        /* <DEDUP_REMOVED lines=8> */
[--C-:B------:R-:W-:Y:S02]  /*3e80*/  SHF.R.U64 R91, R88, 0x10, R89.reuse ;  /* 0x00000010585b7819 */ /* 0x100fe40000001259 */
[----:B------:R-:W-:Y:S02]  /*3e90*/  SHF.R.U32.HI R88, RZ, 0x10, R89 ;  /* 0x00000010ff587819 */ /* 0x000fe40000011659 */
[--C-:B------:R-:W-:Y:S02]  /*3ea0*/  SHF.R.U64 R129, R82, 0x10, R83.reuse ;  /* 0x0000001052817819 */ /* 0x100fe40000001253 */
[----:B------:R-:W-:Y:S01]  /*3eb0*/  SHF.R.U32.HI R119, RZ, 0x10, R83 ;  /* 0x00000010ff777819 */ /* 0x000fe20000011653 */
[----:B--2---:R-:W-:Y:S01]  /*3ec0*/  IMAD.U32 R83, R38, 0x10000, RZ ;  /* 0x0001000026537824 */ /* 0x004fe200078e00ff */
[----:B------:R-:W-:Y:S01]  /*3ed0*/  PRMT R232, R232, 0x5410, R91 ;  /* 0x00005410e8e87816 */ /* 0x000fe2000000005b */
[----:B------:R-:W-:Y:S01]  /*3ee0*/  IMAD.U32 R91, R37, 0x10000, RZ ;  /* 0x00010000255b7824 */ /* 0x000fe200078e00ff */
        /* <DEDUP_REMOVED lines=10> */
[----:B------:R-:W-:Y:S01]  /*3f90*/  FMUL.FTZ R130, R38, R88 ;  /* 0x0000005826827220 */ /* 0x000fe20000410000 */
[----:B------:R-:W-:Y:S01]  /*3fa0*/  LOP3.LUT R82, R39, 0xffff0000, RZ, 0xc0, !PT ;  /* 0xffff000027527812 */ /* 0x000fe200078ec0ff */
[----:B------:R-:W-:Y:S01]  /*3fb0*/  FMUL.FTZ R128, R90, R119 ;  /* 0x000000775a807220 */ /* 0x000fe20000410000 */
[----:B------:R-:W-:Y:S01]  /*3fc0*/  LOP3.LUT R36, R36, 0xffff0000, RZ, 0xc0, !PT ;  /* 0xffff000024247812 */ /* 0x000fe200078ec0ff */
[----:B------:R-:W-:Y:S01]  /*3fd0*/  FMUL.FTZ R90, R90, R118 ;  /* 0x000000765a5a7220 */ /* 0x000fe20000410000 */
[----:B------:R-:W-:Y:S01]  /*3fe0*/  FMUL.FTZ R38, R38, R89 ;  /* 0x0000005926267220 */ /* 0x000fe20000410000 */
[----:B------:R-:W-:Y:S01]  /*3ff0*/  LOP3.LUT R233, R233, 0xffff0000, RZ, 0xc0, !PT ;  /* 0xffff0000e9e97812 */ /* 0x000fe200078ec0ff */
[----:B------:R-:W-:Y:S01]  /*4000*/  IMAD.U32 R232, R232, 0x10000, RZ ;  /* 0x00010000e8e87824 */ /* 0x000fe200078e00ff */
[----:B------:R-:W-:Y:S01]  /*4010*/  LOP3.LUT R228, R228, 0xffff0000, RZ, 0xc0, !PT ;  /* 0xffff0000e4e47812 */ /* 0x000fe200078ec0ff */
[----:B------:R-:W-:-:S02]  /*4020*/  IMAD.U32 R194, R194, 0x10000, RZ ;  /* 0x00010000c2c27824 */ /* 0x000fc400078e00ff */
[C---:B------:R-:W-:Y:S01]  /*4030*/  FFMA.FTZ R118, R91.reuse, R118, -R128 ;  /* 0x000000765b767223 */ /* 0x040fe20000010880 */
[----:B------:R-:W-:Y:S01]  /*4040*/  FFMA.FTZ R91, R91, R119, R90 ;  /* 0x000000775b5b7223 */ /* 0x000fe2000001005a */
[C---:B------:R-:W-:Y:S01]  /*4050*/  FFMA.FTZ R89, R83.reuse, R89, -R130 ;  /* 0x0000005953597223 */ /* 0x040fe20000010882 */
[----:B------:R-:W-:Y:S01]  /*4060*/  FFMA.FTZ R88, R83, R88, R38 ;  /* 0x0000005853587223 */ /* 0x000fe20000010026 */
[----:B------:R-:W-:Y:S02]  /*4070*/  IMAD.U32 R39, R39, 0x10000, RZ ;  /* 0x0001000027277824 */ /* 0x000fe400078e00ff */
[-C--:B------:R-:W-:Y:S01]  /*4080*/  FMUL.FTZ R90, R82, R233.reuse ;  /* 0x000000e9525a7220 */ /* 0x080fe20000410000 */
        /* <DEDUP_REMOVED lines=12> */
.L_x_2229:
[----:B------:R-:W-:Y:S05]  /*4150*/  BSYNC B3 ;  /* 0x0000000000037941 */ /* 0x000fea0003800000 */
.L_x_2228:
[----:B--2---:R3:W-:Y:S02]  /*4160*/  STG.E.128 desc[UR56][R48.64+0x80], R36 ;  /* 0x0000802430007986 */ /* 0x0047e4000c101d38 */
.L_x_2227:
[----:B------:R-:W-:Y:S05]  /*4170*/  BSYNC B2 ;  /* 0x0000000000027941 */ /* 0x000fea0003800000 */
.L_x_2226:
        /* <DEDUP_REMOVED lines=53> */
.L_x_2233:
[----:B------:R-:W-:Y:S05]  /*44d0*/  BSYNC B3 ;  /* 0x0000000000037941 */ /* 0x000fea0003800000 */
.L_x_2232:
[----:B--2---:R4:W-:Y:S02]  /*44e0*/  STG.E.128 desc[UR56][R48.64+0xc0], R36 ;  /* 0x0000c02430007986 */ /* 0x0049e4000c101d38 */
.L_x_2231:
[----:B------:R-:W-:Y:S05]  /*44f0*/  BSYNC B2 ;  /* 0x0000000000027941 */ /* 0x000fea0003800000 */
.L_x_2230:
        /* <DEDUP_REMOVED lines=8> */
[----:B------:R-:W-:Y:S02]  /*4580*/  SHF.R.U64 R78, R76, 0x10, R77 ;  /* 0x000000104c4e7819 */ /* 0x000fe4000000124d */
[----:B------:R-:W-:Y:S02]  /*4590*/  SHF.R.U64 R79, R74, 0x10, R75 ;  /* 0x000000104a4f7819 */ /* 0x000fe4000000124b */
[----:B------:R-:W-:Y:S02]  /*45a0*/  SHF.R.U32.HI R76, RZ, 0x10, R77 ;  /* 0x00000010ff4c7819 */ /* 0x000fe4000001164d */
[----:B------:R-:W-:Y:S02]  /*45b0*/  PRMT R179, R179, 0x5410, R78 ;  /* 0x00005410b3b37816 */ /* 0x000fe4000000004e */
[----:B------:R-:W-:Y:S02]  /*45c0*/  PRMT R168, R168, 0x5410, R79 ;  /* 0x00005410a8a87816 */ /* 0x000fe4000000004f */
[----:B------:R-:W-:Y:S01]  /*45d0*/  SHF.R.U32.HI R80, RZ, 0x10, R75 ;  /* 0x00000010ff507819 */ /* 0x000fe2000001164b */
[----:B--2---:R-:W-:Y:S01]  /*45e0*/  IMAD.U32 R75, R38, 0x10000, RZ ;  /* 0x00010000264b7824 */ /* 0x004fe200078e00ff */
[----:B------:R-:W-:-:S02]  /*45f0*/  PRMT R181, R181, 0x5410, R76 ;  /* 0x00005410b5b57816 */ /* 0x000fc4000000004c */
[----:B------:R-:W-:Y:S02]  /*4600*/  LOP3.LUT R76, R37, 0xffff0000, RZ, 0xc0, !PT ;  /* 0xffff0000254c7812 */ /* 0x000fe400078ec0ff */
[----:B------:R-:W-:Y:S01]  /*4610*/  LOP3.LUT R79, R179, 0xffff0000, RZ, 0xc0, !PT ;  /* 0xffff0000b34f7812 */ /* 0x000fe200078ec0ff */
[----:B------:R-:W-:Y:S01]  /*4620*/  IMAD.U32 R82, R181, 0x10000, RZ ;  /* 0x00010000b5527824 */ /* 0x000fe200078e00ff */
[----:B------:R-:W-:Y:S01]  /*4630*/  LOP3.LUT R78, R168, 0xffff0000, RZ, 0xc0, !PT ;  /* 0xffff0000a84e7812 */ /* 0x000fe200078ec0ff */
[----:B------:R-:W-:Y:S01]  /*4640*/  IMAD.U32 R179, R179, 0x10000, RZ ;  /* 0x00010000b3b37824 */ /* 0x000fe200078e00ff */
[----:B------:R-:W-:Y:S01]  /*4650*/  PRMT R169, R169, 0x5410, R80 ;  /* 0x00005410a9a97816 */ /* 0x000fe20000000050 */
[----:B------:R-:W-:Y:S01]  /*4660*/  FMUL.FTZ R88, R76, R79 ;  /* 0x0000004f4c587220 */ /* 0x000fe20000410000 */
[----:B------:R-:W-:Y:S01]  /*4670*/  LOP3.LUT R77, R38, 0xffff0000, RZ, 0xc0, !PT ;  /* 0xffff0000264d7812 */ /* 0x000fe200078ec0ff */
[C---:B------:R-:W-:Y:S01]  /*4680*/  IMAD.U32 R38, R39.reuse, 0x10000, RZ ;  /* 0x0001000027267824 */ /* 0x040fe200078e00ff */
[----:B------:R-:W-:Y:S01]  /*4690*/  LOP3.LUT R74, R39, 0xffff0000, RZ, 0xc0, !PT ;  /* 0xffff0000274a7812 */ /* 0x000fe200078ec0ff */
[----:B------:R-:W-:-:S02]  /*46a0*/  IMAD.U32 R39, R37, 0x10000, RZ ;  /* 0x0001000025277824 */ /* 0x000fc400078e00ff */
[----:B------:R-:W-:Y:S01]  /*46b0*/  FMUL.FTZ R76, R76, R78 ;  /* 0x0000004e4c4c7220 */ /* 0x000fe20000410000 */
[----:B------:R-:W-:Y:S02]  /*46c0*/  IMAD.U32 R80, R169, 0x10000, RZ ;  /* 0x00010000a9507824 */ /* 0x000fe400078e00ff */
[----:B------:R-:W-:Y:S01]  /*46d0*/  FMUL.FTZ R90, R77, R82 ;  /* 0x000000524d5a7220 */ /* 0x000fe20000410000 */
[C---:B------:R-:W-:Y:S01]  /*46e0*/  FFMA.FTZ R88, R39.reuse, R78, -R88 ;  /* 0x0000004e27587223 */ /* 0x040fe20000010858 */
[----:B------:R-:W-:Y:S01]  /*46f0*/  FFMA.FTZ R39, R39, R79, R76 ;  /* 0x0000004f27277223 */ /* 0x000fe2000001004c */
[----:B------:R-:W-:Y:S02]  /*4700*/  IMAD.U32 R37, R36, 0x10000, RZ ;  /* 0x0001000024257824 */ /* 0x000fe400078e00ff */
[-C--:B------:R-:W-:Y:S01]  /*4710*/  FMUL.FTZ R76, R77, R80.reuse ;  /* 0x000000504d4c7220 */ /* 0x080fe20000410000 */
[----:B------:R-:W-:Y:S01]  /*4720*/  LOP3.LUT R181, R181, 0xffff0000, RZ, 0xc0, !PT ;  /* 0xffff0000b5b57812 */ /* 0x000fe200078ec0ff */
[----:B------:R-:W-:Y:S01]  /*4730*/  FFMA.FTZ R90, R75, R80, -R90 ;  /* 0x000000504b5a7223 */ /* 0x000fe2000001085a */
[----:B------:R-:W-:Y:S01]  /*4740*/  LOP3.LUT R169, R169, 0xffff0000, RZ, 0xc0, !PT ;  /* 0xffff0000a9a97812 */ /* 0x000fe200078ec0ff */
[----:B------:R-:W-:Y:S01]  /*4750*/  IMAD.U32 R168, R168, 0x10000, RZ ;  /* 0x00010000a8a87824 */ /* 0x000fe200078e00ff */
[----:B------:R-:W-:Y:S01]  /*4760*/  LOP3.LUT R36, R36, 0xffff0000, RZ, 0xc0, !PT ;  /* 0xffff000024247812 */ /* 0x000fe200078ec0ff */
[----:B------:R-:W-:Y:S01]  /*4770*/  FFMA.FTZ R75, R75, R82, R76 ;  /* 0x000000524b4b7223 */ /* 0x000fe2000001004c */
[C---:B------:R-:W-:Y:S01]  /*4780*/  FMUL.FTZ R77, R74.reuse, R181 ;  /* 0x000000b54a4d7220 */ /* 0x040fe20000410000 */
[----:B------:R-:W-:Y:S01]  /*4790*/  FMUL.FTZ R76, R74, R169 ;  /* 0x000000a94a4c7220 */ /* 0x000fe20000410000 */
[----:B------:R-:W-:Y:S01]  /*47a0*/  F2FP.BF16.F32.PACK_AB R88, R39, R88 ;  /* 0x000000582758723e */ /* 0x000fe200000010ff */
        /* <DEDUP_REMOVED lines=9> */
[----:B------:R-:W-:-:S07]  /*4840*/  IMAD.MOV.U32 R37, RZ, RZ, R88 ;  /* 0x000000ffff257224 */ /* 0x000fce00078e0058 */
.L_x_2237:
[----:B------:R-:W-:Y:S05]  /*4850*/  BSYNC B3 ;  /* 0x0000000000037941 */ /* 0x000fea0003800000 */
.L_x_2236:
[----:B--2---:R1:W-:Y:S02]  /*4860*/  STG.E.128 desc[UR56][R48.64+0x100], R36 ;  /* 0x0001002430007986 */ /* 0x0043e4000c101d38 */
.L_x_2235:
[----:B------:R-:W-:Y:S05]  /*4870*/  BSYNC B2 ;  /* 0x0000000000027941 */ /* 0x000fea0003800000 */
.L_x_2234:
        /* <DEDUP_REMOVED lines=53> */
.L_x_2239:
[----:B------:R-:W-:Y:S05]  /*4bd0*/  BSYNC B2 ;  /* 0x0000000000027941 */ /* 0x000fea0003800000 */
.L_x_2238:
[----:B--2---:R1:W-:Y:S02]  /*4be0*/  STG.E.128 desc[UR56][R48.64+0x140], R36 ;  /* 0x0001402430007986 */ /* 0x0043e4000c101d38 */
.L_x_2217:
[----:B------:R-:W-:Y:S05]  /*4bf0*/  BSYNC B1 ;  /* 0x0000000000017941 */ /* 0x000fea0003800000 */
.L_x_2216:
        /* <DEDUP_REMOVED lines=54> */
.L_x_2244:
[----:B------:R-:W-:Y:S05]  /*4f60*/  BSYNC B2 ;  /* 0x0000000000027941 */ /* 0x000fea0003800000 */
.L_x_2243:
[----:B--2---:R1:W-:Y:S02]  /*4f70*/  STG.E.128 desc[UR56][R44.64], R36 ;  /* 0x000000242c007986 */ /* 0x0043e4000c101d38 */
.L_x_2242:
[----:B------:R-:W-:Y:S05]  /*4f80*/  BSYNC B1 ;  /* 0x0000000000017941 */ /* 0x000fea0003800000 */
.L_x_2241:
        /* <DEDUP_REMOVED lines=54> */
.L_x_2248:
[----:B------:R-:W-:Y:S05]  /*52f0*/  BSYNC B2 ;  /* 0x0000000000027941 */ /* 0x000fea0003800000 */
.L_x_2247:
[----:B--2---:R1:W-:Y:S02]  /*5300*/  STG.E.128 desc[UR56][R44.64+0x40], R36 ;  /* 0x000040242c007986 */ /* 0x0043e4000c101d38 */
.L_x_2246:
[----:B------:R-:W-:Y:S05]  /*5310*/  BSYNC B1 ;  /* 0x0000000000017941 */ /* 0x000fea0003800000 */
.L_x_2245:
        /* <DEDUP_REMOVED lines=54> */
.L_x_2252:
[----:B------:R-:W-:Y:S05]  /*5680*/  BSYNC B2 ;  /* 0x0000000000027941 */ /* 0x000fea0003800000 */
.L_x_2251:
[----:B--2---:R1:W-:Y:S02]  /*5690*/  STG.E.128 desc[UR56][R44.64+0x80], R36 ;  /* 0x000080242c007986 */ /* 0x0043e4000c101d38 */
.L_x_2250:
[----:B------:R-:W-:Y:S05]  /*56a0*/  BSYNC B1 ;  /* 0x0000000000017941 */ /* 0x000fea0003800000 */
.L_x_2249:
        /* <DEDUP_REMOVED lines=54> */
.L_x_2256:
[----:B------:R-:W-:Y:S05]  /*5a10*/  BSYNC B2 ;  /* 0x0000000000027941 */ /* 0x000fea0003800000 */
.L_x_2255:
[----:B--2---:R1:W-:Y:S02]  /*5a20*/  STG.E.128 desc[UR56][R44.64+0xc0], R36 ;  /* 0x0000c0242c007986 */ /* 0x0043e4000c101d38 */
.L_x_2254:
[----:B------:R-:W-:Y:S05]  /*5a30*/  BSYNC B1 ;  /* 0x0000000000017941 */ /* 0x000fea0003800000 */
.L_x_2253:
        /* <DEDUP_REMOVED lines=54> */
.L_x_2260:
[----:B------:R-:W-:Y:S05]  /*5da0*/  BSYNC B2 ;  /* 0x0000000000027941 */ /* 0x000fea0003800000 */
.L_x_2259:
[----:B--2---:R1:W-:Y:S02]  /*5db0*/  STG.E.128 desc[UR56][R44.64+0x100], R36 ;  /* 0x000100242c007986 */ /* 0x0043e4000c101d38 */
.L_x_2258:
[----:B------:R-:W-:Y:S05]  /*5dc0*/  BSYNC B1 ;  /* 0x0000000000017941 */ /* 0x000fea0003800000 */
.L_x_2257:
        /* <DEDUP_REMOVED lines=53> */
.L_x_2262:
[----:B------:R-:W-:Y:S05]  /*6120*/  BSYNC B1 ;  /* 0x0000000000017941 */ /* 0x000fea0003800000 */
.L_x_2261:
[----:B--2---:R1:W-:Y:S01]  /*6130*/  STG.E.128 desc[UR56][R44.64+0x140], R36 ;  /* 0x000140242c007986 */ /* 0x0043e2000c101d38 */
[----:B------:R-:W-:Y:S05]  /*6140*/  BRA `(.L_x_2240) ;  /* 0x0000004000507947 */ /* 0x000fea0003800000 */
.L_x_2208:
        /* <DEDUP_REMOVED lines=47> */
.L_x_2264:
[----:B------:R-:W-:Y:S05]  /*6440*/  BSYNC B1 ;  /* 0x0000000000017941 */ /* 0x000fea0003800000 */
.L_x_2263:
        /* <DEDUP_REMOVED lines=47> */
.L_x_2266:
[----:B------:R-:W-:Y:S05]  /*6740*/  BSYNC B1 ;  /* 0x0000000000017941 */ /* 0x000fea0003800000 */
.L_x_2265:
        /* <DEDUP_REMOVED lines=97> */
.L_x_2267:
[----:B------:R-:W-:Y:S01]  /*6d60*/  IMAD R3, R19, 0x8, R18 ;  /* 0x0000000813037824 */ /* 0x000fe200078e0212 */
[----:B------:R-:W-:Y:S01]  /*6d70*/  SHF.L.U32 R0, R189, 0x1f, RZ ;  /* 0x0000001fbd007819 */ /* 0x000fe200000006ff */
[----:B------:R-:W0:Y:S01]  /*6d80*/  LDC R148, c[0x0][0x2e4] ;  /* 0x0000b900ff947b82 */ /* 0x000e220000000800 */
[----:B------:R-:W-:Y:S02]  /*6d90*/  BSSY B1, `(.L_x_2268) ;  /* 0x0000004000017945 */ /* 0x000fe40003800000 */
[----:B------:R-:W1:Y:S05]  /*6da0*/  SYNCS.PHASECHK.TRANS64.TRYWAIT P5, [R3+URZ+0x34890], R0 ;  /* 0x03489000030075a7 */ /* 0x000e6a00080a017f */
[----:B------:R-:W2:Y:S01]  /*6db0*/  LDC.64 R128, c[0x0][0x2f0] ;  /* 0x0000bc00ff807b82 */ /* 0x000ea20000000a00 */
[----:B-1----:R-:W-:Y:S05]  /*6dc0*/  @!P5 BRA `(.L_x_2269) ;  /* 0x000001c0007cd947 */ /* 0x002fea0003800000 */
.L_x_2539:
[----:B------:R-:W-:Y:S05]  /*6dd0*/  BSYNC B1 ;  /* 0x0000000000017941 */ /* 0x000fea0003800000 */
.L_x_2268:
        /* <DEDUP_REMOVED lines=31> */
[----:B------:R-:W-:Y:S01]  /*6fd0*/  LEA.HI R84, R87, R84, RZ, 0x3 ;  /* 0x0000005457547211 */ /* 0x000fe200078f18ff */
[----:B------:R-:W-:-:S04]  /*6fe0*/  IMAD R87, R19, 0x6000, R145 ;  /* 0x0000600013577824 */ /* 0x000fc800078e0291 */
[----:B------:R-:W-:-:S05]  /*6ff0*/  IMAD.SHL.U32 R84, R84, 0x400, RZ ;  /* 0x0000040054547824 */ /* 0x000fca00078e00ff */
[----:B------:R-:W-:-:S05]  /*7000*/  LOP3.LUT R84, R84, 0x7fffe000, RZ, 0xc0, !PT ;  /* 0x7fffe00054547812 */ /* 0x000fca00078ec0ff */
[----:B------:R-:W-:-:S04]  /*7010*/  IMAD R84, R197, 0x200, R84 ;  /* 0x00000200c5547824 */ /* 0x000fc800078e0254 */
[----:B------:R-:W-:-:S04]  /*7020*/  IMAD.IADD R84, R84, 0x1, R85 ;  /* 0x0000000154547824 */ /* 0x000fc800078e0255 */
        /* <DEDUP_REMOVED lines=96> */
.L_x_2275:
[----:B------:R-:W-:Y:S05]  /*7630*/  BSYNC B3 ;  /* 0x0000000000037941 */ /* 0x000fea0003800000 */
.L_x_2274:
[----:B0-----:R0:W-:Y:S04]  /*7640*/  STG.E.128 desc[UR56][R138.64], R84 ;  /* 0x000000548a007986 */ /* 0x0011e8000c101d38 */
[----:B--2---:R0:W-:Y:S02]  /*7650*/  @!P4 STG.E.128 desc[UR56][R140.64], R88 ;  /* 0x000000588c00c986 */ /* 0x0041e4000c101d38 */
.L_x_2273:
[----:B------:R-:W-:Y:S05]  /*7660*/  BSYNC B2 ;  /* 0x0000000000027941 */ /* 0x000fea0003800000 */
.L_x_2272:
        /* <DEDUP_REMOVED lines=16> */
[----:B0-----:R-:W-:Y:S02]  /*7770*/  LEA R84, P5, R56, R118, 0x1 ;  /* 0x0000007638547211 */ /* 0x001fe400078a08ff */
        /* <DEDUP_REMOVED lines=110> */
.L_x_2279:
[----:B------:R-:W-:Y:S05]  /*7e60*/  BSYNC B3 ;  /* 0x0000000000037941 */ /* 0x000fea0003800000 */
.L_x_2278:
[----:B0-----:R3:W-:Y:S04]  /*7e70*/  STG.E.128 desc[UR56][R84.64], R44 ;  /* 0x0000002c54007986 */ /* 0x0017e8000c101d38 */
[----:B--2---:R3:W-:Y:S02]  /*7e80*/  @!P4 STG.E.128 desc[UR56][R86.64], R56 ;  /* 0x000000385600c986 */ /* 0x0047e4000c101d38 */
.L_x_2277:
[----:B------:R-:W-:Y:S05]  /*7e90*/  BSYNC B2 ;  /* 0x0000000000027941 */ /* 0x000fea0003800000 */
.L_x_2276:
        /* <DEDUP_REMOVED lines=18> */
[-C--:B------:R-:W-:Y:S02]  /*7fc0*/  LEA.HI.X R53, R43, R119.reuse, R44, 0x1, P5 ;  /* 0x000000772b357211 */ /* 0x080fe400028f0c2c */
[----:B------:R-:W-:Y:S02]  /*7fd0*/  SHF.R.S32.HI R43, RZ, 0x1f, R40 ;  /* 0x0000001fff2b7819 */ /* 0x000fe40000011428 */
[C---:B------:R-:W-:Y:S02]  /*7fe0*/  @!P4 LEA R54, P5, R134.reuse, R118, 0x1 ;  /* 0x000000768636c211 */ /* 0x040fe400078a08ff */
[----:B------:R-:W-:Y:S02]  /*7ff0*/  LEA.HI R43, R43, R40, RZ, 0x3 ;  /* 0x000000282b2b7211 */ /* 0x000fe400078f18ff */
[----:B------:R-:W-:Y:S02]  /*8000*/  @!P4 LEA.HI.X R55, R134, R119, R42, 0x1, P5 ;  /* 0x000000778637c211 */ /* 0x000fe400028f0c2a */
[----:B------:R-:W-:Y:S01]  /*8010*/  ISETP.GE.AND P5, PT, R187, R120, PT ;  /* 0x00000078bb00720c */ /* 0x000fe20003fa6270 */
        /* <DEDUP_REMOVED lines=19> */
[--C-:B------:R-:W-:Y:S01]  /*8150*/  SHF.R.U64 R38, R38, 0x10, R39.reuse ;  /* 0x0000001026267819 */ /* 0x100fe20000001227 */
[----:B------:R-:W-:Y:S01]  /*8160*/  IMAD.U32 R84, R42, 0x10000, RZ ;  /* 0x000100002a547824 */ /* 0x000fe200078e00ff */
[----:B------:R-:W-:-:S02]  /*8170*/  SHF.R.U32.HI R39, RZ, 0x10, R39 ;  /* 0x00000010ff277819 */ /* 0x000fc40000011627 */
[----:B------:R-:W-:Y:S02]  /*8180*/  SHF.R.U64 R50, R50, 0x10, R51 ;  /* 0x0000001032327819 */ /* 0x000fe40000001233 */
[----:B------:R-:W-:Y:S02]  /*8190*/  PRMT R234, R234, 0x5410, R37 ;  /* 0x00005410eaea7816 */ /* 0x000fe40000000025 */
[----:B------:R-:W-:Y:S02]  /*81a0*/  PRMT R49, R152, 0x5432, R49 ;  /* 0x0000543298317816 */ /* 0x000fe40000000031 */
[----:B------:R-:W-:Y:S02]  /*81b0*/  SHF.R.U32.HI R51, RZ, 0x10, R51 ;  /* 0x00000010ff337819 */ /* 0x000fe40000011633 */
[----:B------:R-:W-:Y:S01]  /*81c0*/  PRMT R232, R232, 0x5410, R39 ;  /* 0x00005410e8e87816 */ /* 0x000fe20000000027 */
[----:B------:R-:W-:Y:S01]  /*81d0*/  IMAD.U32 R37, R49, 0x10000, RZ ;  /* 0x0001000031257824 */ /* 0x000fe200078e00ff */
[----:B------:R-:W-:Y:S01]  /*81e0*/  PRMT R236, R236, 0x5410, R51 ;  /* 0x00005410ecec7816 */ /* 0x000fe20000000033 */
[----:B------:R-:W-:Y:S01]  /*81f0*/  IMAD.U32 R39, R234, 0x10000, RZ ;  /* 0x00010000ea277824 */ /* 0x000fe200078e00ff */
[----:B------:R-:W-:Y:S01]  /*8200*/  PRMT R231, R231, 0x5410, R38 ;  /* 0x00005410e7e77816 */ /* 0x000fe20000000026 */
[----:B------:R-:W-:Y:S01]  /*8210*/  FMUL.FTZ R89, R58, R37 ;  /* 0x000000253a597220 */ /* 0x000fe20000410000 */
        /* <DEDUP_REMOVED lines=14> */
[C---:B------:R-:W-:Y:S01]  /*8300*/  FMUL.FTZ R90, R87.reuse, R58 ;  /* 0x0000003a575a7220 */ /* 0x040fe20000410000 */
[----:B------:R-:W-:Y:S01]  /*8310*/  FFMA.FTZ R56, R56, R37, R49 ;  /* 0x0000002538387223 */ /* 0x000fe20000010031 */
[----:B------:R-:W-:Y:S01]  /*8320*/  FMUL.FTZ R87, R87, R50 ;  /* 0x0000003257577220 */ /* 0x000fe20000410000 */
[C---:B------:R-:W-:Y:S01]  /*8330*/  FFMA.FTZ R37, R57.reuse, R234, -R48 ;  /* 0x000000ea39257223 */ /* 0x040fe20000010830 */
[----:B------:R-:W-:Y:S01]  /*8340*/  FFMA.FTZ R57, R57, R38, R88 ;  /* 0x0000002639397223 */ /* 0x000fe20000010058 */
[----:B------:R-:W-:Y:S01]  /*8350*/  LOP3.LUT R47, R47, 0xffff0000, RZ, 0xc0, !PT ;  /* 0xffff00002f2f7812 */ /* 0x000fe200078ec0ff */
[C---:B------:R-:W-:Y:S01]  /*8360*/  FFMA.FTZ R38, R85.reuse, R50, -R90 ;  /* 0x0000003255267223 */ /* 0x040fe2000001085a */
[----:B------:R-:W-:Y:S01]  /*8370*/  LOP3.LUT R48, R236, 0xffff0000, RZ, 0xc0, !PT ;  /* 0xffff0000ec307812 */ /* 0x000fe200078ec0ff */
[----:B------:R-:W-:Y:S01]  /*8380*/  FFMA.FTZ R85, R85, R58, R87 ;  /* 0x0000003a55557223 */ /* 0x000fe20000010057 */
[----:B------:R-:W-:Y:S01]  /*8390*/  LOP3.LUT R232, R232, 0xffff0000, RZ, 0xc0, !PT ;  /* 0xffff0000e8e87812 */ /* 0x000fe200078ec0ff */
[----:B------:R-:W-:Y:S01]  /*83a0*/  IMAD.U32 R58, R237, 0x10000, RZ ;  /* 0x00010000ed3a7824 */ /* 0x000fe200078e00ff */
[----:B------:R-:W-:Y:S01]  /*83b0*/  LOP3.LUT R44, R44, 0xffff0000, RZ, 0xc0, !PT ;  /* 0xffff00002c2c7812 */ /* 0x000fe200078ec0ff */
[----:B------:R-:W-:Y:S01]  /*83c0*/  FMUL.FTZ R88, R47, R48 ;  /* 0x000000302f587220 */ /* 0x000fe20000410000 */
[----:B------:R-:W-:Y:S01]  /*83d0*/  LOP3.LUT R237, R237, 0xffff0000, RZ, 0xc0, !PT ;  /* 0xffff0000eded7812 */ /* 0x000fe200078ec0ff */
[----:B------:R-:W-:Y:S01]  /*83e0*/  IMAD.U32 R50, R233, 0x10000, RZ ;  /* 0x00010000e9327824 */ /* 0x000fe200078e00ff */
[----:B------:R-:W-:Y:S01]  /*83f0*/  LOP3.LUT R43, R43, 0xffff0000, RZ, 0xc0, !PT ;  /* 0xffff00002b2b7812 */ /* 0x000fe200078ec0ff */
[C---:B------:R-:W-:Y:S01]  /*8400*/  IMAD.U32 R41, R40.reuse, 0x10000, RZ ;  /* 0x0001000028297824 */ /* 0x040fe200078e00ff */
[----:B------:R-:W-:Y:S01]  /*8410*/  LOP3.LUT R233, R233, 0xffff0000, RZ, 0xc0, !PT ;  /* 0xffff0000e9e97812 */ /* 0x000fe200078ec0ff */
[-C--:B------:R-:W-:Y:S01]  /*8420*/  FMUL.FTZ R90, R47, R232.reuse ;  /* 0x000000e82f5a7220 */ /* 0x080fe20000410000 */
[----:B------:R-:W-:Y:S01]  /*8430*/  LOP3.LUT R40, R40, 0xffff0000, RZ, 0xc0, !PT ;  /* 0xffff000028287812 */ /* 0x000fe200078ec0ff */
        /* <DEDUP_REMOVED lines=37> */
.L_x_2281:
[----:B------:R-:W-:Y:S05]  /*8690*/  BSYNC B2 ;  /* 0x0000000000027941 */ /* 0x000fea0003800000 */
.L_x_2280:
[----:B--2---:R4:W-:Y:S04]  /*86a0*/  STG.E.128 desc[UR56][R52.64], R40 ;  /* 0x0000002834007986 */ /* 0x0049e8000c101d38 */
[----:B---3--:R4:W-:Y:S02]  /*86b0*/  @!P4 STG.E.128 desc[UR56][R54.64], R44 ;  /* 0x0000002c3600c986 */ /* 0x0089e4000c101d38 */
.L_x_2271:
[----:B------:R-:W-:Y:S05]  /*86c0*/  BSYNC B1 ;  /* 0x0000000000017941 */ /* 0x000fea0003800000 */
.L_x_2270:
        /* <DEDUP_REMOVED lines=19> */
[----:B------:R-:W-:Y:S01]  /*8800*/  LOP3.LUT R36, R191, 0x38, R37, 0xf8, !PT ;  /* 0x00000038bf247812 */ /* 0x000fe200078ef825 */
[----:B------:R-:W-:-:S03]  /*8810*/  IMAD.SHL.U32 R39, R39, 0x400, RZ ;  /* 0x0000040027277824 */ /* 0x000fc600078e00ff */
[----:B------:R-:W-:Y:S02]  /*8820*/  LOP3.LUT R36, R36, R225, RZ, 0x3c, !PT ;  /* 0x000000e124247212 */ /* 0x000fe400078e3cff */
[----:B------:R-:W-:-:S04]  /*8830*/  LOP3.LUT R39, R39, 0x7fffe000, RZ, 0xc0, !PT ;  /* 0x7fffe00027277812 */ /* 0x000fc800078ec0ff */
[----:B------:R-:W-:Y:S02]  /*8840*/  IADD3 R36, R36, R39, R199 ;  /* 0x0000002724247210 */ /* 0x000fe40007ffe0c7 */
[--C-:B------:R-:W-:Y:S02]  /*8850*/  @!P0 SHF.R.S32.HI R41, RZ, 0x1f, R37.reuse ;  /* 0x0000001fff298819 */ /* 0x100fe40000011425 */
        /* <DEDUP_REMOVED lines=22> */
[----:B------:R-:W-:Y:S01]  /*89c0*/  PRMT R229, R229, 0x5410, R80 ;  /* 0x00005410e5e57816 */ /* 0x000fe20000000050 */
[----:B------:R-:W-:Y:S01]  /*89d0*/  IMAD.U32 R49, R36, 0x10000, RZ ;  /* 0x0001000024317824 */ /* 0x000fe200078e00ff */
[----:B------:R-:W-:-:S02]  /*89e0*/  SHF.R.U64 R58, R70, 0x10, R71 ;  /* 0x00000010463a7819 */ /* 0x000fc40000001247 */
[----:B------:R-:W-:Y:S02]  /*89f0*/  PRMT R182, R182, 0x5410, R69 ;  /* 0x00005410b6b67816 */ /* 0x000fe40000000045 */
[----:B------:R-:W-:Y:S02]  /*8a00*/  SHF.R.U64 R70, R82, 0x10, R83 ;  /* 0x0000001052467819 */ /* 0x000fe40000001253 */
[----:B------:R-:W-:Y:S01]  /*8a10*/  PRMT R171, R171, 0x5410, R68 ;  /* 0x00005410abab7816 */ /* 0x000fe20000000044 */
[----:B------:R-:W-:Y:S01]  /*8a20*/  IMAD.U32 R68, R229, 0x10000, RZ ;  /* 0x00010000e5447824 */ /* 0x000fe200078e00ff */
[----:B------:R-:W-:Y:S02]  /*8a30*/  SHF.R.U32.HI R71, RZ, 0x10, R71 ;  /* 0x00000010ff477819 */ /* 0x000fe40000011647 */
[----:B------:R-:W-:Y:S02]  /*8a40*/  SHF.R.U32.HI R83, RZ, 0x10, R83 ;  /* 0x00000010ff537819 */ /* 0x000fe40000011653 */
[----:B------:R-:W-:Y:S01]  /*8a50*/  PRMT R169, R169, 0x5410, R58 ;  /* 0x00005410a9a97816 */ /* 0x000fe2000000003a */
[----:B------:R-:W-:Y:S01]  /*8a60*/  IMAD.U32 R58, R182, 0x10000, RZ ;  /* 0x00010000b63a7824 */ /* 0x000fe200078e00ff */
[----:B------:R-:W-:Y:S01]  /*8a70*/  PRMT R183, R183, 0x5410, R70 ;  /* 0x00005410b7b77816 */ /* 0x000fe20000000046 */
[----:B------:R-:W-:Y:S01]  /*8a80*/  FMUL.FTZ R70, R57, R68 ;  /* 0x0000004439467220 */ /* 0x000fe20000410000 */
[----:B------:R-:W-:Y:S01]  /*8a90*/  LOP3.LUT R52, R41, 0xffff0000, RZ, 0xc0, !PT ;  /* 0xffff000029347812 */ /* 0x000fe200078ec0ff */
[----:B------:R-:W-:Y:S01]  /*8aa0*/  FMUL.FTZ R80, R57, R58 ;  /* 0x0000003a39507220 */ /* 0x000fe20000410000 */
[----:B------:R-:W-:Y:S01]  /*8ab0*/  LOP3.LUT R229, R229, 0xffff0000, RZ, 0xc0, !PT ;  /* 0xffff0000e5e57812 */ /* 0x000fe200078ec0ff */
[----:B------:R-:W-:Y:S01]  /*8ac0*/  IMAD.U32 R41, R40, 0x10000, RZ ;  /* 0x0001000028297824 */ /* 0x000fe200078e00ff */
[----:B------:R-:W-:-:S02]  /*8ad0*/  PRMT R170, R170, 0x5410, R71 ;  /* 0x00005410aaaa7816 */ /* 0x000fc40000000047 */
[----:B------:R-:W-:Y:S02]  /*8ae0*/  PRMT R194, R194, 0x5410, R83 ;  /* 0x00005410c2c27816 */ /* 0x000fe40000000053 */
[----:B------:R-:W-:Y:S01]  /*8af0*/  LOP3.LUT R182, R182, 0xffff0000, RZ, 0xc0, !PT ;  /* 0xffff0000b6b67812 */ /* 0x000fe200078ec0ff */
[----:B------:R-:W-:Y:S01]  /*8b00*/  IMAD.U32 R57, R170, 0x10000, RZ ;  /* 0x00010000aa397824 */ /* 0x000fe200078e00ff */
[----:B------:R-:W-:Y:S01]  /*8b10*/  LOP3.LUT R54, R43, 0xffff0000, RZ, 0xc0, !PT ;  /* 0xffff00002b367812 */ /* 0x000fe200078ec0ff */
[----:B------:R-:W-:Y:S01]  /*8b20*/  FFMA.FTZ R43, R51, R58, -R70 ;  /* 0x0000003a332b7223 */ /* 0x000fe20000010846 */
[----:B------:R-:W-:Y:S01]  /*8b30*/  LOP3.LUT R53, R37, 0xffff0000, RZ, 0xc0, !PT ;  /* 0xffff000025357812 */ /* 0x000fe200078ec0ff */
[----:B------:R-:W-:Y:S01]  /*8b40*/  FMUL.FTZ R70, R52, R229 ;  /* 0x000000e534467220 */ /* 0x000fe20000410000 */
[----:B------:R-:W-:Y:S02]  /*8b50*/  IMAD.U32 R58, R194, 0x10000, RZ ;  /* 0x00010000c23a7824 */ /* 0x000fe400078e00ff */
[----:B------:R-:W-:Y:S01]  /*8b60*/  FFMA.FTZ R51, R51, R68, R80 ;  /* 0x0000004433337223 */ /* 0x000fe20000010050 */
[-C--:B------:R-:W-:Y:S01]  /*8b70*/  FMUL.FTZ R68, R52, R182.reuse ;  /* 0x000000b634447220 */ /* 0x080fe20000410000 */
[----:B------:R-:W-:Y:S01]  /*8b80*/  PRMT R228, R228, 0x5410, R59 ;  /* 0x00005410e4e47816 */ /* 0x000fe2000000003b */
[C---:B------:R-:W-:Y:S01]  /*8b90*/  FFMA.FTZ R52, R53.reuse, R182, -R70 ;  /* 0x000000b635347223 */ /* 0x040fe20000010846 */
[CC--:B------:R-:W-:Y:S01]  /*8ba0*/  FMUL.FTZ R70, R56.reuse, R58.reuse ;  /* 0x0000003a38467220 */ /* 0x0c0fe20000410000 */
[----:B------:R-:W-:Y:S01]  /*8bb0*/  FMUL.FTZ R69, R56, R57 ;  /* 0x0000003938457220 */ /* 0x000fe20000410000 */
        /* <DEDUP_REMOVED lines=25> */
[C---:B------:R-:W-:Y:S01]  /*8d50*/  FMUL.FTZ R55, R40.reuse, R53 ;  /* 0x0000003528377220 */ /* 0x040fe20000410000 */
[----:B------:R-:W-:Y:S01]  /*8d60*/  FMUL.FTZ R57, R40, R171 ;  /* 0x000000ab28397220 */ /* 0x000fe20000410000 */
[C---:B------:R-:W-:Y:S01]  /*8d70*/  IMAD.U32 R40, R169.reuse, 0x10000, RZ ;  /* 0x00010000a9287824 */ /* 0x040fe200078e00ff */
[----:B------:R-:W-:Y:S01]  /*8d80*/  LOP3.LUT R169, R169, 0xffff0000, RZ, 0xc0, !PT ;  /* 0xffff0000a9a97812 */ /* 0x000fe200078ec0ff */
[----:B------:R-:W-:Y:S01]  /*8d90*/  FMUL.FTZ R50, R38, R41 ;  /* 0x0000002926327220 */ /* 0x000fe20000410000 */
[----:B------:R-:W-:Y:S01]  /*8da0*/  LOP3.LUT R36, R36, 0xffff0000, RZ, 0xc0, !PT ;  /* 0xffff000024247812 */ /* 0x000fe200078ec0ff */
[----:B------:R-:W-:Y:S01]  /*8db0*/  FMUL.FTZ R58, R42, R183 ;  /* 0x000000b72a3a7220 */ /* 0x000fe20000410000 */
[-C--:B------:R-:W-:Y:S01]  /*8dc0*/  FMUL.FTZ R38, R38, R40.reuse ;  /* 0x0000002826267220 */ /* 0x080fe20000410000 */
[----:B------:R-:W-:Y:S01]  /*8dd0*/  FMUL.FTZ R42, R42, R169 ;  /* 0x000000a92a2a7220 */ /* 0x000fe20000410000 */
[----:B------:R-:W-:Y:S01]  /*8de0*/  FFMA.FTZ R50, R37, R40, -R50 ;  /* 0x0000002825327223 */ /* 0x000fe20000010832 */
        /* <DEDUP_REMOVED lines=15> */
[----:B------:R-:W-:-:S07]  /*8ee0*/  F2FP.BF16.F32.PACK_AB R43, R80, R69 ;  /* 0x00000045502b723e */ /* 0x000fce00000010ff */
.L_x_2285:
[----:B------:R-:W-:Y:S05]  /*8ef0*/  BSYNC B2 ;  /* 0x0000000000027941 */ /* 0x000fea0003800000 */
.L_x_2284:
[----:B--2---:R2:W-:Y:S04]  /*8f00*/  STG.E.128 desc[UR56][R44.64], R36 ;  /* 0x000000242c007986 */ /* 0x0045e8000c101d38 */
[----:B---3--:R2:W-:Y:S02]  /*8f10*/  @!P0 STG.E.128 desc[UR56][R46.64], R40 ;  /* 0x000000282e008986 */ /* 0x0085e4000c101d38 */
.L_x_2283:
[----:B------:R-:W-:Y:S05]  /*8f20*/  BSYNC B1 ;  /* 0x0000000000017941 */ /* 0x000fea0003800000 */
.L_x_2282:
        /* <DEDUP_REMOVED lines=18> */
[----:B------:R-:W-:Y:S01]  /*9050*/  IADD3 R36, R36, R37, R199 ;  /* 0x0000002524247210 */ /* 0x000fe20007ffe0c7 */
[C---:B------:R-:W-:Y:S01]  /*9060*/  IMAD R37, R19.reuse, 0x6000, R137 ;  /* 0x0000600013257824 */ /* 0x040fe200078e0289 */
[--C-:B------:R-:W-:Y:S02]  /*9070*/  @!P0 SHF.R.S32.HI R41, RZ, 0x1f, R39.reuse ;  /* 0x0000001fff298819 */ /* 0x100fe40000011427 */
[----:B------:R-:W-:Y:S01]  /*9080*/  @!P0 IADD3 R38, P4, P5, R96, R130, R39 ;  /* 0x0000008260268210 */ /* 0x000fe20007d9e027 */
[----:B------:R-:W-:Y:S02]  /*9090*/  IMAD R39, R19, 0x6000, R36 ;  /* 0x0000600013277824 */ /* 0x000fe400078e0224 */
[----:B------:R-:W-:Y:S01]  /*90a0*/  IMAD R37, R37, 0x2, R18 ;  /* 0x0000000225257824 */ /* 0x000fe200078e0212 */
[----:B------:R-:W-:Y:S02]  /*90b0*/  @!P0 IADD3.X R41, R95, R48, R41, P4, P5 ;  /* 0x000000305f298210 */ /* 0x000fe400027ea429 */
        /* <DEDUP_REMOVED lines=17> */
[----:B------:R-:W-:Y:S01]  /*91d0*/  PRMT R163, R163, 0x5410, R64 ;  /* 0x00005410a3a37816 */ /* 0x000fe20000000040 */
[----:B------:R-:W-:Y:S01]  /*91e0*/  IMAD.U32 R49, R36, 0x10000, RZ ;  /* 0x0001000024317824 */ /* 0x000fe200078e00ff */
[----:B------:R-:W-:-:S02]  /*91f0*/  PRMT R167, R167, 0x5410, R76 ;  /* 0x00005410a7a77816 */ /* 0x000fc4000000004c */
[--C-:B------:R-:W-:Y:S02]  /*9200*/  SHF.R.U64 R65, R66, 0x10, R67.reuse ;  /* 0x0000001042417819 */ /* 0x100fe40000001243 */
[----:B------:R-:W-:Y:S01]  /*9210*/  SHF.R.U32.HI R66, RZ, 0x10, R67 ;  /* 0x00000010ff427819 */ /* 0x000fe20000011643 */
[----:B------:R-:W-:Y:S01]  /*9220*/  IMAD.U32 R58, R167, 0x10000, RZ ;  /* 0x00010000a73a7824 */ /* 0x000fe200078e00ff */
[----:B------:R-:W-:Y:S01]  /*9230*/  PRMT R166, R166, 0x5410, R57 ;  /* 0x00005410a6a67816 */ /* 0x000fe20000000039 */
[----:B------:R-:W-:Y:S01]  /*9240*/  IMAD.U32 R57, R163, 0x10000, RZ ;  /* 0x00010000a3397824 */ /* 0x000fe200078e00ff */
[--C-:B------:R-:W-:Y:S01]  /*9250*/  SHF.R.U64 R59, R78, 0x10, R79.reuse ;  /* 0x000000104e3b7819 */ /* 0x100fe2000000124f */
[CC--:B------:R-:W-:Y:S01]  /*9260*/  FMUL.FTZ R64, R54.reuse, R58.reuse ;  /* 0x0000003a36407220 */ /* 0x0c0fe20000410000 */
[----:B------:R-:W-:Y:S02]  /*9270*/  SHF.R.U32.HI R78, RZ, 0x10, R79 ;  /* 0x00000010ff4e7819 */ /* 0x000fe4000001164f */
        /* <DEDUP_REMOVED lines=35> */
[----:B------:R-:W-:Y:S01]  /*94b0*/  PRMT R160, R160, 0x5410, R65 ;  /* 0x00005410a0a07816 */ /* 0x000fe20000000041 */
[----:B------:R-:W-:Y:S01]  /*94c0*/  FFMA.FTZ R161, R50, R161, -R51 ;  /* 0x000000a132a17223 */ /* 0x000fe20000010833 */
[----:B------:R-:W-:Y:S01]  /*94d0*/  LOP3.LUT R37, R36, 0xffff0000, RZ, 0xc0, !PT ;  /* 0xffff000024257812 */ /* 0x000fe200078ec0ff */
        /* <DEDUP_REMOVED lines=33> */
.L_x_2289:
[----:B------:R-:W-:Y:S05]  /*96f0*/  BSYNC B2 ;  /* 0x0000000000027941 */ /* 0x000fea0003800000 */
.L_x_2288:
[----:B--2---:R2:W-:Y:S04]  /*9700*/  STG.E.128 desc[UR56][R44.64], R36 ;  /* 0x000000242c007986 */ /* 0x0045e8000c101d38 */
[----:B---3--:R2:W-:Y:S02]  /*9710*/  @!P0 STG.E.128 desc[UR56][R46.64], R40 ;  /* 0x000000282e008986 */ /* 0x0085e4000c101d38 */
.L_x_2287:
[----:B------:R-:W-:Y:S05]  /*9720*/  BSYNC B1 ;  /* 0x0000000000017941 */ /* 0x000fea0003800000 */
.L_x_2286:
[----:B------:R-:W-:-:S13]  /*9730*/  ISETP.NE.AND P0, PT, R9, RZ, PT ;  /* 0x000000ff0900720c */ /* 0x000fda0003f05270 */
[----:B------:R-:W-:Y:S05]  /*9740*/  @!P0 BRA `(.L_x_2240) ;  /* 0x0000000800d08947 */ /* 0x000fea0003800000 */
[----:B------:R-:W-:Y:S01]  /*9750*/  ISETP.NE.AND P4, PT, R112, RZ, PT ;  /* 0x000000ff7000720c */ /* 0x000fe20003f85270 */
[----:B------:R-:W-:Y:S03]  /*9760*/  BSSY B1, `(.L_x_2290) ;  /* 0x0000073000017945 */ /* 0x000fe60003800000 */
[----:B------:R-:W-:Y:S02]  /*9770*/  SEL R149, R121, R149, !P4 ;  /* 0x0000009579957207 */ /* 0x000fe40006000000 */
[----:B--234-:R-:W-:Y:S02]  /*9780*/  IADD3 R45, P0, P4, R96, R130, R15 ;  /* 0x00000082602d7210 */ /* 0x01cfe40007c1e00f */
[----:B------:R-:W-:Y:S02]  /*9790*/  SHF.R.S32.HI R36, RZ, 0x1f, R149 ;  /* 0x0000001fff247819 */ /* 0x000fe40000011495 */
[----:B------:R-:W-:-:S02]  /*97a0*/  IADD3.X R46, R95, R48, R11, P0, P4 ;  /* 0x000000305f2e7210 */ /* 0x000fc400007e840b */
[----:B------:R-:W-:Y:S02]  /*97b0*/  LEA.HI R36, R36, R149, RZ, 0x4 ;  /* 0x0000009524247211 */ /* 0x000fe400078f20ff */
[----:B------:R-:W-:Y:S02]  /*97c0*/  ISETP.GE.AND P4, PT, R187, R120, PT ;  /* 0x00000078bb00720c */ /* 0x000fe40003f86270 */
[----:B------:R-:W-:Y:S02]  /*97d0*/  LEA.HI.SX32 R36, R36, R109, 0x1c ;  /* 0x0000006d24247211 */ /* 0x000fe400078fe2ff */
[C---:B------:R-:W-:Y:S02]  /*97e0*/  LEA R44, P0, R45.reuse, R118, 0x1 ;  /* 0x000000762d2c7211 */ /* 0x040fe400078008ff */
        /* <DEDUP_REMOVED lines=8> */
[----:B------:R-:W-:Y:S01]  /*9870*/  IADD3 R36, R36, R37, R199 ;  /* 0x0000002524247210 */ /* 0x000fe20007ffe0c7 */
[----:B------:R-:W-:-:S04]  /*9880*/  IMAD R37, R19, 0x6000, R136 ;  /* 0x0000600013257824 */ /* 0x000fc800078e0288 */
        /* <DEDUP_REMOVED lines=20> */
[----:B------:R-:W-:Y:S01]  /*99d0*/  PRMT R158, R158, 0x5410, R57 ;  /* 0x000054109e9e7816 */ /* 0x000fe20000000039 */
[----:B------:R-:W-:Y:S01]  /*99e0*/  IMAD.U32 R57, R155, 0x10000, RZ ;  /* 0x000100009b397824 */ /* 0x000fe200078e00ff */
[----:B------:R-:W-:Y:S02]  /*99f0*/  SHF.R.U32.HI R74, RZ, 0x10, R75 ;  /* 0x00000010ff4a7819 */ /* 0x000fe4000001164b */
[----:B------:R-:W-:Y:S01]  /*9a00*/  SHF.R.U32.HI R62, RZ, 0x10, R63 ;  /* 0x00000010ff3e7819 */ /* 0x000fe2000001163f */
[----:B------:R-:W-:Y:S01]  /*9a10*/  FMUL.FTZ R63, R52, R57 ;  /* 0x00000039343f7220 */ /* 0x000fe20000410000 */
[----:B------:R-:W-:Y:S01]  /*9a20*/  PRMT R156, R156, 0x5410, R61 ;  /* 0x000054109c9c7816 */ /* 0x000fe2000000003d */
[-C--:B------:R-:W-:Y:S01]  /*9a30*/  FMUL.FTZ R61, R52, R59.reuse ;  /* 0x0000003b343d7220 */ /* 0x080fe20000410000 */
[----:B------:R-:W-:Y:S01]  /*9a40*/  LOP3.LUT R53, R41, 0xffff0000, RZ, 0xc0, !PT ;  /* 0xffff000029357812 */ /* 0x000fe200078ec0ff */
[C---:B------:R-:W-:Y:S01]  /*9a50*/  FFMA.FTZ R63, R46.reuse, R59, R63 ;  /* 0x0000003b2e3f7223 */ /* 0x040fe2000001003f */
[----:B------:R-:W-:Y:S01]  /*9a60*/  PRMT R157, R157, 0x5410, R74 ;  /* 0x000054109d9d7816 */ /* 0x000fe2000000004a */
[----:B------:R-:W-:Y:S01]  /*9a70*/  FFMA.FTZ R58, R46, R57, -R61 ;  /* 0x000000392e3a7223 */ /* 0x000fe2000001083d */
[----:B------:R-:W-:-:S02]  /*9a80*/  LOP3.LUT R56, R159, 0xffff0000, RZ, 0xc0, !PT ;  /* 0xffff00009f387812 */ /* 0x000fc400078ec0ff */
        /* <DEDUP_REMOVED lines=8> */
[C---:B------:R-:W-:Y:S01]  /*9b10*/  FMUL.FTZ R59, R54.reuse, R61 ;  /* 0x0000003d363b7220 */ /* 0x040fe20000410000 */
[----:B------:R-:W-:Y:S01]  /*9b20*/  FFMA.FTZ R53, R49, R52, -R60 ;  /* 0x0000003431357223 */ /* 0x000fe2000001083c */
[----:B------:R-:W-:Y:S01]  /*9b30*/  IMAD.U32 R40, R39, 0x10000, RZ ;  /* 0x0001000027287824 */ /* 0x000fe200078e00ff */
[----:B------:R-:W-:Y:S01]  /*9b40*/  LOP3.LUT R55, R43, 0xffff0000, RZ, 0xc0, !PT ;  /* 0xffff00002b377812 */ /* 0x000fe200078ec0ff */
[----:B------:R-:W-:Y:S01]  /*9b50*/  FMUL.FTZ R54, R54, R57 ;  /* 0x0000003936367220 */ /* 0x000fe20000410000 */
[----:B------:R-:W-:Y:S01]  /*9b60*/  LOP3.LUT R52, R157, 0xffff0000, RZ, 0xc0, !PT ;  /* 0xffff00009d347812 */ /* 0x000fe200078ec0ff */
[----:B------:R-:W-:Y:S01]  /*9b70*/  FFMA.FTZ R56, R49, R56, R46 ;  /* 0x0000003831387223 */ /* 0x000fe2000001002e */
[----:B------:R-:W-:Y:S01]  /*9b80*/  PRMT R154, R154, 0x5410, R65 ;  /* 0x000054109a9a7816 */ /* 0x000fe20000000041 */
[C---:B------:R-:W-:Y:S01]  /*9b90*/  FFMA.FTZ R61, R40.reuse, R61, R54 ;  /* 0x0000003d283d7223 */ /* 0x040fe20000010036 */
[----:B------:R-:W-:Y:S01]  /*9ba0*/  LOP3.LUT R46, R153, 0xffff0000, RZ, 0xc0, !PT ;  /* 0xffff0000992e7812 */ /* 0x000fe200078ec0ff */
[----:B------:R-:W-:Y:S01]  /*9bb0*/  FFMA.FTZ R59, R40, R57, -R59 ;  /* 0x00000039283b7223 */ /* 0x000fe2000001083b */
[----:B------:R-:W-:Y:S01]  /*9bc0*/  LOP3.LUT R41, R39, 0xffff0000, RZ, 0xc0, !PT ;  /* 0xffff000027297812 */ /* 0x000fe200078ec0ff */
[----:B------:R-:W-:Y:S01]  /*9bd0*/  FMUL.FTZ R54, R55, R52 ;  /* 0x0000003437367220 */ /* 0x000fe20000410000 */
[----:B------:R-:W-:-:S02]  /*9be0*/  IMAD.U32 R49, R158, 0x10000, RZ ;  /* 0x000100009e317824 */ /* 0x000fc400078e00ff */
[-C--:B------:R-:W-:Y:S01]  /*9bf0*/  FMUL.FTZ R62, R55, R46.reuse ;  /* 0x0000002e373e7220 */ /* 0x080fe20000410000 */
[----:B------:R-:W-:Y:S01]  /*9c00*/  IMAD.U32 R40, R154, 0x10000, RZ ;  /* 0x000100009a287824 */ /* 0x000fe200078e00ff */
[----:B------:R-:W-:Y:S01]  /*9c10*/  LOP3.LUT R158, R158, 0xffff0000, RZ, 0xc0, !PT ;  /* 0xffff00009e9e7812 */ /* 0x000fe200078ec0ff */
[C---:B------:R-:W-:Y:S02]  /*9c20*/  IMAD.U32 R37, R36.reuse, 0x10000, RZ ;  /* 0x0001000024257824 */ /* 0x040fe400078e00ff */
[C---:B------:R-:W-:Y:S01]  /*9c30*/  FFMA.FTZ R60, R41.reuse, R46, -R54 ;  /* 0x0000002e293c7223 */ /* 0x040fe20000010836 */
[----:B------:R-:W-:Y:S01]  /*9c40*/  LOP3.LUT R36, R36, 0xffff0000, RZ, 0xc0, !PT ;  /* 0xffff000024247812 */ /* 0x000fe200078ec0ff */
[----:B------:R-:W-:Y:S01]  /*9c50*/  FMUL.FTZ R54, R50, R40 ;  /* 0x0000002832367220 */ /* 0x000fe20000410000 */
[----:B------:R-:W-:Y:S01]  /*9c60*/  LOP3.LUT R154, R154, 0xffff0000, RZ, 0xc0, !PT ;  /* 0xffff00009a9a7812 */ /* 0x000fe200078ec0ff */
[----:B------:R-:W-:Y:S01]  /*9c70*/  FFMA.FTZ R62, R41, R52, R62 ;  /* 0x00000034293e7223 */ /* 0x000fe2000001003e */
[----:B------:R-:W-:Y:S01]  /*9c80*/  FMUL.FTZ R41, R51, R158 ;  /* 0x0000009e33297220 */ /* 0x000fe20000410000 */
[-C--:B------:R-:W-:Y:S01]  /*9c90*/  FMUL.FTZ R46, R50, R49.reuse ;  /* 0x00000031322e7220 */ /* 0x080fe20000410000 */
[----:B------:R-:W-:Y:S01]  /*9ca0*/  FFMA.FTZ R54, R37, R49, R54 ;  /* 0x0000003125367223 */ /* 0x000fe20000010036 */
[----:B------:R-:W-:-:S02]  /*9cb0*/  IMAD.U32 R43, R42, 0x10000, RZ ;  /* 0x000100002a2b7824 */ /* 0x000fc400078e00ff */
[----:B------:R-:W-:Y:S01]  /*9cc0*/  FFMA.FTZ R49, R36, R154, -R41 ;  /* 0x0000009a24317223 */ /* 0x000fe20000010829 */
[----:B------:R-:W-:Y:S01]  /*9cd0*/  LOP3.LUT R42, R42, 0xffff0000, RZ, 0xc0, !PT ;  /* 0xffff00002a2a7812 */ /* 0x000fe200078ec0ff */
[----:B------:R-:W-:Y:S01]  /*9ce0*/  FFMA.FTZ R50, R37, R40, -R46 ;  /* 0x0000002825327223 */ /* 0x000fe2000001082e */
[----:B------:R-:W-:Y:S01]  /*9cf0*/  FMUL.FTZ R51, R51, R154 ;  /* 0x0000009a33337220 */ /* 0x000fe20000410000 */
[C---:B------:R-:W-:Y:S01]  /*9d00*/  LOP3.LUT R41, R156.reuse, 0xffff0000, RZ, 0xc0, !PT ;  /* 0xffff00009c297812 */ /* 0x040fe200078ec0ff */
[----:B------:R-:W-:Y:S01]  /*9d10*/  IMAD.U32 R46, R156, 0x10000, RZ ;  /* 0x000100009c2e7824 */ /* 0x000fe200078e00ff */
[C---:B------:R-:W-:Y:S01]  /*9d20*/  LOP3.LUT R37, R152.reuse, 0xffff0000, RZ, 0xc0, !PT ;  /* 0xffff000098257812 */ /* 0x040fe200078ec0ff */
[----:B------:R-:W-:Y:S02]  /*9d30*/  IMAD.U32 R40, R152, 0x10000, RZ ;  /* 0x0001000098287824 */ /* 0x000fe400078e00ff */
        /* <DEDUP_REMOVED lines=21> */
.L_x_2291:
[----:B------:R-:W-:Y:S05]  /*9e90*/  BSYNC B1 ;  /* 0x0000000000017941 */ /* 0x000fea0003800000 */
.L_x_2290:
        /* <DEDUP_REMOVED lines=10> */
.L_x_2207:
[----:B------:R-:W-:-:S13]  /*9f40*/  ISETP.NE.AND P1, PT, R190, 0x3, PT ;  /* 0x00000003be00780c */ /* 0x000fda0003f25270 */
[----:B------:R-:W-:Y:S05]  /*9f50*/  @!P1 BRA `(.L_x_2292) ;  /* 0x0000000000049947 */ /* 0x000fea0003800000 */
[----:B------:R-:W-:Y:S01]  /*9f60*/  BPT.TRAP 0x1 ;  /* 0x000000040000795c */ /* 0x000fe20000300000 */
.L_x_2292:
        /* <DEDUP_REMOVED lines=8> */
.L_x_2540:
[----:B------:R-:W-:Y:S05]  /*9ff0*/  BSYNC B1 ;  /* 0x0000000000017941 */ /* 0x000fea0003800000 */
.L_x_2293:
        /* <DEDUP_REMOVED lines=20> */
.L_x_2296:
[----:B------:R-:W-:Y:S05]  /*a140*/  BSYNC B1 ;  /* 0x0000000000017941 */ /* 0x000fea0003800000 */
.L_x_2295:
        /* <DEDUP_REMOVED lines=20> */
.L_x_2240:
[----:B------:R-:W-:Y:S05]  /*a290*/  BSYNC B0 ;  /* 0x0000000000007941 */ /* 0x000fea0003800000 */
.L_x_2206:
        /* <DEDUP_REMOVED lines=17> */
.L_x_2298:
[----:B------:R-:W-:Y:S05]  /*a3b0*/  BSYNC B0 ;  /* 0x0000000000007941 */ /* 0x000fea0003800000 */
.L_x_2297:
[----:B------:R-:W2:Y:S01]  /*a3c0*/  SYNCS.PHASECHK.TRANS64.TRYWAIT P4, [R3+URZ+0x348b0], R0 ;  /* 0x0348b000030075a7 */ /* 0x000ea2000808017f */
[----:B-1----:R-:W-:Y:S01]  /*a3d0*/  IMAD R36, R19, 0x4000, R29 ;  /* 0x0000400013247824 */ /* 0x002fe200078e021d */
[----:B------:R-:W-:Y:S01]  /*a3e0*/  ULDC.64 UR60, c[0x0][0x318] ;  /* 0x0000c600003c7ab9 */ /* 0x000fe20000000a00 */
[----:B------:R-:W-:Y:S01]  /*a3f0*/  ULDC.64 UR58, c[0x0][0x308] ;  /* 0x0000c200003a7ab9 */ /* 0x000fe20000000a00 */
[----:B------:R-:W-:Y:S01]  /*a400*/  BSSY B0, `(.L_x_2299) ;  /* 0x0000004000007945 */ /* 0x000fe20003800000 */
[----:B------:R-:W-:Y:S01]  /*a410*/  ISETP.GE.AND P1, PT, R184, R4, PT ;  /* 0x00000004b800720c */ /* 0x000fe20003f26270 */
[----:B------:R-:W-:Y:S02]  /*a420*/  IMAD.IADD R38, R123, 0x1, R36 ;  /* 0x000000017b267824 */ /* 0x000fe400078e0224 */
[----:B--2---:R-:W-:Y:S10]  /*a430*/  @!P4 BRA `(.L_x_2300) ;  /* 0x0000018c0008c947 */ /* 0x004ff40003800000 */
.L_x_2541:
[----:B------:R-:W-:Y:S05]  /*a440*/  BSYNC B0 ;  /* 0x0000000000007941 */ /* 0x000fea0003800000 */
.L_x_2299:
[----:B------:R-:W-:Y:S01]  /*a450*/  BSSY B0, `(.L_x_2301) ;  /* 0x000001a000007945 */ /* 0x000fe20003800000 */
[----:B01----:R-:W-:Y:S02]  /*a460*/  IMAD R0, R36, 0x2, R113 ;  /* 0x0000000224007824 */ /* 0x003fe400078e0271 */
[----:B------:R-:W-:-:S04]  /*a470*/  IMAD.WIDE R44, R2, 0x80, R116 ;  /* 0x00000080022c7825 */ /* 0x000fc800078e0274 */
[----:B------:R-:W-:Y:S01]  /*a480*/  IMAD R48, R38, 0x2, R113 ;  /* 0x0000000226307824 */ /* 0x000fe200078e0271 */
[----:B------:R-:W-:Y:S06]  /*a490*/  @P1 BRA `(.L_x_2302) ;  /* 0x0000000000541947 */ /* 0x000fec0003800000 */
[----:B------:R-:W-:Y:S01]  /*a4a0*/  IMAD R39, R45, UR60, RZ ;  /* 0x0000003c2d277c24 */ /* 0x000fe2000f8e02ff */
[----:B------:R-:W-:Y:S01]  /*a4b0*/  ULDC UR4, c[0x0][0x310] ;  /* 0x0000c40000047ab9 */ /* 0x000fe20000000800 */
[----:B------:R-:W-:Y:S01]  /*a4c0*/  IMAD.MOV.U32 R36, RZ, RZ, R98 ;  /* 0x000000ffff247224 */ /* 0x000fe200078e0062 */
        /* <DEDUP_REMOVED lines=18> */
.L_x_2302:
[----:B------:R-:W-:Y:S05]  /*a5f0*/  BSYNC B0 ;  /* 0x0000000000007941 */ /* 0x000fea0003800000 */
.L_x_2301:
        /* <DEDUP_REMOVED lines=25> */
.L_x_2304:
[----:B------:R-:W-:Y:S05]  /*a790*/  BSYNC B0 ;  /* 0x0000000000007941 */ /* 0x000fea0003800000 */
.L_x_2303:
[----:B------:R-:W-:Y:S01]  /*a7a0*/  @!PT LDS RZ, [RZ] ;  /* 0x00000000fffff984 */ /* 0x000fe20000000800 */
[----:B------:R-:W-:Y:S01]  /*a7b0*/  @!PT LDS RZ, [RZ] ;  /* 0x00000000fffff984 */ /* 0x000fe20000000800 */
[----:B------:R-:W-:Y:S01]  /*a7c0*/  @!PT LDS RZ, [RZ] ;  /* 0x00000000fffff984 */ /* 0x000fe20000000800 */
[----:B------:R-:W-:Y:S01]  /*a7d0*/  @!PT LDS RZ, [RZ] ;  /* 0x00000000fffff984 */ /* 0x000fe20000000800 */
[----:B------:R1:W-:Y:S06]  /*a7e0*/  MEMBAR.ALL.CTA ;  /* 0x0000000000007992 */ /* 0x0003ec0000008000 */
[----:B-1----:R-:W1:Y:S02]  /*a7f0*/  FENCE.VIEW.ASYNC.S ;  /* 0x00000000000073c6 */ /* 0x002e640000000000 */
[----:B-1----:R1:W-:Y:S01]  /*a800*/  BAR.SYNC.DEFER_BLOCKING R151, 0x80 ;  /* 0x000200970000751d */ /* 0x0023e20000010000 */
[----:B------:R-:W-:Y:S01]  /*a810*/  ISETP.NE.AND P4, PT, R115, RZ, PT ;  /* 0x000000ff7300720c */ /* 0x000fe20003f85270 */
[----:B------:R-:W-:-:S02]  /*a820*/  VIADD R19, R19, 0x1 ;  /* 0x0000000113137836 */ /* 0x000fc40000000000 */
[----:B------:R-:W-:-:S03]  /*a830*/  @!P0 VIADD R3, R3, 0x348c0 ;  /* 0x000348c003038836 */ /* 0x000fc60000000000 */
[C---:B------:R-:W-:Y:S02]  /*a840*/  ISETP.NE.AND P1, PT, R19.reuse, 0x2, PT ;  /* 0x000000021300780c */ /* 0x040fe40003f25270 */
[----:B------:R-:W-:Y:S02]  /*a850*/  @!P0 PRMT R3, RZ, 0x654, R3 ;  /* 0x00000654ff038816 */ /* 0x000fe40000000003 */
[----:B------:R-:W-:Y:S02]  /*a860*/  SEL R0, RZ, 0x1, P1 ;  /* 0x00000001ff007807 */ /* 0x000fe40000800000 */
[----:B------:R-:W-:Y:S02]  /*a870*/  SEL R19, R19, RZ, P1 ;  /* 0x000000ff13137207 */ /* 0x000fe40000800000 */
[----:B------:R-:W-:Y:S01]  /*a880*/  LOP3.LUT R189, R189, R0, RZ, 0x3c, !PT ;  /* 0x00000000bdbd7212 */ /* 0x000fe200078e3cff */
[----:B------:R1:W-:Y:S01]  /*a890*/  @!P0 SYNCS.ARRIVE.TRANS64.RED.A1T0 RZ, [R3+URZ], RZ ;  /* 0x000000ff03ff89a7 */ /* 0x0003e2000810043f */
[----:B------:R-:W-:Y:S01]  /*a8a0*/  PLOP3.LUT P0, PT, PT, PT, PT, 0x8, 0x0 ;  /* 0x000000000000781c */ /* 0x000fe20003f0e170 */
[----:B------:R-:W-:-:S12]  /*a8b0*/  @P4 BRA `(.L_x_2305) ;  /* 0xffffff7c00604947 */ /* 0x000fd8000383ffff */
.L_x_2201:
[----:B------:R-:W-:Y:S01]  /*a8c0*/  BSSY B0, `(.L_x_2306) ;  /* 0x000002b000007945 */ /* 0x000fe20003800000 */
[----:B------:R-:W-:Y:S02]  /*a8d0*/  ISETP.GE.AND P2, PT, R150, 0x1, PT ;  /* 0x000000019600780c */ /* 0x000fe40003f46270 */
[----:B-1----:R-:W-:Y:S02]  /*a8e0*/  CS2R R2, SRZ ;  /* 0x0000000000027805 */ /* 0x002fe4000001ff00 */
        /* <DEDUP_REMOVED lines=24> */
[----:B0-----:R-:W-:Y:S02]  /*aa70*/  CS2R R46, SRZ ;  /* 0x00000000002e7805 */ /* 0x001fe4000001ff00 */
[----:B--2---:R-:W-:-:S02]  /*aa80*/  CS2R R44, SRZ ;  /* 0x00000000002c7805 */ /* 0x004fc4000001ff00 */
[----:B------:R-:W-:Y:S02]  /*aa90*/  CS2R R42, SRZ ;  /* 0x00000000002a7805 */ /* 0x000fe4000001ff00 */
[----:B------:R-:W-:Y:S02]  /*aaa0*/  CS2R R40, SRZ ;  /* 0x0000000000287805 */ /* 0x000fe4000001ff00 */
[----:B------:R-:W-:Y:S02]  /*aab0*/  CS2R R38, SRZ ;  /* 0x0000000000267805 */ /* 0x000fe4000001ff00 */
[----:B------:R-:W-:Y:S01]  /*aac0*/  CS2R R36, SRZ ;  /* 0x0000000000247805 */ /* 0x000fe2000001ff00 */
[----:B------:R-:W-:Y:S01]  /*aad0*/  IMAD.MOV.U32 R91, RZ, RZ, RZ ;  /* 0x000000ffff5b7224 */ /* 0x000fe200078e00ff */
[----:B------:R-:W-:Y:S01]  /*aae0*/  CS2R R10, SRZ ;  /* 0x00000000000a7805 */ /* 0x000fe2000001ff00 */
[----:B------:R-:W-:Y:S02]  /*aaf0*/  IMAD.MOV.U32 R0, RZ, RZ, RZ ;  /* 0x000000ffff007224 */ /* 0x000fe400078e00ff */
[----:B------:R-:W-:-:S02]  /*ab00*/  IMAD.MOV.U32 R26, RZ, RZ, RZ ;  /* 0x000000ffff1a7224 */ /* 0x000fc400078e00ff */
[----:B------:R-:W-:Y:S02]  /*ab10*/  IMAD.MOV.U32 R93, RZ, RZ, RZ ;  /* 0x000000ffff5d7224 */ /* 0x000fe400078e00ff */
[----:B------:R-:W-:Y:S02]  /*ab20*/  IMAD.MOV.U32 R28, RZ, RZ, RZ ;  /* 0x000000ffff1c7224 */ /* 0x000fe400078e00ff */
[----:B------:R-:W-:Y:S01]  /*ab30*/  IMAD.MOV.U32 R95, RZ, RZ, RZ ;  /* 0x000000ffff5f7224 */ /* 0x000fe200078e00ff */
[----:B------:R-:W-:Y:S06]  /*ab40*/  @P0 BRA `(.L_x_2307) ;  /* 0x0000000000080947 */ /* 0x000fec0003800000 */
[----:B------:R-:W0:Y:S02]  /*ab50*/  FENCE.VIEW.ASYNC.G ;  /* 0x00000000000073c6 */ /* 0x000e240000000100 */
[----:B0-----:R-:W-:Y:S06]  /*ab60*/  BAR.ARV 0xc, 0x120 ;  /* 0x0304800000007b1d */ /* 0x001fec0000002000 */
.L_x_2307:
[----:B------:R-:W-:Y:S05]  /*ab70*/  BSYNC B0 ;  /* 0x0000000000007941 */ /* 0x000fea0003800000 */
.L_x_2306:
[----:B------:R-:W-:Y:S02]  /*ab80*/  IMAD.MOV.U32 R89, RZ, RZ, RZ ;  /* 0x000000ffff597224 */ /* 0x000fe400078e00ff */
[----:B------:R-:W-:Y:S01]  /*ab90*/  IMAD.MOV.U32 R24, RZ, RZ, RZ ;  /* 0x000000ffff187224 */ /* 0x000fe200078e00ff */
[----:B------:R-:W-:Y:S06]  /*aba0*/  @!P2 BRA `(.L_x_2308) ;  /* 0x000001040044a947 */ /* 0x000fec0003800000 */
[----:B------:R-:W0:Y:S01]  /*abb0*/  SHFL.IDX PT, R0, R226, RZ, 0x1f ;  /* 0x00001fffe2007589 */ /* 0x000e2200000e0000 */
[----:B------:R-:W-:-:S04]  /*abc0*/  LOP3.LUT P0, RZ, R215, 0x3ff, RZ, 0xc0, !PT ;  /* 0x000003ffd7ff7812 */ /* 0x000fc8000780c0ff */
[----:B------:R-:W-:Y:S02]  /*abd0*/  P2R R24, PR, RZ, 0x1 ;  /* 0x00000001ff187803 */ /* 0x000fe40000000000 */
[----:B0-----:R-:W-:-:S04]  /*abe0*/  LEA.HI R2, R0, R0, RZ, 0x1 ;  /* 0x0000000000027211 */ /* 0x001fc800078f08ff */
[----:B------:R-:W-:-:S05]  /*abf0*/  LOP3.LUT R3, R2, 0x1e, RZ, 0xc0, !PT ;  /* 0x0000001e02037812 */ /* 0x000fca00078ec0ff */
[----:B------:R-:W-:-:S04]  /*ac00*/  IMAD.IADD R0, R0, 0x1, -R3 ;  /* 0x0000000100007824 */ /* 0x000fc800078e0a03 */
        /* <DEDUP_REMOVED lines=20> */
.L_x_2309:
        /* <DEDUP_REMOVED lines=12> */
.L_x_2313:
[----:B-1----:R1:W2:Y:S02]  /*ae10*/  SYNCS.PHASECHK.TRANS64.TRYWAIT P0, [R18+URZ+0x34800], R3 ;  /* 0x03480003120075a7 */ /* 0x0022a4000800017f */
[----:B--2---:R-:W-:Y:S05]  /*ae20*/  @!P0 NANOSLEEP.SYNCS 0x989680 ;  /* 0x009896800000895d */ /* 0x004fea0003900000 */
[----:B------:R-:W2:Y:S02]  /*ae30*/  @!P0 SYNCS.PHASECHK.TRANS64 P0, [R18+URZ+0x34800], R3 ;  /* 0x03480003120085a7 */ /* 0x000ea4000800007f */
[----:B--2---:R-:W-:Y:S05]  /*ae40*/  @!P0 BRA `(.L_x_2313) ;  /* 0xfffffffc00f08947 */ /* 0x004fea000383ffff */
.L_x_2312:
[----:B------:R-:W-:Y:S05]  /*ae50*/  BSYNC B0 ;  /* 0x0000000000007941 */ /* 0x000fea0003800000 */
.L_x_2311:
[----:B------:R-:W-:Y:S05]  /*ae60*/  BRA `(.L_x_2314) ;  /* 0x0000007400107947 */ /* 0x000fea0003800000 */
.L_x_2310:
[----:B------:R-:W0:Y:S01]  /*ae70*/  LDC.64 R10, c[0x0][0x3d8] ;  /* 0x0000f600ff0a7b82 */ /* 0x000e220000000a00 */
[----:B-----5:R-:W-:Y:S01]  /*ae80*/  SHF.R.S32.HI R5, RZ, 0x1f, R146 ;  /* 0x0000001fff057819 */ /* 0x020fe20000011492 */
[----:B------:R-:W-:Y:S01]  /*ae90*/  IMAD.MOV.U32 R2, RZ, RZ, R16 ;  /* 0x000000ffff027224 */ /* 0x000fe200078e0010 */
[----:B------:R-:W-:Y:S01]  /*aea0*/  ISETP.NE.AND P4, PT, R24, RZ, PT ;  /* 0x000000ff1800720c */ /* 0x000fe20003f85270 */
[----:B------:R-:W-:Y:S01]  /*aeb0*/  IMAD.MOV.U32 R6, RZ, RZ, R22 ;  /* 0x000000ffff067224 */ /* 0x000fe200078e0016 */
[----:B------:R-:W-:Y:S02]  /*aec0*/  SHF.R.S32.HI R3, RZ, 0x1f, R16 ;  /* 0x0000001fff037819 */ /* 0x000fe40000011410 */
[----:B------:R-:W-:Y:S01]  /*aed0*/  SHF.R.S32.HI R7, RZ, 0x1f, R22 ;  /* 0x0000001fff077819 */ /* 0x000fe20000011416 */
[----:B------:R-:W1:Y:S01]  /*aee0*/  LDC.64 R12, c[0x0][0x3e8] ;  /* 0x0000fa00ff0c7b82 */ /* 0x000e620000000a00 */
[-C--:B0-----:R-:W-:Y:S01]  /*aef0*/  IMAD R0, R5, R10.reuse, RZ ;  /* 0x0000000a05007224 */ /* 0x081fe200078e02ff */
[----:B------:R-:W-:Y:S01]  /*af00*/  SHF.L.U64.HI R74, R10, 0x6, R11 ;  /* 0x000000060a4a7819 */ /* 0x000fe2000001020b */
[----:B------:R-:W-:-:S02]  /*af10*/  IMAD R4, R211, R10, RZ ;  /* 0x0000000ad3047224 */ /* 0x000fc400078e02ff */
[----:B------:R-:W-:-:S04]  /*af20*/  IMAD.WIDE.U32 R72, R146, R10, RZ ;  /* 0x0000000a92487225 */ /* 0x000fc800078e00ff */
[----:B-1----:R-:W-:Y:S01]  /*af30*/  IMAD R5, R5, R12, RZ ;  /* 0x0000000c05057224 */ /* 0x002fe200078e02ff */
[----:B------:R-:W-:Y:S01]  /*af40*/  SHF.L.U64.HI R69, R12, 0x6, R13 ;  /* 0x000000060c457819 */ /* 0x000fe2000001020d */
[----:B------:R-:W-:Y:S02]  /*af50*/  IMAD R83, R184, R11, R4 ;  /* 0x0000000bb8537224 */ /* 0x000fe400078e0204 */
[C---:B------:R-:W-:Y:S02]  /*af60*/  IMAD R77, R146.reuse, R13, R5 ;  /* 0x0000000d924d7224 */ /* 0x040fe400078e0205 */
[----:B------:R-:W-:Y:S02]  /*af70*/  IMAD R61, R146, R11, R0 ;  /* 0x0000000b923d7224 */ /* 0x000fe400078e0200 */
[----:B------:R-:W-:-:S04]  /*af80*/  IMAD.WIDE.U32 R4, R184, R10, R2 ;  /* 0x0000000ab8047225 */ /* 0x000fc800078e0002 */
[----:B------:R-:W-:Y:S01]  /*af90*/  IMAD.WIDE.U32 R8, R184, R10, R6 ;  /* 0x0000000ab8087225 */ /* 0x000fe200078e0006 */
[----:B------:R-:W-:-:S03]  /*afa0*/  IADD3 R79, P0, R4, R72, RZ ;  /* 0x00000048044f7210 */ /* 0x000fc60007f1e0ff */
[----:B------:R-:W-:Y:S01]  /*afb0*/  IMAD R14, R211, R12, RZ ;  /* 0x0000000cd30e7224 */ /* 0x000fe200078e02ff */
[----:B------:R-:W-:Y:S01]  /*afc0*/  IADD3 R71, P2, R8, R72, RZ ;  /* 0x0000004808477210 */ /* 0x000fe20007f5e0ff */
[----:B------:R-:W-:-:S04]  /*afd0*/  IMAD.WIDE.U32 R146, R146, R12, RZ ;  /* 0x0000000c92927225 */ /* 0x000fc800078e00ff */
[----:B------:R-:W-:-:S04]  /*afe0*/  IMAD.WIDE.U32 R2, R184, R12, R2 ;  /* 0x0000000cb8027225 */ /* 0x000fc800078e0002 */
[----:B------:R-:W-:Y:S01]  /*aff0*/  IMAD.WIDE.U32 R6, R184, R12, R6 ;  /* 0x0000000cb8067225 */ /* 0x000fe200078e0006 */
[----:B------:R-:W-:-:S03]  /*b000*/  IADD3 R60, P1, R2, R146, RZ ;  /* 0x00000092023c7210 */ /* 0x000fc60007f3e0ff */
[----:B------:R-:W-:Y:S01]  /*b010*/  IMAD.IADD R61, R61, 0x1, R73 ;  /* 0x000000013d3d7824 */ /* 0x000fe200078e0249 */
[----:B------:R-:W-:Y:S01]  /*b020*/  IADD3 R70, P3, R6, R146, RZ ;  /* 0x0000009206467210 */ /* 0x000fe20007f7e0ff */
[----:B------:R-:W-:Y:S02]  /*b030*/  IMAD R14, R184, R13, R14 ;  /* 0x0000000db80e7224 */ /* 0x000fe400078e020e */
[----:B------:R-:W-:Y:S01]  /*b040*/  IMAD.IADD R77, R77, 0x1, R147 ;  /* 0x000000014d4d7824 */ /* 0x000fe200078e0293 */
[C---:B------:R-:W-:Y:S01]  /*b050*/  IADD3.X R81, R61.reuse, R5, R83, P0, !PT ;  /* 0x000000053d517210 */ /* 0x040fe200007fe453 */
[----:B------:R-:W-:Y:S01]  /*b060*/  IMAD.SHL.U32 R76, R10, 0x40, RZ ;  /* 0x000000400a4c7824 */ /* 0x000fe200078e00ff */
[----:B------:R-:W-:Y:S01]  /*b070*/  IADD3.X R83, R61, R83, R9, P2, !PT ;  /* 0x000000533d537210 */ /* 0x000fe200017fe409 */
[----:B------:R-:W-:Y:S01]  /*b080*/  IMAD.SHL.U32 R75, R12, 0x40, RZ ;  /* 0x000000400c4b7824 */ /* 0x000fe200078e00ff */
[C---:B------:R-:W-:Y:S02]  /*b090*/  IADD3.X R78, R77.reuse, R3, R14, P1, !PT ;  /* 0x000000034d4e7210 */ /* 0x040fe40000ffe40e */
[----:B------:R-:W-:Y:S01]  /*b0a0*/  IADD3.X R80, R77, R14, R7, P3, !PT ;  /* 0x0000000e4d507210 */ /* 0x000fe20001ffe407 */
        /* <DEDUP_REMOVED lines=17> */
.L_x_2315:
[----:B------:R-:W0:Y:S01]  /*b1c0*/  LDC.64 R12, c[0x0][0x3d8] ;  /* 0x0000f600ff0c7b82 */ /* 0x000e220000000a00 */
[----:B------:R-:W-:Y:S01]  /*b1d0*/  SHF.R.S32.HI R5, RZ, 0x1f, R193 ;  /* 0x0000001fff057819 */ /* 0x000fe200000114c1 */
[----:B------:R-:W-:Y:S01]  /*b1e0*/  ULDC.U8 UR4, c[0x0][0x3f0] ;  /* 0x0000fc0000047ab9 */ /* 0x000fe20000000000 */
[----:B------:R-:W-:Y:S01]  /*b1f0*/  BSSY B0, `(.L_x_2316) ;  /* 0x0000703000007945 */ /* 0x000fe20003800000 */
[----:B------:R-:W-:-:S04]  /*b200*/  ISETP.NE.AND P0, PT, RZ, UR4, PT ;  /* 0x00000004ff007c0c */ /* 0x000fc8000bf05270 */
[----:B------:R-:W1:Y:S01]  /*b210*/  LDC.64 R2, c[0x0][0x3e8] ;  /* 0x0000fa00ff027b82 */ /* 0x000e620000000a00 */
[----:B0-----:R-:W-:-:S04]  /*b220*/  IMAD R0, R5, R12, RZ ;  /* 0x0000000c05007224 */ /* 0x001fc800078e02ff */
[C---:B------:R-:W-:Y:S02]  /*b230*/  IMAD R9, R193.reuse, R13, R0 ;  /* 0x0000000dc1097224 */ /* 0x040fe400078e0200 */
[----:B------:R-:W-:Y:S02]  /*b240*/  IMAD R0, R193, -0x80, R192 ;  /* 0xffffff80c1007824 */ /* 0x000fe400078e02c0 */
[----:B-1----:R-:W-:Y:S02]  /*b250*/  IMAD R8, R5, R2, RZ ;  /* 0x0000000205087224 */ /* 0x002fe400078e02ff */
[----:B------:R-:W-:-:S04]  /*b260*/  IMAD.WIDE.U32 R4, R193, R12, RZ ;  /* 0x0000000cc1047225 */ /* 0x000fc800078e00ff */
[----:B------:R-:W-:-:S04]  /*b270*/  IMAD.WIDE.U32 R6, R193, R2, RZ ;  /* 0x00000002c1067225 */ /* 0x000fc800078e00ff */
[----:B------:R-:W-:Y:S02]  /*b280*/  IMAD R11, R193, R3, R8 ;  /* 0x00000003c10b7224 */ /* 0x000fe400078e0208 */
[----:B------:R-:W-:Y:S02]  /*b290*/  IMAD.IADD R9, R5, 0x1, R9 ;  /* 0x0000000105097824 */ /* 0x000fe400078e0209 */
[----:B------:R-:W-:Y:S02]  /*b2a0*/  IMAD.IADD R5, R7, 0x1, R11 ;  /* 0x0000000107057824 */ /* 0x000fe400078e020b */
[C---:B------:R-:W-:Y:S01]  /*b2b0*/  IMAD.SHL.U32 R84, R4.reuse, 0x80, RZ ;  /* 0x0000008004547824 */ /* 0x040fe200078e00ff */
[----:B------:R-:W-:Y:S01]  /*b2c0*/  SHF.L.U64.HI R82, R4, 0x7, R9 ;  /* 0x0000000704527819 */ /* 0x000fe20000010209 */
[C---:B------:R-:W-:Y:S01]  /*b2d0*/  IMAD.SHL.U32 R87, R6.reuse, 0x80, RZ ;  /* 0x0000008006577824 */ /* 0x040fe200078e00ff */
[----:B------:R-:W-:Y:S02]  /*b2e0*/  SHF.L.U64.HI R85, R6, 0x7, R5 ;  /* 0x0000000706557819 */ /* 0x000fe40000010205 */
[----:B------:R-:W-:Y:S01]  /*b2f0*/  VIMNMX R9, R0, 0x80, PT ;  /* 0x0000008000097848 */ /* 0x000fe20003fe0100 */
        /* <DEDUP_REMOVED lines=20> */
[----:B------:R-:W-:Y:S01]  /*b440*/  VIADD R7, R16, 0x20 ;  /* 0x0000002010077836 */ /* 0x000fe20000000000 */
[----:B------:R-:W-:Y:S01]  /*b450*/  ULDC UR4, c[0x0][0x3d4] ;  /* 0x0000f50000047ab9 */ /* 0x000fe20000000800 */
[----:B------:R-:W-:Y:S01]  /*b460*/  LEA R4, P3, R0, UR6, 0x1 ;  /* 0x0000000600047c11 */ /* 0x000fe2000f8608ff */
[----:B------:R-:W-:Y:S01]  /*b470*/  IMAD.X R5, R82, 0x1, R81, P1 ;  /* 0x0000000152057824 */ /* 0x000fe200008e0651 */
[----:B------:R-:W-:Y:S01]  /*b480*/  CS2R R66, SRZ ;  /* 0x0000000000427805 */ /* 0x000fe2000001ff00 */
[C---:B------:R-:W-:Y:S01]  /*b490*/  VIADD R6, R16.reuse, 0x10 ;  /* 0x0000001010067836 */ /* 0x040fe20000000000 */
[----:B------:R-:W-:Y:S01]  /*b4a0*/  ISETP.GE.AND P1, PT, R7, UR4, PT ;  /* 0x0000000407007c0c */ /* 0x000fe2000bf26270 */
        /* <DEDUP_REMOVED lines=37> */
.L_x_2319:
[----:B------:R-:W-:Y:S05]  /*b700*/  BSYNC B1 ;  /* 0x0000000000017941 */ /* 0x000fea0003800000 */
.L_x_2318:
[----:B------:R-:W-:Y:S01]  /*b710*/  ISETP.GE.AND P1, PT, R210, R9, PT ;  /* 0x00000009d200720c */ /* 0x000fe20003f26270 */
[----:B------:R-:W-:Y:S01]  /*b720*/  BSSY B1, `(.L_x_2320) ;  /* 0x000003d000017945 */ /* 0x000fe20003800000 */
[----:B-1----:R-:W-:Y:S02]  /*b730*/  LOP3.LUT R5, R196, 0x18, R22, 0xf8, !PT ;  /* 0x00000018c4057812 */ /* 0x002fe400078ef816 */
        /* <DEDUP_REMOVED lines=14> */
[C---:B------:R-:W-:Y:S01]  /*b820*/  VIADD R4, R16.reuse, 0x10 ;  /* 0x0000001010047836 */ /* 0x040fe20000000000 */
[----:B------:R-:W-:Y:S01]  /*b830*/  IADD3 R76, P2, P3, R79, R76, R84 ;  /* 0x0000004c4f4c7210 */ /* 0x000fe20007b5e054 */
[----:B------:R-:W-:Y:S01]  /*b840*/  VIADD R6, R16, 0x20 ;  /* 0x0000002010067836 */ /* 0x000fe20000000000 */
[----:B------:R-:W-:Y:S01]  /*b850*/  ULDC UR4, c[0x0][0x3d4] ;  /* 0x0000f50000047ab9 */ /* 0x000fe20000000800 */
[----:B------:R-:W-:Y:S01]  /*b860*/  IADD3.X R0, R78, R69, R85, P4, P5 ;  /* 0x000000454e007210 */ /* 0x000fe200027ea455 */
[----:B------:R-:W-:Y:S01]  /*b870*/  ULDC.64 UR6, c[0x0][0x3c8] ;  /* 0x0000f20000067ab9 */ /* 0x000fe20000000a00 */
[----:B------:R-:W-:Y:S01]  /*b880*/  IADD3.X R5, R81, R74, R82, P2, P3 ;  /* 0x0000004a51057210 */ /* 0x000fe200017e6452 */
[----:B------:R-:W-:Y:S01]  /*b890*/  ULDC.64 UR8, c[0x0][0x3e0] ;  /* 0x0000f80000087ab9 */ /* 0x000fe20000000a00 */
[C---:B------:R-:W-:Y:S01]  /*b8a0*/  ISETP.GE.AND P5, PT, R16.reuse, UR4, PT ;  /* 0x0000000410007c0c */ /* 0x040fe2000bfa6270 */
[----:B------:R-:W-:Y:S01]  /*b8b0*/  VIADD R7, R16, 0x30 ;  /* 0x0000003010077836 */ /* 0x000fe20000000000 */
[----:B------:R-:W-:-:S02]  /*b8c0*/  ISETP.GE.AND P2, PT, R4, UR4, PT ;  /* 0x0000000404007c0c */ /* 0x000fc4000bf46270 */
[----:B------:R-:W-:Y:S02]  /*b8d0*/  CS2R R42, SRZ ;  /* 0x00000000002a7805 */ /* 0x000fe4000001ff00 */
[----:B------:R-:W-:Y:S02]  /*b8e0*/  LEA R4, P3, R76, UR6, 0x1 ;  /* 0x000000064c047c11 */ /* 0x000fe4000f8608ff */
[----:B------:R-:W-:Y:S02]  /*b8f0*/  CS2R R40, SRZ ;  /* 0x0000000000287805 */ /* 0x000fe4000001ff00 */
[----:B------:R-:W-:Y:S01]  /*b900*/  ISETP.GE.AND P4, PT, R6, UR4, PT ;  /* 0x0000000406007c0c */ /* 0x000fe2000bf86270 */
[----:B------:R-:W-:Y:S01]  /*b910*/  VIADD R8, R16, 0x40 ;  /* 0x0000004010087836 */ /* 0x000fe20000000000 */
[----:B------:R-:W-:Y:S02]  /*b920*/  LEA R6, P6, R75, UR8, 0x1 ;  /* 0x000000084b067c11 */ /* 0x000fe4000f8c08ff */
[----:B------:R-:W-:-:S02]  /*b930*/  LEA.HI.X R5, R76, UR7, R5, 0x1, P3 ;  /* 0x000000074c057c11 */ /* 0x000fc400098f0c05 */
[----:B------:R-:W-:Y:S02]  /*b940*/  ISETP.GE.AND P3, PT, R7, UR4, PT ;  /* 0x0000000407007c0c */ /* 0x000fe4000bf66270 */
        /* <DEDUP_REMOVED lines=26> */
.L_x_2321:
[----:B------:R-:W-:Y:S05]  /*baf0*/  BSYNC B1 ;  /* 0x0000000000017941 */ /* 0x000fea0003800000 */
.L_x_2320:
[----:B------:R-:W-:Y:S01]  /*bb00*/  LOP3.LUT P2, RZ, R217, 0x4, RZ, 0xc0, !PT ;  /* 0x00000004d9ff7812 */ /* 0x000fe2000784c0ff */
[----:B-1----:R-:W-:Y:S01]  /*bb10*/  IMAD R5, R197, 0x200, R10 ;  /* 0x00000200c5057824 */ /* 0x002fe200078e020a */
[----:B------:R-:W-:Y:S01]  /*bb20*/  ULDC.64 UR4, c[0x0][0x3c8] ;  /* 0x0000f20000047ab9 */ /* 0x000fe20000000a00 */
[----:B-----5:R-:W-:Y:S01]  /*bb30*/  IMAD.MOV.U32 R0, RZ, RZ, R70 ;  /* 0x000000ffff007224 */ /* 0x020fe200078e0046 */
[----:B------:R-:W-:Y:S01]  /*bb40*/  ULDC.64 UR6, c[0x0][0x3e0] ;  /* 0x0000f80000067ab9 */ /* 0x000fe20000000a00 */
[----:B------:R-:W-:Y:S02]  /*bb50*/  IMAD R60, R5, 0x2, R18 ;  /* 0x00000002053c7824 */ /* 0x000fe400078e0212 */
[----:B------:R-:W-:Y:S01]  /*bb60*/  IMAD.MOV.U32 R11, RZ, RZ, R71 ;  /* 0x000000ffff0b7224 */ /* 0x000fe200078e0047 */
[----:B------:R-:W-:Y:S01]  /*bb70*/  PRMT R106, R0, 0x7610, R106 ;  /* 0x00007610006a7816 */ /* 0x000fe2000000006a */
[----:B------:R-:W-:Y:S02]  /*bb80*/  VIADD R15, R60, 0x10400 ;  /* 0x000104003c0f7836 */ /* 0x000fe40000000000 */
[----:B------:R-:W-:Y:S01]  /*bb90*/  IMAD.MOV.U32 R14, RZ, RZ, R64 ;  /* 0x000000ffff0e7224 */ /* 0x000fe200078e0040 */
[----:B------:R-:W-:Y:S01]  /*bba0*/  PRMT R107, R11, 0x7610, R107 ;  /* 0x000076100b6b7816 */ /* 0x000fe2000000006b */
[----:B------:R-:W-:-:S02]  /*bbb0*/  IMAD.MOV.U32 R0, RZ, RZ, R65 ;  /* 0x000000ffff007224 */ /* 0x000fc400078e0041 */
[----:B------:R-:W-:Y:S01]  /*bbc0*/  VIADD R10, R60, 0x10440 ;  /* 0x000104403c0a7836 */ /* 0x000fe20000000000 */
        /* <DEDUP_REMOVED lines=19> */
[----:B------:R-:W-:Y:S01]  /*bd00*/  IMAD.MOV.U32 R0, RZ, RZ, R47 ;  /* 0x000000ffff007224 */ /* 0x000fe200078e002f */
[----:B------:R-:W-:Y:S01]  /*bd10*/  PRMT R80, R11, 0x7610, R80 ;  /* 0x000076100b507816 */ /* 0x000fe20000000050 */
[----:B------:R-:W-:-:S02]  /*bd20*/  IMAD.MOV.U32 R11, RZ, RZ, R66 ;  /* 0x000000ffff0b7224 */ /* 0x000fc400078e0042 */
[----:B------:R-:W-:Y:S01]  /*bd30*/  IMAD.MOV.U32 R61, RZ, RZ, R67 ;  /* 0x000000ffff3d7224 */ /* 0x000fe200078e0043 */
[----:B------:R-:W-:Y:S01]  /*bd40*/  PRMT R81, R0, 0x7610, R81 ;  /* 0x0000761000517816 */ /* 0x000fe20000000051 */
[----:B------:R-:W-:Y:S01]  /*bd50*/  IMAD.MOV.U32 R0, RZ, RZ, R62 ;  /* 0x000000ffff007224 */ /* 0x000fe200078e003e */
[----:B------:R-:W1:Y:S01]  /*bd60*/  @P2 LDC R15, c[0x0][0x430] ;  /* 0x00010c00ff0f2b82 */ /* 0x000e620000000800 */
        /* <DEDUP_REMOVED lines=12> */
[----:B------:R-:W-:-:S02]  /*be30*/  IMAD.MOV.U32 R4, RZ, RZ, R72 ;  /* 0x000000ffff047224 */ /* 0x000fc400078e0048 */
[----:B------:R-:W-:Y:S01]  /*be40*/  IMAD.MOV.U32 R69, RZ, RZ, R48 ;  /* 0x000000ffff457224 */ /* 0x000fe200078e0030 */
[----:B------:R-:W-:Y:S01]  /*be50*/  PRMT R96, R0, 0x7610, R96 ;  /* 0x0000761000607816 */ /* 0x000fe20000000060 */
[----:B0-----:R-:W-:-:S03]  /*be60*/  @P2 IMAD.HI.U32 R0, R11, R14, RZ ;  /* 0x0000000e0b002227 */ /* 0x001fc600078e00ff */
[----:B------:R-:W-:Y:S01]  /*be70*/  PRMT R90, R69, 0x7610, R90 ;  /* 0x00007610455a7816 */ /* 0x000fe2000000005a */
[----:B------:R-:W-:Y:S02]  /*be80*/  IMAD.MOV.U32 R14, RZ, RZ, R49 ;  /* 0x000000ffff0e7224 */ /* 0x000fe400078e0031 */
[----:B------:R-:W-:Y:S01]  /*be90*/  IMAD.MOV.U32 R72, RZ, RZ, R53 ;  /* 0x000000ffff487224 */ /* 0x000fe200078e0035 */
[----:B-1----:R-:W-:Y:S01]  /*bea0*/  @P2 SHF.R.U32.HI R11, RZ, R15, R0 ;  /* 0x0000000fff0b2219 */ /* 0x002fe20000011600 */
[----:B------:R-:W-:Y:S01]  /*beb0*/  IMAD.MOV.U32 R0, RZ, RZ, R40 ;  /* 0x000000ffff007224 */ /* 0x000fe200078e0028 */
[----:B------:R-:W-:Y:S01]  /*bec0*/  PRMT R91, R14, 0x7610, R91 ;  /* 0x000076100e5b7816 */ /* 0x000fe2000000005b */
        /* <DEDUP_REMOVED lines=8> */
[----:B------:R-:W-:Y:S01]  /*bf50*/  IMAD.MOV.U32 R7, RZ, RZ, R77 ;  /* 0x000000ffff077224 */ /* 0x000fe200078e004d */
[----:B------:R-:W-:Y:S01]  /*bf60*/  PRMT R84, R69, 0x7610, R84 ;  /* 0x0000761045547816 */ /* 0x000fe20000000054 */
[----:B------:R-:W-:-:S02]  /*bf70*/  IMAD.MOV.U32 R72, RZ, RZ, R45 ;  /* 0x000000ffff487224 */ /* 0x000fc400078e002d */
[----:B------:R-:W-:Y:S02]  /*bf80*/  IMAD R14, R15, R2, RZ ;  /* 0x000000020f0e7224 */ /* 0x000fe400078e02ff */
[----:B------:R-:W-:Y:S01]  /*bf90*/  IMAD.WIDE.U32 R4, R11, R12, R4 ;  /* 0x0000000c0b047225 */ /* 0x000fe200078e0004 */
[----:B------:R-:W-:-:S03]  /*bfa0*/  PRMT R85, R72, 0x7610, R85 ;  /* 0x0000761048557816 */ /* 0x000fc60000000055 */
[C---:B------:R-:W-:Y:S02]  /*bfb0*/  IMAD R13, R11.reuse, R13, R0 ;  /* 0x0000000d0b0d7224 */ /* 0x040fe400078e0200 */
[----:B------:R-:W-:-:S04]  /*bfc0*/  IMAD.WIDE.U32 R6, R11, R2, R6 ;  /* 0x000000020b067225 */ /* 0x000fc800078e0006 */
[----:B------:R-:W-:Y:S01]  /*bfd0*/  IMAD R15, R11, R3, R14 ;  /* 0x000000030b0f7224 */ /* 0x000fe200078e020e */
[----:B------:R-:W-:Y:S01]  /*bfe0*/  LEA R3, P2, R4, UR4, 0x1 ;  /* 0x0000000404037c11 */ /* 0x000fe2000f8408ff */
[----:B------:R-:W-:Y:S01]  /*bff0*/  IMAD.MOV.U32 R69, RZ, RZ, R36 ;  /* 0x000000ffff457224 */ /* 0x000fe200078e0024 */
[----:B------:R-:W-:Y:S01]  /*c000*/  LEA R0, P3, R6, UR6, 0x1 ;  /* 0x0000000606007c11 */ /* 0x000fe2000f8608ff */
[----:B------:R-:W-:Y:S01]  /*c010*/  IMAD.MOV.U32 R72, RZ, RZ, R37 ;  /* 0x000000ffff487224 */ /* 0x000fe200078e0025 */
[----:B------:R-:W-:Y:S01]  /*c020*/  UMOV UR4, 0xffffffff ;  /* 0xffffffff00047882 */ /* 0x000fe20000000000 */
[----:B------:R-:W-:Y:S01]  /*c030*/  IMAD.MOV.U32 R2, RZ, RZ, R32 ;  /* 0x000000ffff027224 */ /* 0x000fe200078e0020 */
[----:B------:R-:W-:Y:S01]  /*c040*/  PRMT R61, R69, 0x7610, R61 ;  /* 0x00007610453d7816 */ /* 0x000fe2000000003d */
[----:B------:R-:W-:Y:S01]  /*c050*/  IMAD.IADD R11, R5, 0x1, R13 ;  /* 0x00000001050b7824 */ /* 0x000fe200078e020d */
[----:B------:R-:W-:Y:S01]  /*c060*/  PRMT R69, R72, 0x7610, R69 ;  /* 0x0000761048457816 */ /* 0x000fe20000000045 */
[----:B------:R-:W-:Y:S01]  /*c070*/  IMAD.IADD R5, R7, 0x1, R15 ;  /* 0x0000000107057824 */ /* 0x000fe200078e020f */
[----:B------:R-:W-:Y:S01]  /*c080*/  PRMT R72, R2, 0x7610, R72 ;  /* 0x0000761002487816 */ /* 0x000fe20000000048 */
[----:B------:R-:W-:Y:S01]  /*c090*/  IMAD.MOV.U32 R12, RZ, RZ, R33 ;  /* 0x000000ffff0c7224 */ /* 0x000fe200078e0021 */
[----:B------:R-:W-:-:S02]  /*c0a0*/  LEA.HI.X R4, R4, UR5, R11, 0x1, P2 ;  /* 0x0000000504047c11 */ /* 0x000fc400090f0c0b */
[----:B------:R-:W-:Y:S02]  /*c0b0*/  LEA.HI.X R2, R6, UR7, R5, 0x1, P3 ;  /* 0x0000000706027c11 */ /* 0x000fe400098f0c05 */
[----:B------:R-:W-:Y:S02]  /*c0c0*/  PRMT R73, R12, 0x7610, R73 ;  /* 0x000076100c497816 */ /* 0x000fe40000000049 */
[----:B------:R-:W-:Y:S01]  /*c0d0*/  LEA.HI R5, R209, R209, RZ, 0x1 ;  /* 0x000000d1d1057211 */ /* 0x000fe200078f08ff */
[----:B------:R-:W-:Y:S06]  /*c0e0*/  BRA.DIV UR4, `(.L_x_2322) ;  /* 0x0000016e04f07947 */ /* 0x000fec000b800000 */
.L_x_2544:
[----:B------:R-:W-:-:S03]  /*c0f0*/  UMOV UR4, 0xffffffff ;  /* 0xffffffff00047882 */ /* 0x000fc60000000000 */
[----:B------:R-:W-:Y:S05]  /*c100*/  BRA.DIV UR4, `(.L_x_2323) ;  /* 0x0000017204107947 */ /* 0x000fea000b800000 */
.L_x_2547:
[----:B------:R-:W-:-:S03]  /*c110*/  UMOV UR4, 0xffffffff ;  /* 0xffffffff00047882 */ /* 0x000fc60000000000 */
[----:B------:R-:W-:Y:S05]  /*c120*/  BRA.DIV UR4, `(.L_x_2324) ;  /* 0x0000017204307947 */ /* 0x000fea000b800000 */
.L_x_2550:
[----:B------:R-:W-:-:S03]  /*c130*/  UMOV UR4, 0xffffffff ;  /* 0xffffffff00047882 */ /* 0x000fc60000000000 */
[----:B------:R-:W-:Y:S05]  /*c140*/  BRA.DIV UR4, `(.L_x_2325) ;  /* 0x0000017204507947 */ /* 0x000fea000b800000 */
.L_x_2553:
[----:B------:R-:W-:-:S03]  /*c150*/  UMOV UR4, 0xffffffff ;  /* 0xffffffff00047882 */ /* 0x000fc60000000000 */
[----:B------:R-:W-:Y:S05]  /*c160*/  BRA.DIV UR4, `(.L_x_2326) ;  /* 0x0000017204707947 */ /* 0x000fea000b800000 */
.L_x_2556:
[----:B------:R-:W-:Y:S01]  /*c170*/  UMOV UR4, 0xffffffff ;  /* 0xffffffff00047882 */ /* 0x000fe20000000000 */
[----:B------:R-:W-:Y:S02]  /*c180*/  LOP3.LUT R4, R5, 0xfffffffe, RZ, 0xc0, !PT ;  /* 0xfffffffe05047812 */ /* 0x000fe400078ec0ff */
[----:B------:R-:W-:Y:S05]  /*c190*/  BRA.DIV UR4, `(.L_x_2327) ;  /* 0x00000172048c7947 */ /* 0x000fea000b800000 */
.L_x_2559:
[----:B------:R-:W-:Y:S01]  /*c1a0*/  UMOV UR4, 0xffffffff ;  /* 0xffffffff00047882 */ /* 0x000fe20000000000 */
[----:B------:R-:W-:Y:S02]  /*c1b0*/  IMAD.IADD R3, R209, 0x1, -R4 ;  /* 0x00000001d1037824 */ /* 0x000fe400078e0a04 */
[----:B------:R-:W-:Y:S05]  /*c1c0*/  BRA.DIV UR4, `(.L_x_2328) ;  /* 0x0000017204a87947 */ /* 0x000fea000b800000 */
.L_x_2562:
[----:B------:R-:W-:Y:S01]  /*c1d0*/  UMOV UR4, 0xffffffff ;  /* 0xffffffff00047882 */ /* 0x000fe20000000000 */
[----:B------:R-:W-:Y:S02]  /*c1e0*/  SHF.L.U32 R3, R3, 0x1f, RZ ;  /* 0x0000001f03037819 */ /* 0x000fe400000006ff */
[----:B------:R-:W-:Y:S05]  /*c1f0*/  BRA.DIV UR4, `(.L_x_2329) ;  /* 0x0000017204c47947 */ /* 0x000fea000b800000 */
.L_x_2565:
        /* <DEDUP_REMOVED lines=35> */
.L_x_2566:
[----:B------:R-:W-:Y:S05]  /*c430*/  BSYNC B1 ;  /* 0x0000000000017941 */ /* 0x000fea0003800000 */
.L_x_2330:
[----:B------:R-:W-:Y:S01]  /*c440*/  BSSY B1, `(.L_x_2332) ;  /* 0x0000134000017945 */ /* 0x000fe20003800000 */
[----:B0-----:R-:W-:Y:S02]  /*c450*/  PRMT R3, R4, 0x7610, R3 ;  /* 0x0000761004037816 */ /* 0x001fe40000000003 */
[----:B------:R-:W-:Y:S01]  /*c460*/  PRMT R11, R5, 0x7610, R11 ;  /* 0x00007610050b7816 */ /* 0x000fe2000000000b */
[----:B------:R-:W-:Y:S06]  /*c470*/  @P0 BRA `(.L_x_2333) ;  /* 0x0000001000c00947 */ /* 0x000fec0003800000 */
[----:B------:R-:W0:Y:S01]  /*c480*/  LDC R5, c[0x0][0x3d4] ;  /* 0x0000f500ff057b82 */ /* 0x000e220000000800 */
        /* <DEDUP_REMOVED lines=34> */
[C---:B------:R-:W-:Y:S01]  /*c6b0*/  FFMA.FTZ R113, R66.reuse, R106, -R113 ;  /* 0x0000006a42717223 */ /* 0x040fe20000010871 */
        /* <DEDUP_REMOVED lines=24> */
.L_x_2335:
[----:B------:R-:W-:Y:S05]  /*c840*/  BSYNC B2 ;  /* 0x0000000000027941 */ /* 0x000fea0003800000 */
.L_x_2334:
[----:B------:R-:W-:Y:S04]  /*c850*/  BSSY B2, `(.L_x_2336) ;  /* 0x0000030000027945 */ /* 0x000fe80003800000 */
[----:B------:R-:W-:Y:S05]  /*c860*/  @P2 BRA `(.L_x_2337) ;  /* 0x0000000000b82947 */ /* 0x000fea0003800000 */
[----:B0-----:R-:W0:Y:S01]  /*c870*/  LDS.128 R4, [R10] ;  /* 0x000000000a047984 */ /* 0x001e220000000c00 */
        /* <DEDUP_REMOVED lines=45> */
.L_x_2337:
[----:B------:R-:W-:Y:S05]  /*cb50*/  BSYNC B2 ;  /* 0x0000000000027941 */ /* 0x000fea0003800000 */
.L_x_2336:
[----:B------:R-:W-:Y:S04]  /*cb60*/  BSSY B2, `(.L_x_2338) ;  /* 0x0000030000027945 */ /* 0x000fe80003800000 */
[----:B------:R-:W-:Y:S05]  /*cb70*/  @P3 BRA `(.L_x_2339) ;  /* 0x0000000000b83947 */ /* 0x000fea0003800000 */
[----:B01----:R-:W0:Y:S01]  /*cb80*/  LDS.128 R4, [R60+0x14400] ;  /* 0x014400003c047984 */ /* 0x003e220000000c00 */
        /* <DEDUP_REMOVED lines=45> */
.L_x_2339:
[----:B------:R-:W-:Y:S05]  /*ce60*/  BSYNC B2 ;  /* 0x0000000000027941 */ /* 0x000fea0003800000 */
.L_x_2338:
        /* <DEDUP_REMOVED lines=48> */
.L_x_2341:
[----:B------:R-:W-:Y:S05]  /*d170*/  BSYNC B2 ;  /* 0x0000000000027941 */ /* 0x000fea0003800000 */
.L_x_2340:
[----:B------:R-:W-:Y:S04]  /*d180*/  BSSY B2, `(.L_x_2342) ;  /* 0x0000030000027945 */ /* 0x000fe80003800000 */
[----:B------:R-:W-:Y:S05]  /*d190*/  @P5 BRA `(.L_x_2343) ;  /* 0x0000000000b85947 */ /* 0x000fea0003800000 */
[----:B0123--:R-:W0:Y:S01]  /*d1a0*/  LDS.128 R4, [R60+0x18400] ;  /* 0x018400003c047984 */ /* 0x00fe220000000c00 */
        /* <DEDUP_REMOVED lines=45> */
.L_x_2343:
[----:B------:R-:W-:Y:S05]  /*d480*/  BSYNC B2 ;  /* 0x0000000000027941 */ /* 0x000fea0003800000 */
.L_x_2342:
[----:B------:R-:W-:Y:S05]  /*d490*/  @P6 BRA `(.L_x_2333) ;  /* 0x0000000000b86947 */ /* 0x000fea0003800000 */
[----:B01234-:R-:W0:Y:S01]  /*d4a0*/  LDS.128 R4, [R10+0x8000] ;  /* 0x008000000a047984 */ /* 0x01fe220000000c00 */
        /* <DEDUP_REMOVED lines=45> */
.L_x_2333:
[----:B------:R-:W-:Y:S05]  /*d780*/  BSYNC B1 ;  /* 0x0000000000017941 */ /* 0x000fea0003800000 */
.L_x_2332:
        /* <DEDUP_REMOVED lines=61> */
.L_x_2346:
[----:B------:R-:W-:Y:S05]  /*db60*/  BSYNC B1 ;  /* 0x0000000000017941 */ /* 0x000fea0003800000 */
.L_x_2345:
        /* <DEDUP_REMOVED lines=26> */
[----:B------:R-:W-:Y:S02]  /*dd10*/  IMAD.U32 R7, R5, 0x10000, RZ ;  /* 0x0001000005077824 */ /* 0x000fe400078e00ff */
        /* <DEDUP_REMOVED lines=9> */
[----:B------:R-:W-:-:S02]  /*ddb0*/  FMUL.FTZ R38, R4, R37 ;  /* 0x0000002504267220 */ /* 0x000fc40000410000 */
[C---:B------:R-:W-:Y:S01]  /*ddc0*/  FMUL.FTZ R40, R5.reuse, R36 ;  /* 0x0000002405287220 */ /* 0x040fe20000410000 */
[C---:B------:R-:W-:Y:S01]  /*ddd0*/  FFMA.FTZ R4, R6.reuse, R37, -R41 ;  /* 0x0000002506047223 */ /* 0x040fe20000010829 */
[-C--:B------:R-:W-:Y:S01]  /*dde0*/  FMUL.FTZ R43, R5, R88.reuse ;  /* 0x00000058052b7220 */ /* 0x080fe20000410000 */
[----:B------:R-:W-:Y:S01]  /*ddf0*/  FFMA.FTZ R39, R6, R39, R38 ;  /* 0x0000002706277223 */ /* 0x000fe20000010026 */
[----:B------:R-:W-:Y:S01]  /*de00*/  FFMA.FTZ R5, R7, R88, -R40 ;  /* 0x0000005807057223 */ /* 0x000fe20000010828 */
[----:B------:R-:W-:Y:S01]  /*de10*/  F2FP.BF16.F32.PACK_AB R6, R45, R42 ;  /* 0x0000002a2d06723e */ /* 0x000fe200000010ff */
[----:B------:R-:W-:Y:S01]  /*de20*/  FFMA.FTZ R36, R7, R36, R43 ;  /* 0x0000002407247223 */ /* 0x000fe2000001002b */
[----:B------:R-:W-:Y:S02]  /*de30*/  F2FP.BF16.F32.PACK_AB R7, R44, R89 ;  /* 0x000000592c07723e */ /* 0x000fe400000010ff */
[----:B------:R-:W-:Y:S02]  /*de40*/  F2FP.BF16.F32.PACK_AB R4, R39, R4 ;  /* 0x000000042704723e */ /* 0x000fe400000010ff */
[----:B------:R-:W-:-:S05]  /*de50*/  F2FP.BF16.F32.PACK_AB R5, R36, R5 ;  /* 0x000000052405723e */ /* 0x000fca00000010ff */
[----:B------:R1:W-:Y:S02]  /*de60*/  STS.128 [R10+0x2000], R4 ;  /* 0x002000040a007388 */ /* 0x0003e40000000c00 */
.L_x_2348:
[----:B------:R-:W-:Y:S05]  /*de70*/  BSYNC B1 ;  /* 0x0000000000017941 */ /* 0x000fea0003800000 */
.L_x_2347:
        /* <DEDUP_REMOVED lines=48> */
.L_x_2350:
[----:B------:R-:W-:Y:S05]  /*e180*/  BSYNC B1 ;  /* 0x0000000000017941 */ /* 0x000fea0003800000 */
.L_x_2349:
        /* <DEDUP_REMOVED lines=48> */
.L_x_2352:
[----:B------:R-:W-:Y:S05]  /*e490*/  BSYNC B1 ;  /* 0x0000000000017941 */ /* 0x000fea0003800000 */
.L_x_2351:
        /* <DEDUP_REMOVED lines=9> */
[----:B------:R-:W-:Y:S01]  /*e530*/  PRMT R24, R14, 0x5410, R29 ;  /* 0x000054100e187816 */ /* 0x000fe2000000001d */
[C---:B------:R-:W-:Y:S01]  /*e540*/  IMAD.U32 R29, R28.reuse, 0x10000, RZ ;  /* 0x000100001c1d7824 */ /* 0x040fe200078e00ff */
[----:B------:R-:W-:Y:S01]  /*e550*/  LOP3.LUT R28, R28, 0xffff0000, RZ, 0xc0, !PT ;  /* 0xffff00001c1c7812 */ /* 0x000fe200078ec0ff */
[C---:B------:R-:W-:Y:S01]  /*e560*/  IMAD.U32 R26, R25.reuse, 0x10000, RZ ;  /* 0x00010000191a7824 */ /* 0x040fe200078e00ff */
[----:B------:R-:W-:Y:S02]  /*e570*/  PRMT R27, R12, 0x5410, R27 ;  /* 0x000054100c1b7816 */ /* 0x000fe4000000001b */
        /* <DEDUP_REMOVED lines=9> */
[C---:B------:R-:W-:Y:S01]  /*e610*/  FFMA.FTZ R31, R12.reuse, R26, -R31 ;  /* 0x0000001a0c1f7223 */ /* 0x040fe2000001081f */
[----:B------:R-:W-:Y:S01]  /*e620*/  FFMA.FTZ R30, R12, R29, R30 ;  /* 0x0000001d0c1e7223 */ /* 0x000fe2000001001e */
[-C--:B------:R-:W-:Y:S01]  /*e630*/  FFMA.FTZ R29, R14, R25.reuse, -R13 ;  /* 0x000000190e1d7223 */ /* 0x080fe2000001080d */
[C---:B------:R-:W-:Y:S01]  /*e640*/  IMAD.U32 R7, R5.reuse, 0x10000, RZ ;  /* 0x0001000005077824 */ /* 0x040fe200078e00ff */
[----:B------:R-:W-:Y:S01]  /*e650*/  LOP3.LUT R4, R4, 0xffff0000, RZ, 0xc0, !PT ;  /* 0xffff000004047812 */ /* 0x000fe200078ec0ff */
[C---:B------:R-:W-:Y:S01]  /*e660*/  IMAD.U32 R13, R24.reuse, 0x10000, RZ ;  /* 0x00010000180d7824 */ /* 0x040fe200078e00ff */
[----:B------:R-:W-:Y:S01]  /*e670*/  LOP3.LUT R5, R5, 0xffff0000, RZ, 0xc0, !PT ;  /* 0xffff000005057812 */ /* 0x000fe200078ec0ff */
[----:B------:R-:W-:Y:S01]  /*e680*/  FMUL.FTZ R33, R15, R25 ;  /* 0x000000190f217220 */ /* 0x000fe20000410000 */
[C---:B------:R-:W-:Y:S01]  /*e690*/  LOP3.LUT R12, R27.reuse, 0xffff0000, RZ, 0xc0, !PT ;  /* 0xffff00001b0c7812 */ /* 0x040fe200078ec0ff */
[----:B------:R-:W-:Y:S01]  /*e6a0*/  IMAD.U32 R15, R27, 0x10000, RZ ;  /* 0x000100001b0f7824 */ /* 0x000fe200078e00ff */
[----:B------:R-:W-:Y:S01]  /*e6b0*/  LOP3.LUT R24, R24, 0xffff0000, RZ, 0xc0, !PT ;  /* 0xffff000018187812 */ /* 0x000fe200078ec0ff */
[----:B------:R-:W-:Y:S01]  /*e6c0*/  FFMA.FTZ R28, R14, R28, R33 ;  /* 0x0000001c0e1c7223 */ /* 0x000fe20000010021 */
[C---:B------:R-:W-:Y:S01]  /*e6d0*/  FMUL.FTZ R14, R4.reuse, R13 ;  /* 0x0000000d040e7220 */ /* 0x040fe20000410000 */
[-C--:B------:R-:W-:Y:S01]  /*e6e0*/  FMUL.FTZ R25, R4, R15.reuse ;  /* 0x0000000f04197220 */ /* 0x080fe20000410000 */
[C---:B------:R-:W-:Y:S01]  /*e6f0*/  FMUL.FTZ R26, R5.reuse, R12 ;  /* 0x0000000c051a7220 */ /* 0x040fe20000410000 */
[-C--:B------:R-:W-:Y:S01]  /*e700*/  FMUL.FTZ R27, R5, R24.reuse ;  /* 0x00000018051b7220 */ /* 0x080fe20000410000 */
[C---:B------:R-:W-:Y:S01]  /*e710*/  FFMA.FTZ R15, R6.reuse, R15, R14 ;  /* 0x0000000f060f7223 */ /* 0x040fe2000001000e */
[----:B------:R-:W-:Y:S01]  /*e720*/  FFMA.FTZ R4, R6, R13, -R25 ;  /* 0x0000000d06047223 */ /* 0x000fe20000010819 */
[C---:B------:R-:W-:Y:S01]  /*e730*/  FFMA.FTZ R5, R7.reuse, R24, -R26 ;  /* 0x0000001807057223 */ /* 0x040fe2000001081a */
[----:B------:R-:W-:Y:S01]  /*e740*/  FFMA.FTZ R12, R7, R12, R27 ;  /* 0x0000000c070c7223 */ /* 0x000fe2000001001b */
[----:B------:R-:W-:-:S02]  /*e750*/  F2FP.BF16.F32.PACK_AB R6, R30, R31 ;  /* 0x0000001f1e06723e */ /* 0x000fc400000010ff */
[----:B------:R-:W-:Y:S02]  /*e760*/  F2FP.BF16.F32.PACK_AB R7, R28, R29 ;  /* 0x0000001d1c07723e */ /* 0x000fe400000010ff */
[----:B------:R-:W-:Y:S02]  /*e770*/  F2FP.BF16.F32.PACK_AB R4, R15, R4 ;  /* 0x000000040f04723e */ /* 0x000fe400000010ff */
[----:B------:R-:W-:-:S05]  /*e780*/  F2FP.BF16.F32.PACK_AB R5, R12, R5 ;  /* 0x000000050c05723e */ /* 0x000fca00000010ff */
[----:B------:R4:W-:Y:S02]  /*e790*/  STS.128 [R60+0x1a400], R4 ;  /* 0x01a400043c007388 */ /* 0x0009e40000000c00 */
.L_x_2354:
[----:B------:R-:W-:Y:S05]  /*e7a0*/  BSYNC B1 ;  /* 0x0000000000017941 */ /* 0x000fea0003800000 */
.L_x_2353:
        /* <DEDUP_REMOVED lines=8> */
[C---:B------:R-:W-:Y:S01]  /*e830*/  LOP3.LUT R20, R14.reuse, 0xffff0000, RZ, 0xc0, !PT ;  /* 0xffff00000e147812 */ /* 0x040fe200078ec0ff */
[----:B------:R-:W-:Y:S01]  /*e840*/  IMAD.U32 R21, R14, 0x10000, RZ ;  /* 0x000100000e157824 */ /* 0x000fe200078e00ff */
[C---:B------:R-:W-:Y:S01]  /*e850*/  LOP3.LUT R14, R11.reuse, 0xffff0000, RZ, 0xc0, !PT ;  /* 0xffff00000b0e7812 */ /* 0x040fe200078ec0ff */
[----:B------:R-:W-:Y:S01]  /*e860*/  IMAD.U32 R13, R11, 0x10000, RZ ;  /* 0x000100000b0d7824 */ /* 0x000fe200078e00ff */
[----:B------:R-:W-:Y:S02]  /*e870*/  PRMT R15, R0, 0x5410, R15 ;  /* 0x00005410000f7816 */ /* 0x000fe4000000000f */
[----:B------:R-:W-:Y:S01]  /*e880*/  PRMT R12, R3, 0x5410, R12 ;  /* 0x00005410030c7816 */ /* 0x000fe2000000000c */
        /* <DEDUP_REMOVED lines=9> */
[C---:B------:R-:W-:Y:S01]  /*e920*/  IMAD.U32 R3, R5.reuse, 0x10000, RZ ;  /* 0x0001000005037824 */ /* 0x040fe200078e00ff */
[----:B------:R-:W-:Y:S01]  /*e930*/  LOP3.LUT R4, R5, 0xffff0000, RZ, 0xc0, !PT ;  /* 0xffff000005047812 */ /* 0x000fe200078ec0ff */
[----:B------:R-:W-:Y:S01]  /*e940*/  FFMA.FTZ R24, R8, R21, R6 ;  /* 0x0000001508187223 */ /* 0x000fe20000010006 */
[-C--:B------:R-:W-:Y:S01]  /*e950*/  FMUL.FTZ R6, R7, R14.reuse ;  /* 0x0000000e07067220 */ /* 0x080fe20000410000 */
[C---:B------:R-:W-:Y:S01]  /*e960*/  IMAD.U32 R7, R15.reuse, 0x10000, RZ ;  /* 0x000100000f077824 */ /* 0x040fe200078e00ff */
[----:B------:R-:W-:Y:S01]  /*e970*/  LOP3.LUT R15, R15, 0xffff0000, RZ, 0xc0, !PT ;  /* 0xffff00000f0f7812 */ /* 0x000fe200078ec0ff */
[C---:B------:R-:W-:Y:S01]  /*e980*/  IMAD.U32 R5, R12.reuse, 0x10000, RZ ;  /* 0x000100000c057824 */ /* 0x040fe200078e00ff */
[----:B------:R-:W-:Y:S01]  /*e990*/  LOP3.LUT R12, R12, 0xffff0000, RZ, 0xc0, !PT ;  /* 0xffff00000c0c7812 */ /* 0x000fe200078ec0ff */
[----:B------:R-:W-:Y:S01]  /*e9a0*/  FFMA.FTZ R11, R8, R13, -R11 ;  /* 0x0000000d080b7223 */ /* 0x000fe2000001080b */
[C---:B------:R-:W-:Y:S01]  /*e9b0*/  FFMA.FTZ R26, R9.reuse, R14, -R26 ;  /* 0x0000000e091a7223 */ /* 0x040fe2000001081a */
[----:B------:R-:W-:Y:S01]  /*e9c0*/  FFMA.FTZ R13, R9, R20, R6 ;  /* 0x00000014090d7223 */ /* 0x000fe20000010006 */
[C---:B------:R-:W-:Y:S01]  /*e9d0*/  FMUL.FTZ R9, R2.reuse, R7 ;  /* 0x0000000702097220 */ /* 0x040fe20000410000 */
[----:B------:R-:W-:Y:S01]  /*e9e0*/  FMUL.FTZ R2, R2, R5 ;  /* 0x0000000502027220 */ /* 0x000fe20000410000 */
        /* <DEDUP_REMOVED lines=12> */
.L_x_2317:
        /* <DEDUP_REMOVED lines=64> */
.L_x_2356:
[----:B------:R-:W-:Y:S05]  /*eeb0*/  BSYNC B1 ;  /* 0x0000000000017941 */ /* 0x000fea0003800000 */
.L_x_2355:
[----:B------:R-:W-:Y:S01]  /*eec0*/  BSSY B1, `(.L_x_2357) ;  /* 0x0000026000017945 */ /* 0x000fe20003800000 */
[----:B-----5:R-:W-:Y:S01]  /*eed0*/  IMAD.MOV.U32 R72, RZ, RZ, R4 ;  /* 0x000000ffff487224 */ /* 0x020fe200078e0004 */
[----:B------:R-:W-:Y:S01]  /*eee0*/  CS2R R66, SRZ ;  /* 0x0000000000427805 */ /* 0x000fe2000001ff00 */
[----:B------:R-:W-:Y:S02]  /*eef0*/  IMAD.MOV.U32 R73, RZ, RZ, R5 ;  /* 0x000000ffff497224 */ /* 0x000fe400078e0005 */
[----:B------:R-:W-:Y:S01]  /*ef00*/  IMAD.MOV.U32 R77, RZ, RZ, R6 ;  /* 0x000000ffff4d7224 */ /* 0x000fe200078e0006 */
[----:B------:R-:W-:Y:S06]  /*ef10*/  @P1 BRA `(.L_x_2358) ;  /* 0x0000000000801947 */ /* 0x000fec0003800000 */
[----:B------:R-:W-:Y:S01]  /*ef20*/  IADD3 R76, P2, P3, R71, R76, R84 ;  /* 0x0000004c474c7210 */ /* 0x000fe20007b5e054 */
[----:B------:R-:W-:Y:S01]  /*ef30*/  ULDC.64 UR4, c[0x0][0x3c8] ;  /* 0x0000f20000047ab9 */ /* 0x000fe20000000a00 */
[----:B------:R-:W-:Y:S01]  /*ef40*/  IADD3 R75, P4, P5, R70, R75, R87 ;  /* 0x0000004b464b7210 */ /* 0x000fe20007d9e057 */
[----:B------:R-:W-:Y:S01]  /*ef50*/  ULDC.64 UR6, c[0x0][0x3e0] ;  /* 0x0000f80000067ab9 */ /* 0x000fe20000000a00 */
[----:B0-----:R-:W-:Y:S02]  /*ef60*/  IADD3.X R15, R83, R74, R82, P2, P3 ;  /* 0x0000004a530f7210 */ /* 0x001fe400017e6452 */
        /* <DEDUP_REMOVED lines=27> */
.L_x_2358:
[----:B------:R-:W-:Y:S05]  /*f120*/  BSYNC B1 ;  /* 0x0000000000017941 */ /* 0x000fea0003800000 */
.L_x_2357:
[----:B------:R-:W-:Y:S01]  /*f130*/  IMAD.MOV.U32 R0, RZ, RZ, R7 ;  /* 0x000000ffff007224 */ /* 0x000fe200078e0007 */
[----:B------:R-:W-:Y:S01]  /*f140*/  ISETP.NE.AND P2, PT, R78, 0x1, PT ;  /* 0x000000014e00780c */ /* 0x000fe20003f45270 */
[----:B01----:R-:W-:Y:S01]  /*f150*/  IMAD.MOV.U32 R14, RZ, RZ, R24 ;  /* 0x000000ffff0e7224 */ /* 0x003fe200078e0018 */
[----:B------:R-:W-:Y:S01]  /*f160*/  ULDC.64 UR4, c[0x0][0x3c8] ;  /* 0x0000f20000047ab9 */ /* 0x000fe20000000a00 */
        /* <DEDUP_REMOVED lines=19> */
[----:B------:R-:W-:Y:S01]  /*f2a0*/  PRMT R87, R0, 0x7610, R87 ;  /* 0x0000761000577816 */ /* 0x000fe20000000057 */
        /* <DEDUP_REMOVED lines=17> */
[----:B------:R-:W-:-:S02]  /*f3c0*/  PRMT R102, R0, 0x7610, R102 ;  /* 0x0000761000667816 */ /* 0x000fc40000000066 */
[----:B------:R-:W-:Y:S01]  /*f3d0*/  PRMT R100, R20, 0x7610, R100 ;  /* 0x0000761014647816 */ /* 0x000fe20000000064 */
[----:B------:R-:W-:Y:S01]  /*f3e0*/  IMAD.MOV.U32 R20, RZ, RZ, R37 ;  /* 0x000000ffff147224 */ /* 0x000fe200078e0025 */
[----:B------:R-:W-:Y:S01]  /*f3f0*/  PRMT R91, R69, 0x7610, R91 ;  /* 0x00007610455b7816 */ /* 0x000fe2000000005b */
[----:B-1----:R-:W-:-:S03]  /*f400*/  @P2 IMAD.HI.U32 R0, R15, R14, RZ ;  /* 0x0000000e0f002227 */ /* 0x002fc600078e00ff */
[----:B------:R-:W-:Y:S01]  /*f410*/  PRMT R101, R20, 0x7610, R101 ;  /* 0x0000761014657816 */ /* 0x000fe20000000065 */
[----:B------:R-:W-:Y:S01]  /*f420*/  IMAD.MOV.U32 R14, RZ, RZ, R61 ;  /* 0x000000ffff0e7224 */ /* 0x000fe200078e003d */
[----:B0-----:R-:W-:Y:S01]  /*f430*/  @P2 SHF.R.U32.HI R15, RZ, R21, R0 ;  /* 0x00000015ff0f2219 */ /* 0x001fe20000011600 */
[----:B-----5:R-:W-:Y:S02]  /*f440*/  IMAD.MOV.U32 R0, RZ, RZ, R40 ;  /* 0x000000ffff007224 */ /* 0x020fe400078e0028 */
[----:B------:R-:W-:Y:S01]  /*f450*/  IMAD.MOV.U32 R20, RZ, RZ, R60 ;  /* 0x000000ffff147224 */ /* 0x000fe200078e003c */
[----:B------:R-:W-:Y:S01]  /*f460*/  PRMT R89, R14, 0x7610, R89 ;  /* 0x000076100e597816 */ /* 0x000fe20000000059 */
[----:B------:R-:W-:Y:S01]  /*f470*/  IMAD.MOV.U32 R14, RZ, RZ, R41 ;  /* 0x000000ffff0e7224 */ /* 0x000fe200078e0029 */
[----:B------:R-:W-:Y:S01]  /*f480*/  SHF.R.S32.HI R21, RZ, 0x1f, R15 ;  /* 0x0000001fff157819 */ /* 0x000fe2000001140f */
[----:B------:R-:W-:Y:S01]  /*f490*/  IMAD.WIDE.U32 R8, R15, R12, R8 ;  /* 0x0000000c0f087225 */ /* 0x000fe200078e0008 */
[----:B------:R-:W-:-:S02]  /*f4a0*/  PRMT R74, R0, 0x7610, R74 ;  /* 0x00007610004a7816 */ /* 0x000fc4000000004a */
[----:B------:R-:W-:Y:S01]  /*f4b0*/  PRMT R75, R14, 0x7610, R75 ;  /* 0x000076100e4b7816 */ /* 0x000fe2000000004b */
[C---:B------:R-:W-:Y:S01]  /*f4c0*/  IMAD R0, R21.reuse, R12, RZ ;  /* 0x0000000c15007224 */ /* 0x040fe200078e02ff */
[----:B------:R-:W-:Y:S01]  /*f4d0*/  PRMT R88, R20, 0x7610, R88 ;  /* 0x0000761014587816 */ /* 0x000fe20000000058 */
[-C--:B------:R-:W-:Y:S02]  /*f4e0*/  IMAD R14, R21, R2.reuse, RZ ;  /* 0x00000002150e7224 */ /* 0x080fe400078e02ff */
[----:B------:R-:W-:-:S04]  /*f4f0*/  IMAD.WIDE.U32 R10, R15, R2, R10 ;  /* 0x000000020f0a7225 */ /* 0x000fc800078e000a */
[C---:B------:R-:W-:Y:S01]  /*f500*/  IMAD R13, R15.reuse, R13, R0 ;  /* 0x0000000d0f0d7224 */ /* 0x040fe200078e0200 */
[----:B------:R-:W-:Y:S01]  /*f510*/  LEA R0, P3, R10, UR6, 0x1 ;  /* 0x000000060a007c11 */ /* 0x000fe2000f8608ff */
[----:B------:R-:W-:Y:S01]  /*f520*/  IMAD R15, R15, R3, R14 ;  /* 0x000000030f0f7224 */ /* 0x000fe200078e020e */
[----:B------:R-:W-:Y:S01]  /*f530*/  LEA R3, P2, R8, UR4, 0x1 ;  /* 0x0000000408037c11 */ /* 0x000fe2000f8408ff */
        /* <DEDUP_REMOVED lines=17> */
.L_x_2569:
[----:B------:R-:W-:-:S03]  /*f650*/  UMOV UR4, 0xffffffff ;  /* 0xffffffff00047882 */ /* 0x000fc60000000000 */
[----:B------:R-:W-:Y:S05]  /*f660*/  BRA.DIV UR4, `(.L_x_2360) ;  /* 0x00000142040c7947 */ /* 0x000fea000b800000 */
.L_x_2572:
[----:B------:R-:W-:-:S03]  /*f670*/  UMOV UR4, 0xffffffff ;  /* 0xffffffff00047882 */ /* 0x000fc60000000000 */
[----:B------:R-:W-:Y:S05]  /*f680*/  BRA.DIV UR4, `(.L_x_2361) ;  /* 0x00000142042c7947 */ /* 0x000fea000b800000 */
.L_x_2575:
[----:B------:R-:W-:-:S03]  /*f690*/  UMOV UR4, 0xffffffff ;  /* 0xffffffff00047882 */ /* 0x000fc60000000000 */
[----:B------:R-:W-:Y:S05]  /*f6a0*/  BRA.DIV UR4, `(.L_x_2362) ;  /* 0x00000142044c7947 */ /* 0x000fea000b800000 */
.L_x_2578:
[----:B------:R-:W-:-:S03]  /*f6b0*/  UMOV UR4, 0xffffffff ;  /* 0xffffffff00047882 */ /* 0x000fc60000000000 */
[----:B------:R-:W-:Y:S05]  /*f6c0*/  BRA.DIV UR4, `(.L_x_2363) ;  /* 0x00000142046c7947 */ /* 0x000fea000b800000 */
.L_x_2581:
[----:B------:R-:W-:Y:S01]  /*f6d0*/  UMOV UR4, 0xffffffff ;  /* 0xffffffff00047882 */ /* 0x000fe20000000000 */
[----:B------:R-:W-:Y:S02]  /*f6e0*/  LOP3.LUT R8, R9, 0xfffffffe, RZ, 0xc0, !PT ;  /* 0xfffffffe09087812 */ /* 0x000fe400078ec0ff */
[----:B------:R-:W-:Y:S05]  /*f6f0*/  BRA.DIV UR4, `(.L_x_2364) ;  /* 0x0000014204887947 */ /* 0x000fea000b800000 */
.L_x_2584:
[----:B------:R-:W-:Y:S01]  /*f700*/  UMOV UR4, 0xffffffff ;  /* 0xffffffff00047882 */ /* 0x000fe20000000000 */
[----:B------:R-:W-:Y:S02]  /*f710*/  IMAD.IADD R8, R209, 0x1, -R8 ;  /* 0x00000001d1087824 */ /* 0x000fe400078e0a08 */
[----:B------:R-:W-:Y:S05]  /*f720*/  BRA.DIV UR4, `(.L_x_2365) ;  /* 0x0000014204a47947 */ /* 0x000fea000b800000 */
.L_x_2587:
[----:B------:R-:W-:Y:S01]  /*f730*/  UMOV UR4, 0xffffffff ;  /* 0xffffffff00047882 */ /* 0x000fe20000000000 */
[----:B------:R-:W-:Y:S02]  /*f740*/  SHF.L.U32 R9, R8, 0x1f, RZ ;  /* 0x0000001f08097819 */ /* 0x000fe400000006ff */
[----:B------:R-:W-:Y:S05]  /*f750*/  BRA.DIV UR4, `(.L_x_2366) ;  /* 0x0000014204c07947 */ /* 0x000fea000b800000 */
.L_x_2590:
        /* <DEDUP_REMOVED lines=35> */
[----:B0-----:R-:W-:Y:S06]  /*f990*/  @!P2 BRA `(.L_x_2368) ;  /* 0x000001400058a947 */ /* 0x001fec0003800000 */
.L_x_2591:
[----:B------:R-:W-:Y:S05]  /*f9a0*/  BSYNC B1 ;  /* 0x0000000000017941 */ /* 0x000fea0003800000 */
.L_x_2367:
        /* <DEDUP_REMOVED lines=11> */
[----:B0-----:R-:W-:Y:S02]  /*fa60*/  LOP3.LUT R9, R196, 0x38, R22, 0xf8, !PT ;  /* 0x00000038c4097812 */ /* 0x001fe400078ef816 */
[----:B------:R-:W-:Y:S02]  /*fa70*/  SHF.R.S32.HI R11, RZ, 0x1f, R8 ;  /* 0x0000001fff0b7819 */ /* 0x000fe40000011408 */
[----:B------:R-:W-:Y:S02]  /*fa80*/  SHF.R.U64 R116, R32, 0x10, R33 ;  /* 0x0000001020747819 */ /* 0x000fe40000001221 */
[----:B------:R-:W-:Y:S01]  /*fa90*/  LEA.HI R10, R11, R8, RZ, 0x3 ;  /* 0x000000080b0a7211 */ /* 0x000fe200078f18ff */
[----:B------:R-:W-:Y:S01]  /*faa0*/  IMAD.SHL.U32 R11, R8, 0x8, RZ ;  /* 0x00000008080b7824 */ /* 0x000fe200078e00ff */
[----:B------:R-:W-:-:S02]  /*fab0*/  LOP3.LUT R8, R9, R198, RZ, 0x3c, !PT ;  /* 0x000000c609087212 */ /* 0x000fc400078e3cff */
[----:B------:R-:W-:Y:S01]  /*fac0*/  SHF.R.U64 R32, R4, 0x10, R5 ;  /* 0x0000001004207819 */ /* 0x000fe20000001205 */
[----:B------:R-:W-:Y:S01]  /*fad0*/  IMAD.SHL.U32 R10, R10, 0x400, RZ ;  /* 0x000004000a0a7824 */ /* 0x000fe200078e00ff */
[----:B------:R-:W-:Y:S01]  /*fae0*/  LOP3.LUT R11, R196, 0x38, R11, 0xf8, !PT ;  /* 0x00000038c40b7812 */ /* 0x000fe200078ef80b */
[----:B------:R-:W-:Y:S01]  /*faf0*/  IMAD R9, R197, 0x200, R8 ;  /* 0x00000200c5097824 */ /* 0x000fe200078e0208 */
[----:B------:R-:W-:Y:S02]  /*fb00*/  SHF.R.U32.HI R5, RZ, 0x10, R5 ;  /* 0x00000010ff057819 */ /* 0x000fe40000011605 */
[----:B------:R-:W-:Y:S01]  /*fb10*/  LOP3.LUT R10, R10, 0x7fffe000, RZ, 0xc0, !PT ;  /* 0x7fffe0000a0a7812 */ /* 0x000fe200078ec0ff */
[----:B------:R-:W-:Y:S01]  /*fb20*/  IMAD R104, R9, 0x2, R18 ;  /* 0x0000000209687824 */ /* 0x000fe200078e0212 */
[----:B------:R-:W-:Y:S02]  /*fb30*/  LOP3.LUT R11, R11, R198, RZ, 0x3c, !PT ;  /* 0x000000c60b0b7212 */ /* 0x000fe400078e3cff */
[--C-:B------:R-:W-:Y:S01]  /*fb40*/  SHF.R.U64 R4, R6, 0x10, R7.reuse ;  /* 0x0000001006047819 */ /* 0x100fe20000001207 */
[----:B------:R-:W-:Y:S01]  /*fb50*/  IMAD R10, R197, 0x200, R10 ;  /* 0x00000200c50a7824 */ /* 0x000fe200078e020a */
[----:B------:R-:W-:-:S02]  /*fb60*/  SHF.R.U32.HI R7, RZ, 0x10, R7 ;  /* 0x00000010ff077819 */ /* 0x000fc40000011607 */
[----:B------:R-:W-:Y:S01]  /*fb70*/  PRMT R111, R111, 0x5410, R116 ;  /* 0x000054106f6f7816 */ /* 0x000fe20000000074 */
[----:B------:R-:W-:Y:S01]  /*fb80*/  IMAD.IADD R13, R10, 0x1, R11 ;  /* 0x000000010a0d7824 */ /* 0x000fe200078e020b */
[----:B------:R-:W-:Y:S01]  /*fb90*/  PRMT R115, R107, 0x5410, R32 ;  /* 0x000054106b737816 */ /* 0x000fe20000000020 */
[----:B------:R-:W0:Y:S01]  /*fba0*/  LDS.128 R8, [R104+0x10400] ;  /* 0x0104000068087984 */ /* 0x000e220000000c00 */
[----:B------:R-:W-:Y:S01]  /*fbb0*/  PRMT R116, R108, 0x5410, R5 ;  /* 0x000054106c747816 */ /* 0x000fe20000000005 */
[----:B------:R-:W-:Y:S01]  /*fbc0*/  IMAD R106, R13, 0x2, R18 ;  /* 0x000000020d6a7824 */ /* 0x000fe200078e0212 */
[----:B------:R-:W-:Y:S01]  /*fbd0*/  PRMT R117, R109, 0x5410, R4 ;  /* 0x000054106d757816 */ /* 0x000fe20000000004 */
[----:B------:R-:W-:Y:S01]  /*fbe0*/  IMAD.U32 R108, R115, 0x10000, RZ ;  /* 0x00010000736c7824 */ /* 0x000fe200078e00ff */
[----:B------:R-:W-:Y:S01]  /*fbf0*/  PRMT R110, R110, 0x5410, R7 ;  /* 0x000054106e6e7816 */ /* 0x000fe20000000007 */
[----:B------:R-:W-:Y:S01]  /*fc00*/  IMAD.U32 R107, R111, 0x10000, RZ ;  /* 0x000100006f6b7824 */ /* 0x000fe200078e00ff */
[----:B------:R-:W1:Y:S01]  /*fc10*/  LDS.128 R12, [R106+0x10400] ;  /* 0x010400006a0c7984 */ /* 0x000e620000000c00 */
[----:B------:R-:W-:Y:S01]  /*fc20*/  SHF.R.U32.HI R33, RZ, 0x10, R33 ;  /* 0x00000010ff217819 */ /* 0x000fe20000011621 */
[----:B------:R-:W-:Y:S01]  /*fc30*/  IMAD.U32 R109, R116, 0x10000, RZ ;  /* 0x00010000746d7824 */ /* 0x000fe200078e00ff */
[----:B------:R-:W-:-:S02]  /*fc40*/  SHF.R.U64 R34, R34, 0x10, R35 ;  /* 0x0000001022227819 */ /* 0x000fc40000001223 */
[----:B------:R-:W-:Y:S02]  /*fc50*/  SHF.R.U32.HI R35, RZ, 0x10, R35 ;  /* 0x00000010ff237819 */ /* 0x000fe40000011623 */
[----:B------:R-:W-:Y:S02]  /*fc60*/  PRMT R112, R112, 0x5410, R33 ;  /* 0x0000541070707816 */ /* 0x000fe40000000021 */
[----:B------:R-:W-:Y:S02]  /*fc70*/  PRMT R114, R114, 0x5410, R35 ;  /* 0x0000541072727816 */ /* 0x000fe40000000023 */
[----:B------:R-:W-:Y:S02]  /*fc80*/  LOP3.LUT R115, R115, 0xffff0000, RZ, 0xc0, !PT ;  /* 0xffff000073737812 */ /* 0x000fe400078ec0ff */
[----:B------:R-:W-:Y:S02]  /*fc90*/  LOP3.LUT R111, R111, 0xffff0000, RZ, 0xc0, !PT ;  /* 0xffff00006f6f7812 */ /* 0x000fe400078ec0ff */
[----:B------:R-:W-:-:S02]  /*fca0*/  PRMT R113, R113, 0x5410, R34 ;  /* 0x0000541071717816 */ /* 0x000fc40000000022 */
        /* <DEDUP_REMOVED lines=29> */
[----:B------:R-:W-:Y:S01]  /*fe80*/  FMUL.FTZ R4, R12, R115 ;  /* 0x000000730c047220 */ /* 0x000fe20000410000 */
[----:B------:R-:W-:Y:S02]  /*fe90*/  IMAD.U32 R6, R117, 0x10000, RZ ;  /* 0x0001000075067824 */ /* 0x000fe400078e00ff */
[----:B------:R-:W-:Y:S01]  /*fea0*/  FFMA.FTZ R107, R32, R107, R108 ;  /* 0x0000006b206b7223 */ /* 0x000fe2000001006c */
[-C--:B------:R-:W-:Y:S01]  /*feb0*/  FMUL.FTZ R32, R12, R111.reuse ;  /* 0x0000006f0c207220 */ /* 0x080fe20000410000 */
[----:B------:R-:W-:Y:S01]  /*fec0*/  FFMA.FTZ R12, R5, R111, -R4 ;  /* 0x0000006f050c7223 */ /* 0x000fe20000010804 */
[----:B------:R-:W-:Y:S01]  /*fed0*/  LOP3.LUT R14, R14, 0xffff0000, RZ, 0xc0, !PT ;  /* 0xffff00000e0e7812 */ /* 0x000fe200078ec0ff */
[----:B------:R-:W-:Y:S01]  /*fee0*/  IMAD.U32 R4, R113, 0x10000, RZ ;  /* 0x0001000071047824 */ /* 0x000fe200078e00ff */
[----:B------:R-:W-:Y:S01]  /*fef0*/  LOP3.LUT R15, R15, 0xffff0000, RZ, 0xc0, !PT ;  /* 0xffff00000f0f7812 */ /* 0x000fe200078ec0ff */
[----:B------:R-:W-:Y:S01]  /*ff00*/  FMUL.FTZ R108, R34, R6 ;  /* 0x00000006226c7220 */ /* 0x000fe20000410000 */
[----:B------:R-:W-:Y:S01]  /*ff10*/  LOP3.LUT R117, R117, 0xffff0000, RZ, 0xc0, !PT ;  /* 0xffff000075757812 */ /* 0x000fe200078ec0ff */
[----:B------:R-:W-:Y:S01]  /*ff20*/  FFMA.FTZ R32, R5, R115, R32 ;  /* 0x0000007305207223 */ /* 0x000fe20000010020 */
[----:B------:R-:W-:Y:S01]  /*ff30*/  LOP3.LUT R110, R110, 0xffff0000, RZ, 0xc0, !PT ;  /* 0xffff00006e6e7812 */ /* 0x000fe200078ec0ff */
[-C--:B------:R-:W-:Y:S01]  /*ff40*/  FMUL.FTZ R34, R34, R4.reuse ;  /* 0x0000000422227220 */ /* 0x080fe20000410000 */
[----:B------:R-:W-:Y:S01]  /*ff50*/  LOP3.LUT R112, R112, 0xffff0000, RZ, 0xc0, !PT ;  /* 0xffff000070707812 */ /* 0x000fe200078ec0ff */
[----:B------:R-:W-:Y:S01]  /*ff60*/  FFMA.FTZ R108, R7, R4, -R108 ;  /* 0x00000004076c7223 */ /* 0x000fe2000001086c */
[----:B------:R-:W-:Y:S01]  /*ff70*/  LOP3.LUT R113, R113, 0xffff0000, RZ, 0xc0, !PT ;  /* 0xffff000071717812 */ /* 0x000fe200078ec0ff */
[----:B------:R-:W-:Y:S01]  /*ff80*/  FMUL.FTZ R11, R13, R116 ;  /* 0x000000740d0b7220 */ /* 0x000fe20000410000 */
[----:B------:R-:W-:Y:S01]  /*ff90*/  LOP3.LUT R114, R114, 0xffff0000, RZ, 0xc0, !PT ;  /* 0xffff000072727812 */ /* 0x000fe200078ec0ff */
[C---:B------:R-:W-:Y:S01]  /*ffa0*/  FMUL.FTZ R4, R14.reuse, R117 ;  /* 0x000000750e047220 */ /* 0x040fe20000410000 */
[----:B------:R-:W-:Y:S01]  /*ffb0*/  FMUL.FTZ R5, R15, R110 ;  /* 0x0000006e0f057220 */ /* 0x000fe20000410000 */
[----:B------:R-:W-:Y:S01]  /*ffc0*/  FMUL.FTZ R13, R13, R112 ;  /* 0x000000700d0d7220 */ /* 0x000fe20000410000 */
[-C--:B------:R-:W-:Y:S01]  /*ffd0*/  FMUL.FTZ R14, R14, R113.reuse ;  /* 0x000000710e0e7220 */ /* 0x080fe20000410000 */
[----:B------:R-:W-:Y:S01]  /*ffe0*/  FMUL.FTZ R15, R15, R114 ;  /* 0x000000720f0f7220 */ /* 0x000fe20000410000 */
[----:B------:R-:W-:Y:S01]  /*fff0*/  FFMA.FTZ R112, R8, R112, -R11 ;  /* 0x0000007008707223 */ /* 0x000fe2000001080b */
[----:B------:R-:W-:Y:S01]  /*10000*/  FFMA.FTZ R113, R9, R113, -R4 ;  /* 0x0000007109717223 */ /* 0x000fe20000010804 */
[----:B------:R-:W-:Y:S01]  /*10010*/  FFMA.FTZ R114, R10, R114, -R5 ;  /* 0x000000720a727223 */ /* 0x000fe20000010805 */
[----:B------:R-:W-:Y:S01]  /*10020*/  FFMA.FTZ R116, R8, R116, R13 ;  /* 0x0000007408747223 */ /* 0x000fe2000001000d */
        /* <DEDUP_REMOVED lines=9> */
[----:B------:R1:W-:Y:S01]  /*100c0*/  STS.128 [R104+0x10400], R4 ;  /* 0x0104000468007388 */ /* 0x0003e20000000c00 */
[----:B------:R-:W-:-:S02]  /*100d0*/  F2FP.BF16.F32.PACK_AB R10, R117, R34 ;  /* 0x00000022750a723e */ /* 0x000fc400000010ff */
[----:B------:R-:W-:-:S05]  /*100e0*/  F2FP.BF16.F32.PACK_AB R11, R110, R107 ;  /* 0x0000006b6e0b723e */ /* 0x000fca00000010ff */
[----:B------:R1:W-:Y:S02]  /*100f0*/  STS.128 [R106+0x10400], R8 ;  /* 0x010400086a007388 */ /* 0x0003e40000000c00 */
.L_x_2372:
[----:B------:R-:W-:Y:S05]  /*10100*/  BSYNC B2 ;  /* 0x0000000000027941 */ /* 0x000fea0003800000 */
.L_x_2371:
[----:B------:R-:W-:Y:S04]  /*10110*/  BSSY B2, `(.L_x_2373) ;  /* 0x0000069000027945 */ /* 0x000fe80003800000 */
[----:B------:R-:W-:Y:S05]  /*10120*/  @P2 BRA `(.L_x_2374) ;  /* 0x00000004009c2947 */ /* 0x000fea0003800000 */
[----:B-1----:R-:W-:Y:S02]  /*10130*/  LEA.HI R4, R105, R216, RZ, 0x1d ;  /* 0x000000d869047211 */ /* 0x002fe400078fe8ff */
[----:B------:R-:W-:Y:S02]  /*10140*/  SHF.R.U64 R35, R36, 0x10, R37 ;  /* 0x0000001024237819 */ /* 0x000fe40000001225 */
[----:B------:R-:W-:Y:S02]  /*10150*/  SHF.R.S32.HI R5, RZ, 0x1f, R4 ;  /* 0x0000001fff057819 */ /* 0x000fe40000011404 */
[----:B------:R-:W-:Y:S02]  /*10160*/  SHF.R.U64 R15, R24, 0x10, R25 ;  /* 0x00000010180f7819 */ /* 0x000fe40000001219 */
[----:B------:R-:W-:Y:S01]  /*10170*/  LEA.HI R6, R5, R4, RZ, 0x3 ;  /* 0x0000000405067211 */ /* 0x000fe200078f18ff */
[----:B------:R-:W-:Y:S01]  /*10180*/  IMAD.SHL.U32 R5, R4, 0x8, RZ ;  /* 0x0000000804057824 */ /* 0x000fe200078e00ff */
[----:B------:R-:W-:-:S02]  /*10190*/  SHF.R.U32.HI R36, RZ, 0x10, R37 ;  /* 0x00000010ff247819 */ /* 0x000fc40000011625 */
[----:B------:R-:W-:Y:S01]  /*101a0*/  PRMT R100, R100, 0x5410, R35 ;  /* 0x0000541064647816 */ /* 0x000fe20000000023 */
[----:B------:R-:W-:Y:S01]  /*101b0*/  IMAD.SHL.U32 R6, R6, 0x400, RZ ;  /* 0x0000040006067824 */ /* 0x000fe200078e00ff */
[----:B------:R-:W-:Y:S02]  /*101c0*/  LOP3.LUT R5, R196, 0x38, R5, 0xf8, !PT ;  /* 0x00000038c4057812 */ /* 0x000fe400078ef805 */
[----:B------:R-:W-:Y:S01]  /*101d0*/  PRMT R96, R96, 0x5410, R15 ;  /* 0x0000541060607816 */ /* 0x000fe2000000000f */
[----:B------:R-:W-:Y:S01]  /*101e0*/  IMAD.U32 R34, R100, 0x10000, RZ ;  /* 0x0001000064227824 */ /* 0x000fe200078e00ff */
[----:B------:R-:W-:Y:S02]  /*101f0*/  LOP3.LUT R6, R6, 0x7fffe000, RZ, 0xc0, !PT ;  /* 0x7fffe00006067812 */ /* 0x000fe400078ec0ff */
[----:B------:R-:W-:Y:S02]  /*10200*/  LOP3.LUT R5, R5, R198, RZ, 0x3c, !PT ;  /* 0x000000c605057212 */ /* 0x000fe400078e3cff */
[----:B------:R-:W-:Y:S01]  /*10210*/  SHF.R.U64 R13, R26, 0x10, R27 ;  /* 0x000000101a0d7819 */ /* 0x000fe2000000121b */
[----:B------:R-:W-:Y:S01]  /*10220*/  IMAD R6, R197, 0x200, R6 ;  /* 0x00000200c5067824 */ /* 0x000fe200078e0206 */
[----:B------:R-:W-:-:S02]  /*10230*/  SHF.R.U32.HI R24, RZ, 0x10, R25 ;  /* 0x00000010ff187819 */ /* 0x000fc40000011619 */
[----:B------:R-:W-:Y:S01]  /*10240*/  SHF.R.U32.HI R26, RZ, 0x10, R27 ;  /* 0x00000010ff1a7819 */ /* 0x000fe2000001161b */
[----:B0-----:R-:W-:Y:S01]  /*10250*/  IMAD.IADD R9, R6, 0x1, R5 ;  /* 0x0000000106097824 */ /* 0x001fe200078e0205 */
[--C-:B------:R-:W-:Y:S01]  /*10260*/  SHF.R.U64 R33, R38, 0x10, R39.reuse ;  /* 0x0000001026217819 */ /* 0x100fe20000001227 */
[----:B------:R-:W0:Y:S01]  /*10270*/  LDS.128 R4, [R224] ;  /* 0x00000000e0047984 */ /* 0x000e220000000c00 */
[----:B------:R-:W-:Y:S01]  /*10280*/  SHF.R.U32.HI R38, RZ, 0x10, R39 ;  /* 0x00000010ff267819 */ /* 0x000fe20000011627 */
[----:B------:R-:W-:Y:S01]  /*10290*/  IMAD R12, R9, 0x2, R18 ;  /* 0x00000002090c7824 */ /* 0x000fe200078e0212 */
[----:B------:R-:W-:Y:S01]  /*102a0*/  PRMT R101, R101, 0x5410, R36 ;  /* 0x0000541065657816 */ /* 0x000fe20000000024 */
[----:B------:R-:W-:Y:S01]  /*102b0*/  IMAD.U32 R36, R96, 0x10000, RZ ;  /* 0x0001000060247824 */ /* 0x000fe200078e00ff */
[----:B------:R-:W-:Y:S02]  /*102c0*/  PRMT R97, R97, 0x5410, R24 ;  /* 0x0000541061617816 */ /* 0x000fe40000000018 */
[----:B------:R-:W1:Y:S01]  /*102d0*/  LDS.128 R8, [R12+0x10400] ;  /* 0x010400000c087984 */ /* 0x000e620000000c00 */
[----:B------:R-:W-:-:S02]  /*102e0*/  PRMT R99, R99, 0x5410, R26 ;  /* 0x0000541063637816 */ /* 0x000fc4000000001a */
[----:B------:R-:W-:Y:S02]  /*102f0*/  PRMT R103, R103, 0x5410, R38 ;  /* 0x0000541067677816 */ /* 0x000fe40000000026 */
[----:B------:R-:W-:Y:S01]  /*10300*/  PRMT R98, R98, 0x5410, R13 ;  /* 0x0000541062627816 */ /* 0x000fe2000000000d */
[----:B------:R-:W-:Y:S01]  /*10310*/  IMAD.U32 R35, R99, 0x10000, RZ ;  /* 0x0001000063237824 */ /* 0x000fe200078e00ff */
[----:B------:R-:W-:Y:S01]  /*10320*/  PRMT R102, R102, 0x5410, R33 ;  /* 0x0000541066667816 */ /* 0x000fe20000000021 */
[----:B------:R-:W-:Y:S02]  /*10330*/  IMAD.U32 R33, R97, 0x10000, RZ ;  /* 0x0001000061217824 */ /* 0x000fe400078e00ff */
        /* <DEDUP_REMOVED lines=18> */
[----:B------:R-:W-:Y:S02]  /*10460*/  IMAD.U32 R13, R103, 0x10000, RZ ;  /* 0x00010000670d7824 */ /* 0x000fe400078e00ff */
[C---:B------:R-:W-:Y:S01]  /*10470*/  FMUL.FTZ R107, R32.reuse, R35 ;  /* 0x00000023206b7220 */ /* 0x040fe20000410000 */
[----:B------:R-:W-:Y:S01]  /*10480*/  IMAD.U32 R25, R101, 0x10000, RZ ;  /* 0x0001000065197824 */ /* 0x000fe200078e00ff */
[----:B------:R-:W-:Y:S01]  /*10490*/  LOP3.LUT R11, R11, 0xffff0000, RZ, 0xc0, !PT ;  /* 0xffff00000b0b7812 */ /* 0x000fe200078ec0ff */
[-C--:B------:R-:W-:Y:S01]  /*104a0*/  FMUL.FTZ R32, R32, R13.reuse ;  /* 0x0000000d20207220 */ /* 0x080fe20000410000 */
[----:B------:R-:W-:Y:S01]  /*104b0*/  FFMA.FTZ R107, R24, R13, -R107 ;  /* 0x0000000d186b7223 */ /* 0x000fe2000001086b */
[-C--:B------:R-:W-:Y:S01]  /*104c0*/  FMUL.FTZ R39, R26, R25.reuse ;  /* 0x000000191a277220 */ /* 0x080fe20000410000 */
[----:B------:R-:W-:Y:S01]  /*104d0*/  FFMA.FTZ R37, R14, R25, -R37 ;  /* 0x000000190e257223 */ /* 0x000fe20000010825 */
[----:B------:R-:W-:Y:S01]  /*104e0*/  LOP3.LUT R25, R96, 0xffff0000, RZ, 0xc0, !PT ;  /* 0xffff000060197812 */ /* 0x000fe200078ec0ff */
[----:B------:R-:W-:Y:S01]  /*104f0*/  FFMA.FTZ R34, R24, R35, R32 ;  /* 0x0000002318227223 */ /* 0x000fe20000010020 */
[----:B------:R-:W-:Y:S01]  /*10500*/  LOP3.LUT R13, R100, 0xffff0000, RZ, 0xc0, !PT ;  /* 0xffff0000640d7812 */ /* 0x000fe200078ec0ff */
[----:B------:R-:W-:Y:S01]  /*10510*/  FFMA.FTZ R39, R14, R33, R39 ;  /* 0x000000210e277223 */ /* 0x000fe20000010027 */
[----:B------:R-:W-:Y:S01]  /*10520*/  LOP3.LUT R24, R97, 0xffff0000, RZ, 0xc0, !PT ;  /* 0xffff000061187812 */ /* 0x000fe200078ec0ff */
[C---:B------:R-:W-:Y:S01]  /*10530*/  FMUL.FTZ R33, R8.reuse, R25 ;  /* 0x0000001908217220 */ /* 0x040fe20000410000 */
[----:B------:R-:W-:Y:S01]  /*10540*/  LOP3.LUT R14, R101, 0xffff0000, RZ, 0xc0, !PT ;  /* 0xffff0000650e7812 */ /* 0x000fe200078ec0ff */
[----:B------:R-:W-:Y:S01]  /*10550*/  FMUL.FTZ R35, R8, R13 ;  /* 0x0000000d08237220 */ /* 0x000fe20000410000 */
[----:B------:R-:W-:-:S02]  /*10560*/  IMAD.U32 R27, R10, 0x10000, RZ ;  /* 0x000100000a1b7824 */ /* 0x000fc400078e00ff */
[C---:B------:R-:W-:Y:S01]  /*10570*/  FMUL.FTZ R32, R9.reuse, R24 ;  /* 0x0000001809207220 */ /* 0x040fe20000410000 */
[----:B------:R-:W-:Y:S02]  /*10580*/  IMAD.U32 R26, R98, 0x10000, RZ ;  /* 0x00010000621a7824 */ /* 0x000fe400078e00ff */
[C---:B------:R-:W-:Y:S01]  /*10590*/  FFMA.FTZ R33, R4.reuse, R13, -R33 ;  /* 0x0000000d04217223 */ /* 0x040fe20000010821 */
[----:B------:R-:W-:Y:S01]  /*105a0*/  FMUL.FTZ R9, R9, R14 ;  /* 0x0000000e09097220 */ /* 0x000fe20000410000 */
[----:B------:R-:W-:Y:S01]  /*105b0*/  FFMA.FTZ R35, R4, R25, R35 ;  /* 0x0000001904237223 */ /* 0x000fe20000010023 */
[----:B------:R-:W-:Y:S02]  /*105c0*/  IMAD.U32 R8, R102, 0x10000, RZ ;  /* 0x0001000066087824 */ /* 0x000fe400078e00ff */
[----:B------:R-:W-:Y:S01]  /*105d0*/  FMUL.FTZ R4, R27, R26 ;  /* 0x0000001a1b047220 */ /* 0x000fe20000410000 */
[C---:B------:R-:W-:Y:S01]  /*105e0*/  FFMA.FTZ R32, R5.reuse, R14, -R32 ;  /* 0x0000000e05207223 */ /* 0x040fe20000010820 */
[----:B------:R-:W-:Y:S01]  /*105f0*/  FFMA.FTZ R24, R5, R24, R9 ;  /* 0x0000001805187223 */ /* 0x000fe20000010009 */
[----:B------:R-:W-:Y:S01]  /*10600*/  LOP3.LUT R10, R10, 0xffff0000, RZ, 0xc0, !PT ;  /* 0xffff00000a0a7812 */ /* 0x000fe200078ec0ff */
[-C--:B------:R-:W-:Y:S01]  /*10610*/  FMUL.FTZ R14, R27, R8.reuse ;  /* 0x000000081b0e7220 */ /* 0x080fe20000410000 */
[----:B------:R-:W-:Y:S01]  /*10620*/  FFMA.FTZ R13, R15, R8, -R4 ;  /* 0x000000080f0d7223 */ /* 0x000fe20000010804 */
[----:B------:R-:W-:-:S02]  /*10630*/  LOP3.LUT R9, R98, 0xffff0000, RZ, 0xc0, !PT ;  /* 0xffff000062097812 */ /* 0x000fc400078ec0ff */
[----:B------:R-:W-:Y:S01]  /*10640*/  LOP3.LUT R5, R102, 0xffff0000, RZ, 0xc0, !PT ;  /* 0xffff000066057812 */ /* 0x000fe200078ec0ff */
[----:B------:R-:W-:Y:S01]  /*10650*/  FFMA.FTZ R14, R15, R26, R14 ;  /* 0x0000001a0f0e7223 */ /* 0x000fe2000001000e */
[----:B------:R-:W-:Y:S01]  /*10660*/  LOP3.LUT R8, R99, 0xffff0000, RZ, 0xc0, !PT ;  /* 0xffff000063087812 */ /* 0x000fe200078ec0ff */
[C---:B------:R-:W-:Y:S01]  /*10670*/  FMUL.FTZ R15, R10.reuse, R9 ;  /* 0x000000090a0f7220 */ /* 0x040fe20000410000 */
[----:B------:R-:W-:Y:S01]  /*10680*/  LOP3.LUT R4, R103, 0xffff0000, RZ, 0xc0, !PT ;  /* 0xffff000067047812 */ /* 0x000fe200078ec0ff */
[-C--:B------:R-:W-:Y:S02]  /*10690*/  FMUL.FTZ R26, R10, R5.reuse ;  /* 0x000000050a1a7220 */ /* 0x080fe40000410000 */
[C---:B------:R-:W-:Y:S01]  /*106a0*/  FMUL.FTZ R36, R11.reuse, R8 ;  /* 0x000000080b247220 */ /* 0x040fe20000410000 */
[C---:B------:R-:W-:Y:S01]  /*106b0*/  FFMA.FTZ R10, R6.reuse, R5, -R15 ;  /* 0x00000005060a7223 */ /* 0x040fe2000001080f */
[-C--:B------:R-:W-:Y:S01]  /*106c0*/  FMUL.FTZ R25, R11, R4.reuse ;  /* 0x000000040b197220 */ /* 0x080fe20000410000 */
[----:B------:R-:W-:Y:S01]  /*106d0*/  FFMA.FTZ R11, R6, R9, R26 ;  /* 0x00000009060b7223 */ /* 0x000fe2000001001a */
[----:B------:R-:W-:Y:S01]  /*106e0*/  FFMA.FTZ R36, R7, R4, -R36 ;  /* 0x0000000407247223 */ /* 0x000fe20000010824 */
[----:B------:R-:W-:Y:S01]  /*106f0*/  F2FP.BF16.F32.PACK_AB R4, R33, R38 ;  /* 0x000000262104723e */ /* 0x000fe200000010ff */
        /* <DEDUP_REMOVED lines=8> */
[----:B------:R-:W-:-:S05]  /*10780*/  F2FP.BF16.F32.PACK_AB R11, R25, R34 ;  /* 0x00000022190b723e */ /* 0x000fca00000010ff */
[----:B------:R2:W-:Y:S02]  /*10790*/  STS.128 [R12+0x10400], R8 ;  /* 0x010400080c007388 */ /* 0x0005e40000000c00 */
.L_x_2374:
[----:B------:R-:W-:Y:S05]  /*107a0*/  BSYNC B2 ;  /* 0x0000000000027941 */ /* 0x000fea0003800000 */
.L_x_2373:
[----:B------:R-:W-:Y:S05]  /*107b0*/  @P3 BRA `(.L_x_2370) ;  /* 0x00000004009c3947 */ /* 0x000fea0003800000 */
[----:B------:R-:W-:Y:S02]  /*107c0*/  LEA.HI R105, R105, R222, RZ, 0x1d ;  /* 0x000000de69697211 */ /* 0x000fe400078fe8ff */
[----:B------:R-:W-:Y:S02]  /*107d0*/  SHF.R.U64 R27, R60, 0x10, R61 ;  /* 0x000000103c1b7819 */ /* 0x000fe4000000123d */
[----:B-12---:R-:W-:Y:S02]  /*107e0*/  SHF.R.S32.HI R4, RZ, 0x1f, R105 ;  /* 0x0000001fff047819 */ /* 0x006fe40000011469 */
[--C-:B------:R-:W-:Y:S02]  /*107f0*/  SHF.R.U64 R15, R28, 0x10, R29.reuse ;  /* 0x000000101c0f7819 */ /* 0x100fe4000000121d */
        /* <DEDUP_REMOVED lines=10> */
[----:B------:R-:W-:Y:S01]  /*108a0*/  SHF.R.U32.HI R60, RZ, 0x10, R61 ;  /* 0x00000010ff3c7819 */ /* 0x000fe2000001163d */
[----:B------:R-:W-:Y:S01]  /*108b0*/  IMAD R4, R197, 0x200, R4 ;  /* 0x00000200c5047824 */ /* 0x000fe200078e0204 */
[----:B------:R-:W-:-:S02]  /*108c0*/  SHF.R.U64 R25, R62, 0x10, R63 ;  /* 0x000000103e197819 */ /* 0x000fc4000000123f */
[----:B------:R-:W-:Y:S01]  /*108d0*/  SHF.R.U64 R13, R30, 0x10, R31 ;  /* 0x000000101e0d7819 */ /* 0x000fe2000000121f */
[----:B------:R-:W-:Y:S01]  /*108e0*/  IMAD.IADD R105, R4, 0x1, R105 ;  /* 0x0000000104697824 */ /* 0x000fe200078e0269 */
[----:B------:R-:W-:Y:S01]  /*108f0*/  PRMT R85, R85, 0x5410, R28 ;  /* 0x0000541055557816 */ /* 0x000fe2000000001c */
[----:B------:R-:W1:Y:S01]  /*10900*/  LDS.128 R4, [R221] ;  /* 0x00000000dd047984 */ /* 0x000e620000000c00 */
[----:B------:R-:W-:Y:S01]  /*10910*/  SHF.R.U32.HI R30, RZ, 0x10, R31 ;  /* 0x00000010ff1e7819 */ /* 0x000fe2000001161f */
[----:B------:R-:W-:Y:S01]  /*10920*/  IMAD R105, R105, 0x2, R18 ;  /* 0x0000000269697824 */ /* 0x000fe200078e0212 */
[----:B------:R-:W-:Y:S01]  /*10930*/  SHF.R.U32.HI R62, RZ, 0x10, R63 ;  /* 0x00000010ff3e7819 */ /* 0x000fe2000001163f */
[----:B------:R-:W-:Y:S01]  /*10940*/  IMAD.U32 R31, R84, 0x10000, RZ ;  /* 0x00010000541f7824 */ /* 0x000fe200078e00ff */
[----:B------:R-:W-:Y:S01]  /*10950*/  PRMT R89, R89, 0x5410, R60 ;  /* 0x0000541059597816 */ /* 0x000fe2000000003c */
[----:B------:R-:W-:Y:S01]  /*10960*/  IMAD.U32 R28, R85, 0x10000, RZ ;  /* 0x00010000551c7824 */ /* 0x000fe200078e00ff */
[----:B0-----:R-:W0:Y:S01]  /*10970*/  LDS.128 R8, [R105+0x10400] ;  /* 0x0104000069087984 */ /* 0x001e220000000c00 */
[----:B------:R-:W-:-:S02]  /*10980*/  PRMT R90, R90, 0x5410, R25 ;  /* 0x000054105a5a7816 */ /* 0x000fc40000000019 */
[----:B------:R-:W-:Y:S02]  /*10990*/  PRMT R87, R87, 0x5410, R30 ;  /* 0x0000541057577816 */ /* 0x000fe4000000001e */
[----:B------:R-:W-:Y:S02]  /*109a0*/  PRMT R91, R91, 0x5410, R62 ;  /* 0x000054105b5b7816 */ /* 0x000fe4000000003e */
[----:B------:R-:W-:Y:S01]  /*109b0*/  PRMT R86, R86, 0x5410, R13 ;  /* 0x0000541056567816 */ /* 0x000fe2000000000d */
[----:B------:R-:W-:Y:S02]  /*109c0*/  IMAD.U32 R30, R87, 0x10000, RZ ;  /* 0x00010000571e7824 */ /* 0x000fe400078e00ff */
        /* <DEDUP_REMOVED lines=23> */
[----:B------:R-:W-:Y:S01]  /*10b40*/  LOP3.LUT R25, R84, 0xffff0000, RZ, 0xc0, !PT ;  /* 0xffff000054197812 */ /* 0x000fe200078ec0ff */
[----:B------:R-:W-:Y:S01]  /*10b50*/  FMUL.FTZ R27, R27, R12 ;  /* 0x0000000c1b1b7220 */ /* 0x000fe20000410000 */
[----:B------:R-:W-:Y:S01]  /*10b60*/  FFMA.FTZ R34, R13, R28, R34 ;  /* 0x0000001c0d227223 */ /* 0x000fe20000010022 */
[C---:B------:R-:W-:Y:S01]  /*10b70*/  FFMA.FTZ R36, R15.reuse, R12, -R24 ;  /* 0x0000000c0f247223 */ /* 0x040fe20000010818 */
        /* <DEDUP_REMOVED lines=8> */
[----:B------:R-:W-:Y:S01]  /*10c00*/  FFMA.FTZ R28, R4, R13, -R15 ;  /* 0x0000000d041c7223 */ /* 0x000fe2000001080f */
[-C--:B------:R-:W-:Y:S01]  /*10c10*/  FMUL.FTZ R9, R9, R12.reuse ;  /* 0x0000000c09097220 */ /* 0x080fe20000410000 */
[----:B------:R-:W-:Y:S02]  /*10c20*/  IMAD.U32 R15, R86, 0x10000, RZ ;  /* 0x00010000560f7824 */ /* 0x000fe400078e00ff */
[----:B------:R-:W-:Y:S01]  /*10c30*/  FFMA.FTZ R30, R4, R25, R27 ;  /* 0x00000019041e7223 */ /* 0x000fe2000001001b */
[----:B------:R-:W-:Y:S02]  /*10c40*/  IMAD.U32 R13, R90, 0x10000, RZ ;  /* 0x000100005a0d7824 */ /* 0x000fe400078e00ff */
[C---:B------:R-:W-:Y:S01]  /*10c50*/  FFMA.FTZ R25, R5.reuse, R12, -R8 ;  /* 0x0000000c05197223 */ /* 0x040fe20000010808 */
[----:B------:R-:W-:Y:S01]  /*10c60*/  FFMA.FTZ R27, R5, R24, R9 ;  /* 0x00000018051b7223 */ /* 0x000fe20000010009 */
[----:B------:R-:W-:Y:S01]  /*10c70*/  LOP3.LUT R10, R10, 0xffff0000, RZ, 0xc0, !PT ;  /* 0xffff00000a0a7812 */ /* 0x000fe200078ec0ff */
[C---:B------:R-:W-:Y:S01]  /*10c80*/  FMUL.FTZ R29, R26.reuse, R15 ;  /* 0x0000000f1a1d7220 */ /* 0x040fe20000410000 */
        /* <DEDUP_REMOVED lines=10> */
[-C--:B------:R-:W-:Y:S01]  /*10d30*/  FMUL.FTZ R12, R10, R5.reuse ;  /* 0x000000050a0c7220 */ /* 0x080fe20000410000 */
[C---:B------:R-:W-:Y:S01]  /*10d40*/  FFMA.FTZ R10, R6.reuse, R5, -R13 ;  /* 0x00000005060a7223 */ /* 0x040fe2000001080d */
[-C--:B------:R-:W-:Y:S01]  /*10d50*/  FMUL.FTZ R15, R11, R4.reuse ;  /* 0x000000040b0f7220 */ /* 0x080fe20000410000 */
[C---:B------:R-:W-:Y:S01]  /*10d60*/  FFMA.FTZ R11, R7.reuse, R4, -R14 ;  /* 0x00000004070b7223 */ /* 0x040fe2000001080e */
[----:B------:R-:W-:Y:S01]  /*10d70*/  FFMA.FTZ R12, R6, R9, R12 ;  /* 0x00000009060c7223 */ /* 0x000fe2000001000c */
[----:B------:R-:W-:Y:S01]  /*10d80*/  F2FP.BF16.F32.PACK_AB R4, R28, R33 ;  /* 0x000000211c04723e */ /* 0x000fe200000010ff */
[----:B------:R-:W-:Y:S01]  /*10d90*/  FFMA.FTZ R14, R7, R8, R15 ;  /* 0x00000008070e7223 */ /* 0x000fe2000001000f */
        /* <DEDUP_REMOVED lines=9> */
.L_x_2370:
[----:B------:R-:W-:Y:S05]  /*10e30*/  BSYNC B1 ;  /* 0x0000000000017941 */ /* 0x000fea0003800000 */
.L_x_2369:
[----:B------:R-:W-:Y:S05]  /*10e40*/  @P1 BRA `(.L_x_2344) ;  /* 0x0000001000f41947 */ /* 0x000fea0003800000 */
[----:B------:R-:W4:Y:S01]  /*10e50*/  LDC R13, c[0x0][0x3d4] ;  /* 0x0000f500ff0d7b82 */ /* 0x000f220000000800 */
[----:B------:R-:W-:Y:S01]  /*10e60*/  BSSY B1, `(.L_x_2375) ;  /* 0x000006b000017945 */ /* 0x000fe20003800000 */
[-C--:B----4-:R-:W-:Y:S02]  /*10e70*/  ISETP.GE.AND P0, PT, R22, R13.reuse, PT ;  /* 0x0000000d1600720c */ /* 0x090fe40003f06270 */
[-C--:B------:R-:W-:Y:S02]  /*10e80*/  ISETP.GE.AND P1, PT, R186, R13.reuse, PT ;  /* 0x0000000dba00720c */ /* 0x080fe40003f26270 */
[----:B------:R-:W-:-:S09]  /*10e90*/  ISETP.GE.AND P2, PT, R187, R13, PT ;  /* 0x0000000dbb00720c */ /* 0x000fd20003f46270 */
        /* <DEDUP_REMOVED lines=21> */
[--C-:B------:R-:W-:Y:S02]  /*10ff0*/  SHF.R.U64 R15, R42, 0x10, R43.reuse ;  /* 0x000000102a0f7819 */ /* 0x100fe4000000122b */
[----:B------:R-:W-:Y:S02]  /*11000*/  PRMT R75, R75, 0x5410, R40 ;  /* 0x000054104b4b7816 */ /* 0x000fe40000000028 */
[----:B------:R-:W1:Y:S01]  /*11010*/  LDS.128 R8, [R12+0x10400] ;  /* 0x010400000c087984 */ /* 0x000e620000000c00 */
[----:B------:R-:W-:-:S02]  /*11020*/  SHF.R.U32.HI R42, RZ, 0x10, R43 ;  /* 0x00000010ff2a7819 */ /* 0x000fc4000001162b */
[----:B------:R-:W-:Y:S01]  /*11030*/  SHF.R.U32.HI R54, RZ, 0x10, R55 ;  /* 0x00000010ff367819 */ /* 0x000fe20000011637 */
[----:B------:R-:W-:Y:S01]  /*11040*/  IMAD.U32 R30, R75, 0x10000, RZ ;  /* 0x000100004b1e7824 */ /* 0x000fe200078e00ff */
[----:B------:R-:W-:Y:S02]  /*11050*/  PRMT R93, R93, 0x5410, R52 ;  /* 0x000054105d5d7816 */ /* 0x000fe40000000034 */
[----:B------:R-:W-:Y:S02]  /*11060*/  PRMT R94, R94, 0x5410, R27 ;  /* 0x000054105e5e7816 */ /* 0x000fe4000000001b */
[----:B------:R-:W-:Y:S02]  /*11070*/  PRMT R77, R77, 0x5410, R42 ;  /* 0x000054104d4d7816 */ /* 0x000fe4000000002a */
[----:B------:R-:W-:Y:S02]  /*11080*/  PRMT R95, R95, 0x5410, R54 ;  /* 0x000054105f5f7816 */ /* 0x000fe40000000036 */
[----:B------:R-:W-:Y:S01]  /*11090*/  PRMT R76, R76, 0x5410, R15 ;  /* 0x000054104c4c7816 */ /* 0x000fe2000000000f */
[----:B------:R-:W-:-:S02]  /*110a0*/  IMAD.U32 R32, R77, 0x10000, RZ ;  /* 0x000100004d207824 */ /* 0x000fc400078e00ff */
        /* <DEDUP_REMOVED lines=70> */
.L_x_2376:
[----:B------:R-:W-:Y:S05]  /*11510*/  BSYNC B1 ;  /* 0x0000000000017941 */ /* 0x000fea0003800000 */
.L_x_2375:
[----:B------:R-:W-:Y:S04]  /*11520*/  BSSY B1, `(.L_x_2377) ;  /* 0x0000068000017945 */ /* 0x000fe80003800000 */
[----:B------:R-:W-:Y:S05]  /*11530*/  @P1 BRA `(.L_x_2378) ;  /* 0x0000000400981947 */ /* 0x000fea0003800000 */
[----:B-1234-:R-:W-:Y:S02]  /*11540*/  LEA.HI R4, R13, R216, RZ, 0x1d ;  /* 0x000000d80d047211 */ /* 0x01efe400078fe8ff */
        /* <DEDUP_REMOVED lines=101> */
.L_x_2378:
[----:B------:R-:W-:Y:S05]  /*11ba0*/  BSYNC B1 ;  /* 0x0000000000017941 */ /* 0x000fea0003800000 */
.L_x_2377:
[----:B------:R-:W-:Y:S05]  /*11bb0*/  @P2 BRA `(.L_x_2344) ;  /* 0x0000000400982947 */ /* 0x000fea0003800000 */
[----:B------:R-:W-:Y:S02]  /*11bc0*/  LEA.HI R13, R13, R222, RZ, 0x1d ;  /* 0x000000de0d0d7211 */ /* 0x000fe400078fe8ff */
[----:B------:R-:W-:Y:S02]  /*11bd0*/  SHF.R.U64 R24, R64, 0x10, R65 ;  /* 0x0000001040187819 */ /* 0x000fe40000001241 */
[----:B01234-:R-:W-:Y:S01]  /*11be0*/  SHF.R.S32.HI R6, RZ, 0x1f, R13 ;  /* 0x0000001fff067819 */ /* 0x01ffe2000001140d */
[----:B------:R-:W-:Y:S01]  /*11bf0*/  IMAD.SHL.U32 R4, R13, 0x8, RZ ;  /* 0x000000080d047824 */ /* 0x000fe200078e00ff */
[----:B------:R-:W-:Y:S02]  /*11c00*/  SHF.R.U64 R14, R50, 0x10, R51 ;  /* 0x00000010320e7819 */ /* 0x000fe40000001233 */
[----:B------:R-:W-:Y:S02]  /*11c10*/  LEA.HI R6, R6, R13, RZ, 0x3 ;  /* 0x0000000d06067211 */ /* 0x000fe400078f18ff */
[----:B------:R-:W-:-:S02]  /*11c20*/  LOP3.LUT R4, R191, 0x38, R4, 0xf8, !PT ;  /* 0x00000038bf047812 */ /* 0x000fc400078ef804 */
[--C-:B------:R-:W-:Y:S01]  /*11c30*/  SHF.R.U64 R13, R48, 0x10, R49.reuse ;  /* 0x00000010300d7819 */ /* 0x100fe20000001231 */
[----:B------:R-:W-:Y:S01]  /*11c40*/  IMAD.SHL.U32 R6, R6, 0x400, RZ ;  /* 0x0000040006067824 */ /* 0x000fe200078e00ff */
[----:B------:R-:W-:Y:S02]  /*11c50*/  LOP3.LUT R4, R4, R225, RZ, 0x3c, !PT ;  /* 0x000000e104047212 */ /* 0x000fe400078e3cff */
[----:B------:R-:W-:Y:S02]  /*11c60*/  SHF.R.U32.HI R49, RZ, 0x10, R49 ;  /* 0x00000010ff317819 */ /* 0x000fe40000011631 */
[----:B------:R-:W-:Y:S02]  /*11c70*/  LOP3.LUT R6, R6, 0x7fffe000, RZ, 0xc0, !PT ;  /* 0x7fffe00006067812 */ /* 0x000fe400078ec0ff */
[----:B------:R-:W-:Y:S02]  /*11c80*/  PRMT R24, R21, 0x5410, R24 ;  /* 0x0000541015187816 */ /* 0x000fe40000000018 */
[----:B------:R-:W-:-:S02]  /*11c90*/  IADD3 R9, R4, R6, R199 ;  /* 0x0000000604097210 */ /* 0x000fc40007ffe0c7 */
        /* <DEDUP_REMOVED lines=9> */
[----:B------:R-:W-:-:S02]  /*11d30*/  PRMT R29, R3, 0x5410, R14 ;  /* 0x00005410031d7816 */ /* 0x000fc4000000000e */
[----:B------:R-:W-:Y:S01]  /*11d40*/  SHF.R.U32.HI R31, RZ, 0x10, R51 ;  /* 0x00000010ff1f7819 */ /* 0x000fe20000011633 */
[----:B------:R-:W-:Y:S01]  /*11d50*/  IMAD.U32 R30, R28, 0x10000, RZ ;  /* 0x000100001c1e7824 */ /* 0x000fe200078e00ff */
[----:B------:R-:W-:Y:S02]  /*11d60*/  PRMT R69, R69, 0x5410, R64 ;  /* 0x0000541045457816 */ /* 0x000fe40000000040 */
[----:B------:R-:W-:Y:S02]  /*11d70*/  SHF.R.U32.HI R66, RZ, 0x10, R67 ;  /* 0x00000010ff427819 */ /* 0x000fe40000011643 */
[----:B------:R-:W-:Y:S02]  /*11d80*/  PRMT R70, R70, 0x5410, R15 ;  /* 0x0000541046467816 */ /* 0x000fe4000000000f */
[----:B------:R-:W-:Y:S02]  /*11d90*/  PRMT R31, R20, 0x5410, R31 ;  /* 0x00005410141f7816 */ /* 0x000fe4000000001f */
[----:B------:R-:W-:-:S02]  /*11da0*/  PRMT R71, R71, 0x5410, R66 ;  /* 0x0000541047477816 */ /* 0x000fc40000000042 */
[----:B------:R-:W-:Y:S01]  /*11db0*/  LOP3.LUT R28, R28, 0xffff0000, RZ, 0xc0, !PT ;  /* 0xffff00001c1c7812 */ /* 0x000fe200078ec0ff */
        /* <DEDUP_REMOVED lines=20> */
[-C--:B------:R-:W-:Y:S01]  /*11f00*/  FMUL.FTZ R36, R15, R14.reuse ;  /* 0x0000000e0f247220 */ /* 0x080fe20000410000 */
[----:B------:R-:W-:Y:S02]  /*11f10*/  IMAD.U32 R0, R71, 0x10000, RZ ;  /* 0x0001000047007824 */ /* 0x000fe400078e00ff */
[----:B------:R-:W-:Y:S01]  /*11f20*/  FFMA.FTZ R34, R3, R14, -R34 ;  /* 0x0000000e03227223 */ /* 0x000fe20000010822 */
[----:B------:R-:W-:Y:S01]  /*11f30*/  FMUL.FTZ R14, R21, R32 ;  /* 0x00000020150e7220 */ /* 0x000fe20000410000 */
[----:B------:R-:W-:Y:S01]  /*11f40*/  FFMA.FTZ R36, R3, R30, R36 ;  /* 0x0000001e03247223 */ /* 0x000fe20000010024 */
[----:B------:R-:W-:Y:S01]  /*11f50*/  LOP3.LUT R15, R26, 0xffff0000, RZ, 0xc0, !PT ;  /* 0xffff00001a0f7812 */ /* 0x000fe200078ec0ff */
[-C--:B------:R-:W-:Y:S01]  /*11f60*/  FMUL.FTZ R21, R21, R0.reuse ;  /* 0x0000000015157220 */ /* 0x080fe20000410000 */
[----:B------:R-:W-:Y:S01]  /*11f70*/  LOP3.LUT R3, R24, 0xffff0000, RZ, 0xc0, !PT ;  /* 0xffff000018037812 */ /* 0x000fe200078ec0ff */
[----:B------:R-:W-:Y:S01]  /*11f80*/  FFMA.FTZ R25, R13, R0, -R14 ;  /* 0x000000000d197223 */ /* 0x000fe2000001080e */
[----:B------:R-:W-:-:S02]  /*11f90*/  IMAD.U32 R20, R10, 0x10000, RZ ;  /* 0x000100000a147824 */ /* 0x000fc400078e00ff */
[----:B------:R-:W-:Y:S01]  /*11fa0*/  FFMA.FTZ R32, R13, R32, R21 ;  /* 0x000000200d207223 */ /* 0x000fe20000010015 */
[C---:B------:R-:W-:Y:S01]  /*11fb0*/  FMUL.FTZ R13, R8.reuse, R15 ;  /* 0x0000000f080d7220 */ /* 0x040fe20000410000 */
[-C--:B------:R-:W-:Y:S01]  /*11fc0*/  FMUL.FTZ R21, R8, R3.reuse ;  /* 0x0000000308157220 */ /* 0x080fe20000410000 */
[----:B------:R-:W-:Y:S01]  /*11fd0*/  IMAD.U32 R8, R29, 0x10000, RZ ;  /* 0x000100001d087824 */ /* 0x000fe200078e00ff */
[----:B------:R-:W-:Y:S01]  /*11fe0*/  LOP3.LUT R69, R69, 0xffff0000, RZ, 0xc0, !PT ;  /* 0xffff000045457812 */ /* 0x000fe200078ec0ff */
[C---:B------:R-:W-:Y:S01]  /*11ff0*/  FFMA.FTZ R14, R2.reuse, R3, -R13 ;  /* 0x00000003020e7223 */ /* 0x040fe2000001080d */
[----:B------:R-:W-:Y:S01]  /*12000*/  FFMA.FTZ R24, R2, R15, R21 ;  /* 0x0000000f02187223 */ /* 0x000fe20000010015 */
[----:B------:R-:W-:Y:S02]  /*12010*/  IMAD.U32 R0, R70, 0x10000, RZ ;  /* 0x0001000046007824 */ /* 0x000fe400078e00ff */
[----:B------:R-:W-:Y:S01]  /*12020*/  FMUL.FTZ R2, R20, R8 ;  /* 0x0000000814027220 */ /* 0x000fe20000410000 */
[C---:B------:R-:W-:Y:S01]  /*12030*/  FMUL.FTZ R3, R9.reuse, R28 ;  /* 0x0000001c09037220 */ /* 0x040fe20000410000 */
[-C--:B------:R-:W-:Y:S01]  /*12040*/  FMUL.FTZ R9, R9, R69.reuse ;  /* 0x0000004509097220 */ /* 0x080fe20000410000 */
[----:B------:R-:W-:Y:S01]  /*12050*/  LOP3.LUT R10, R10, 0xffff0000, RZ, 0xc0, !PT ;  /* 0xffff00000a0a7812 */ /* 0x000fe200078ec0ff */
[-C--:B------:R-:W-:Y:S01]  /*12060*/  FFMA.FTZ R13, R5, R0.reuse, -R2 ;  /* 0x00000000050d7223 */ /* 0x080fe20000010802 */
[----:B------:R-:W-:Y:S01]  /*12070*/  LOP3.LUT R11, R11, 0xffff0000, RZ, 0xc0, !PT ;  /* 0xffff00000b0b7812 */ /* 0x000fe200078ec0ff */
[----:B------:R-:W-:Y:S01]  /*12080*/  FFMA.FTZ R69, R4, R69, -R3 ;  /* 0x0000004504457223 */ /* 0x000fe20000010803 */
[----:B------:R-:W-:Y:S01]  /*12090*/  FMUL.FTZ R20, R20, R0 ;  /* 0x0000000014147220 */ /* 0x000fe20000410000 */
        /* <DEDUP_REMOVED lines=8> */
[----:B------:R-:W-:Y:S01]  /*12120*/  F2FP.BF16.F32.PACK_AB R9, R9, R36 ;  /* 0x000000240909723e */ /* 0x000fe200000010ff */
[-C--:B------:R-:W-:Y:S01]  /*12130*/  FMUL.FTZ R4, R10, R3.reuse ;  /* 0x000000030a047220 */ /* 0x080fe20000410000 */
[C---:B------:R-:W-:Y:S01]  /*12140*/  FFMA.FTZ R10, R6.reuse, R3, -R5 ;  /* 0x00000003060a7223 */ /* 0x040fe20000010805 */
[-C--:B------:R-:W-:Y:S01]  /*12150*/  FMUL.FTZ R11, R11, R0.reuse ;  /* 0x000000000b0b7220 */ /* 0x080fe20000410000 */
[C---:B------:R-:W-:Y:S01]  /*12160*/  FFMA.FTZ R0, R7.reuse, R0, -R8 ;  /* 0x0000000007007223 */ /* 0x040fe20000010808 */
        /* <DEDUP_REMOVED lines=11> */
.L_x_2344:
[----:B------:R-:W-:Y:S05]  /*12220*/  BSYNC B0 ;  /* 0x0000000000007941 */ /* 0x000fea0003800000 */
.L_x_2316:
        /* <DEDUP_REMOVED lines=8> */
.L_x_2314:
[----:B------:R-:W-:-:S13]  /*122b0*/  ISETP.NE.AND P0, PT, R190, 0x3, PT ;  /* 0x00000003be00780c */ /* 0x000fda0003f05270 */
[----:B------:R-:W-:Y:S05]  /*122c0*/  @!P0 BRA `(.L_x_2379) ;  /* 0x0000000000048947 */ /* 0x000fea0003800000 */
[----:B------:R-:W-:Y:S01]  /*122d0*/  BPT.TRAP 0x1 ;  /* 0x000000040000795c */ /* 0x000fe20000300000 */
.L_x_2379:
[----:B------:R-:W-:Y:S01]  /*122e0*/  IMAD R2, R185, 0x8, R18 ;  /* 0x00000008b9027824 */ /* 0x000fe200078e0212 */
[----:B01----:R-:W-:-:S04]  /*122f0*/  SHF.L.U32 R3, R188, 0x1f, RZ ;  /* 0x0000001fbc037819 */ /* 0x003fc800000006ff */
[----:B------:R0:W1:Y:S01]  /*12300*/  SYNCS.PHASECHK.TRANS64.TRYWAIT P2, [R2+URZ+0x34830], R3 ;  /* 0x03483003020075a7 */ /* 0x000062000804017f */
[----:B------:R-:W-:Y:S05]  /*12310*/  @!P0 BRA `(.L_x_2380) ;  /* 0x0000000000048947 */ /* 0x000fea0003800000 */
[----:B------:R-:W-:Y:S01]  /*12320*/  BPT.TRAP 0x1 ;  /* 0x000000040000795c */ /* 0x000fe20000300000 */
.L_x_2380:
[----:B------:R-:W2:Y:S01]  /*12330*/  S2R R0, SR_TID.X ;  /* 0x0000000000007919 */ /* 0x000ea20000002100 */
[----:B------:R-:W-:Y:S01]  /*12340*/  IMAD.MOV.U32 R151, RZ, RZ, RZ ;  /* 0x000000ffff977224 */ /* 0x000fe200078e00ff */
[----:B--2---:R-:W-:-:S04]  /*12350*/  LOP3.LUT R0, R0, 0x7f, RZ, 0xc0, !PT ;  /* 0x0000007f00007812 */ /* 0x004fc800078ec0ff */
[----:B------:R-:W-:Y:S01]  /*12360*/  ISETP.NE.AND P1, PT, R0, RZ, PT ;  /* 0x000000ff0000720c */ /* 0x000fe20003f25270 */
[----:B-1----:R-:W-:-:S12]  /*12370*/  @P2 BRA `(.L_x_2381) ;  /* 0x0000000000082947 */ /* 0x002fd80003800000 */
[----:B------:R-:W1:Y:S02]  /*12380*/  SYNCS.PHASECHK.TRANS64.TRYWAIT P2, [R2+URZ+0x34830], R3 ;  /* 0x03483003020075a7 */ /* 0x000e64000804017f */
[----:B-1----:R-:W-:Y:S05]  /*12390*/  @!P2 BRA `(.L_x_2382) ;  /* 0x0000011400eca947 */ /* 0x002fea0003800000 */
.L_x_2381:
[----:B------:R-:W-:Y:S05]  /*123a0*/  WARPSYNC.ALL ;  /* 0x0000000000007948 */ /* 0x000fea0003800000 */
[----:B------:R-:W-:Y:S01]  /*123b0*/  VIADD R0, R18, 0x1c400 ;  /* 0x0001c40012007836 */ /* 0x000fe20000000000 */
[----:B------:R-:W-:Y:S01]  /*123c0*/  R2UR UR4, R68 ;  /* 0x00000000440472ca */ /* 0x000fe200000e0000 */
[----:B---34-:R-:W-:Y:S01]  /*123d0*/  IMAD.MOV.U32 R5, RZ, RZ, 0x40000040 ;  /* 0x40000040ff057424 */ /* 0x018fe200078e00ff */
        /* <DEDUP_REMOVED lines=23> */
[----:B01----:R-:W-:Y:S01]  /*12550*/  IMAD.MOV.U32 R3, RZ, RZ, -0x80 ;  /* 0xffffff80ff037424 */ /* 0x003fe200078e00ff */
[----:B------:R-:W-:Y:S01]  /*12560*/  UIADD3 UR48, UR4, 0x800, URZ ;  /* 0x0000080004307890 */ /* 0x000fe2000fffe03f */
[----:B------:R-:W-:Y:S01]  /*12570*/  @!P1 VIADD R2, R2, 0x34840 ;  /* 0x0003484002029836 */ /* 0x000fe20000000000 */
[----:B------:R0:W-:Y:S01]  /*12580*/  STL.64 [R1+0x30], R10 ;  /* 0x0000300a01007387 */ /* 0x0001e20000100a00 */
[----:B------:R-:W-:Y:S01]  /*12590*/  UIADD3 UR44, UR4, 0x802, URZ ;  /* 0x00000802042c7890 */ /* 0x000fe2000fffe03f */
[----:B------:R-:W-:Y:S01]  /*125a0*/  IMAD R0, R150, R3, 0x80 ;  /* 0x0000008096007424 */ /* 0x000fe200078e0203 */
[----:B------:R-:W-:Y:S01]  /*125b0*/  UIADD3 UR40, UR4, 0x804, URZ ;  /* 0x0000080404287890 */ /* 0x000fe2000fffe03f */
[----:B------:R-:W-:Y:S01]  /*125c0*/  @!P1 PRMT R2, RZ, 0x654, R2 ;  /* 0x00000654ff029816 */ /* 0x000fe20000000002 */
[----:B------:R-:W-:Y:S01]  /*125d0*/  UIADD3 UR36, UR4, 0x806, URZ ;  /* 0x0000080604247890 */ /* 0x000fe2000fffe03f */
[----:B------:R-:W-:Y:S01]  /*125e0*/  IMAD.IADD R0, R195, 0x1, R0 ;  /* 0x00000001c3007824 */ /* 0x000fe200078e0200 */
        /* <DEDUP_REMOVED lines=8> */
[----:B------:R-:W-:Y:S01]  /*12670*/  BSSY B0, `(.L_x_2383) ;  /* 0x0000565000007945 */ /* 0x000fe20003800000 */
[----:B0-----:R-:W-:-:S02]  /*12680*/  IMAD.U32 R10, RZ, RZ, UR8 ;  /* 0x00000008ff0a7e24 */ /* 0x001fc4000f8e00ff */
[----:B------:R-:W-:Y:S02]  /*12690*/  IMAD.U32 R11, RZ, RZ, UR9 ;  /* 0x00000009ff0b7e24 */ /* 0x000fe4000f8e00ff */
[--C-:B------:R-:W-:Y:S02]  /*126a0*/  IMAD.MOV.U32 R149, RZ, RZ, R151.reuse ;  /* 0x000000ffff957224 */ /* 0x100fe400078e0097 */
[--C-:B------:R-:W-:Y:S01]  /*126b0*/  IMAD.MOV.U32 R148, RZ, RZ, R151.reuse ;  /* 0x000000ffff947224 */ /* 0x100fe200078e0097 */
[----:B------:R0:W-:Y:S01]  /*126c0*/  STL.64 [R1+0x28], R10 ;  /* 0x0000280a01007387 */ /* 0x0001e20000100a00 */
[--C-:B------:R-:W-:Y:S02]  /*126d0*/  IMAD.MOV.U32 R147, RZ, RZ, R151.reuse ;  /* 0x000000ffff937224 */ /* 0x100fe400078e0097 */
[--C-:B-----5:R-:W-:Y:S02]  /*126e0*/  IMAD.MOV.U32 R146, RZ, RZ, R151.reuse ;  /* 0x000000ffff927224 */ /* 0x120fe400078e0097 */
        /* <DEDUP_REMOVED lines=45> */
[----:B------:R-:W-:Y:S01]  /*129c0*/  IMAD.MOV.U32 R88, RZ, RZ, R151 ;  /* 0x000000ffff587224 */ /* 0x000fe200078e0097 */
        /* <DEDUP_REMOVED lines=78> */
[----:B------:R-:W-:Y:S01]  /*12eb0*/  R2UR UR42, R6 ;  /* 0x00000000062a72ca */ /* 0x000fe200000e0000 */
[----:B------:R-:W-:Y:S01]  /*12ec0*/  IMAD R6, R193, 0x80, R204 ;  /* 0x00000080c1067824 */ /* 0x000fe200078e02cc */
[----:B------:R-:W-:Y:S02]  /*12ed0*/  R2UR UR43, R7 ;  /* 0x00000000072b72ca */ /* 0x000fe400000e0000 */
[----:B------:R-:W-:Y:S02]  /*12ee0*/  R2UR UR38, R4 ;  /* 0x00000000042672ca */ /* 0x000fe400000e0000 */
[----:B------:R-:W-:-:S05]  /*12ef0*/  IADD3 R4, -R192, 0x1, R0 ;  /* 0x00000001c0047810 */ /* 0x000fca0007ffe100 */
[C---:B------:R-:W-:Y:S02]  /*12f00*/  IMAD R91, R201.reuse, -0x2, R4 ;  /* 0xfffffffec95b7824 */ /* 0x040fe400078e0204 */
[----:B------:R-:W-:-:S03]  /*12f10*/  IMAD R4, R201, -0x2, R0 ;  /* 0xfffffffec9047824 */ /* 0x000fc600078e0200 */
        /* <DEDUP_REMOVED lines=24> */
[----:B------:R-:W-:Y:S01]  /*130a0*/  ULDC UR38, c[0x0][0x988] ;  /* 0x0002620000267ab9 */ /* 0x000fe20000000800 */
[----:B------:R-:W-:Y:S01]  /*130b0*/  ULDC UR39, c[0x0][0x988] ;  /* 0x0002620000277ab9 */ /* 0x000fe20000000800 */
[----:B------:R-:W-:Y:S02]  /*130c0*/  WARPGROUP.DEPBAR.LE gsb0, 0x0 ;  /* 0x00008000000079c5 */ /* 0x000fe40000010000 */
[----:B------:R-:W-:Y:S01]  /*130d0*/  FSEL R93, R26, -INF , P2 ;  /* 0xff8000001a5d7808 */ /* 0x000fe20001000000 */
[----:B------:R1:W-:Y:S01]  /*130e0*/  @!P1 SYNCS.ARRIVE.TRANS64.RED.A1T0 RZ, [R2+URZ], RZ ;  /* 0x000000ff02ff99a7 */ /* 0x0003e2000810043f */
[----:B------:R-:W-:Y:S02]  /*130f0*/  FSEL R95, R27, -INF , P3 ;  /* 0xff8000001b5f7808 */ /* 0x000fe40001800000 */
[----:B------:R-:W-:Y:S02]  /*13100*/  ISETP.GT.AND P2, PT, R0, 0x9, PT ;  /* 0x000000090000780c */ /* 0x000fe40003f44270 */
[----:B------:R-:W-:-:S02]  /*13110*/  FSEL R97, R30, -INF , P4 ;  /* 0xff8000001e617808 */ /* 0x000fc40002000000 */
[----:B0-----:R-:W-:Y:S02]  /*13120*/  FMNMX.FTZ R10, R93, R95, !PT ;  /* 0x0000005f5d0a7209 */ /* 0x001fe40007810000 */
        /* <DEDUP_REMOVED lines=83> */
[----:B------:R-:W-:-:S02]  /*13660*/  FSEL R27, R86, -INF , P3 ;  /* 0xff800000561b7808 */ /* 0x000fc40001800000 */
[----:B------:R-:W-:Y:S02]  /*13670*/  FMNMX.FTZ R10, R83, R10, !PT ;  /* 0x0000000a530a7209 */ /* 0x000fe40007810000 */
[----:B------:R-:W-:Y:S02]  /*13680*/  FSEL R87, R87, -INF , P2 ;  /* 0xff80000057577808 */ /* 0x000fe40001000000 */
[----:B------:R-:W-:Y:S02]  /*13690*/  FMNMX.FTZ R10, R27, R10, !PT ;  /* 0x0000000a1b0a7209 */ /* 0x000fe40007810000 */
[C---:B------:R-:W-:Y:S02]  /*136a0*/  ISETP.GT.AND P3, PT, R4.reuse, 0x1, PT ;  /* 0x000000010400780c */ /* 0x040fe40003f64270 */
[----:B------:R-:W-:Y:S02]  /*136b0*/  FMNMX.FTZ R10, R87, R10, !PT ;  /* 0x0000000a570a7209 */ /* 0x000fe40007810000 */
[----:B------:R-:W-:-:S02]  /*136c0*/  ISETP.GT.AND P4, PT, R4, 0x8, PT ;  /* 0x000000080400780c */ /* 0x000fc40003f84270 */
[----:B------:R-:W-:Y:S01]  /*136d0*/  FSEL R34, R25, -INF , P3 ;  /* 0xff80000019227808 */ /* 0x000fe20001800000 */
[----:B------:R-:W0:Y:S01]  /*136e0*/  SHFL.BFLY PT, R5, R10, 0x2, 0x1f ;  /* 0x0c401f000a057f89 */ /* 0x000e2200000e0000 */
[----:B------:R-:W-:Y:S02]  /*136f0*/  FSEL R25, R28, -INF , P4 ;  /* 0xff8000001c197808 */ /* 0x000fe40002000000 */
[----:B------:R-:W-:-:S04]  /*13700*/  ISETP.GT.AND P3, PT, R4, 0x10, PT ;  /* 0x000000100400780c */ /* 0x000fc80003f64270 */
[----:B------:R-:W-:Y:S02]  /*13710*/  FSEL R43, R32, -INF , P3 ;  /* 0xff800000202b7808 */ /* 0x000fe40001800000 */
[----:B------:R-:W-:-:S04]  /*13720*/  ISETP.GT.AND P3, PT, R4, 0x18, PT ;  /* 0x000000180400780c */ /* 0x000fc80003f64270 */
[----:B------:R-:W-:Y:S02]  /*13730*/  FSEL R91, R36, -INF , P3 ;  /* 0xff800000245b7808 */ /* 0x000fe40001800000 */
[----:B------:R-:W-:Y:S02]  /*13740*/  ISETP.GT.AND P3, PT, R4, 0x20, PT ;  /* 0x000000200400780c */ /* 0x000fe40003f64270 */
[----:B0-----:R-:W-:-:S05]  /*13750*/  FMNMX.FTZ R12, R10, R5, !PT ;  /* 0x000000050a0c7209 */ /* 0x001fca0007810000 */
[----:B------:R-:W0:Y:S02]  /*13760*/  SHFL.BFLY PT, R5, R12, 0x1, 0x1f ;  /* 0x0c201f000c057f89 */ /* 0x000e2400000e0000 */
[----:B0-----:R-:W-:-:S04]  /*13770*/  FMNMX.FTZ R5, R12, R5, !PT ;  /* 0x000000050c057209 */ /* 0x001fc80007810000 */
[C---:B------:R-:W-:Y:S01]  /*13780*/  FSETP.NEU.FTZ.AND P2, PT, R5.reuse, -INF , PT ;  /* 0xff8000000500780b */ /* 0x040fe20003f5d000 */
[----:B------:R-:W-:-:S05]  /*13790*/  FMUL.FTZ R14, R5, R0 ;  /* 0x00000000050e7220 */ /* 0x000fca0000410000 */
[----:B------:R-:W-:Y:S02]  /*137a0*/  FSEL R14, R14, RZ, P2 ;  /* 0x000000ff0e0e7208 */ /* 0x000fe40001000000 */
[----:B------:R-:W-:-:S03]  /*137b0*/  ISETP.GT.AND P2, PT, R4, RZ, PT ;  /* 0x000000ff0400720c */ /* 0x000fc60003f44270 */
[-CC-:B------:R-:W-:Y:S01]  /*137c0*/  FFMA.FTZ R181, R93, R0.reuse, -R14.reuse ;  /* 0x000000005db57223 */ /* 0x180fe2000001080e */
[----:B------:R-:W-:Y:S01]  /*137d0*/  FSEL R39, R24, -INF , P2 ;  /* 0xff80000018277808 */ /* 0x000fe20001000000 */
[-CC-:B------:R-:W-:Y:S01]  /*137e0*/  FFMA.FTZ R95, R95, R0.reuse, -R14.reuse ;  /* 0x000000005f5f7223 */ /* 0x180fe2000001080e */
[C---:B------:R-:W-:Y:S01]  /*137f0*/  ISETP.GT.AND P2, PT, R4.reuse, 0x9, PT ;  /* 0x000000090400780c */ /* 0x040fe20003f44270 */
[--C-:B------:R-:W-:Y:S01]  /*13800*/  FFMA.FTZ R183, R97, R0, -R14.reuse ;  /* 0x0000000061b77223 */ /* 0x100fe2000001080e */
[----:B------:R-:W-:Y:S01]  /*13810*/  FMNMX.FTZ R12, R39, R34, !PT ;  /* 0x00000022270c7209 */ /* 0x000fe20007810000 */
[----:B------:R0:W-:Y:S01]  /*13820*/  MUFU.EX2 R6, R95 ;  /* 0x0000005f00067308 */ /* 0x0001e20000000800 */
[----:B------:R-:W-:Y:S01]  /*13830*/  FSEL R29, R29, -INF , P2 ;  /* 0xff8000001d1d7808 */ /* 0x000fe20001000000 */
[--C-:B------:R-:W-:Y:S01]  /*13840*/  FFMA.FTZ R10, R99, R0, -R14.reuse ;  /* 0x00000000630a7223 */ /* 0x100fe2000001080e */
[----:B------:R-:W-:Y:S01]  /*13850*/  FMNMX.FTZ R12, R25, R12, !PT ;  /* 0x0000000c190c7209 */ /* 0x000fe20007810000 */
[-CC-:B------:R-:W-:Y:S01]  /*13860*/  FFMA.FTZ R177, R101, R0.reuse, -R14.reuse ;  /* 0x0000000065b17223 */ /* 0x180fe2000001080e */
[C---:B------:R-:W-:Y:S01]  /*13870*/  ISETP.GT.AND P2, PT, R4.reuse, 0x11, PT ;  /* 0x000000110400780c */ /* 0x040fe20003f44270 */
[--C-:B------:R-:W-:Y:S01]  /*13880*/  FFMA.FTZ R175, R89, R0, -R14.reuse ;  /* 0x0000000059af7223 */ /* 0x100fe2000001080e */
[----:B------:R-:W-:Y:S01]  /*13890*/  FMNMX.FTZ R12, R29, R12, !PT ;  /* 0x0000000c1d0c7209 */ /* 0x000fe20007810000 */
[-CC-:B------:R-:W-:Y:S01]  /*138a0*/  FFMA.FTZ R30, R47, R0.reuse, -R14.reuse ;  /* 0x000000002f1e7223 */ /* 0x180fe2000001080e */
        /* <DEDUP_REMOVED lines=12> */
[----:B------:R-:W-:Y:S01]  /*13970*/  ISETP.GT.AND P2, PT, R4, 0x21, PT ;  /* 0x000000210400780c */ /* 0x000fe20003f44270 */
[----:B------:R-:W2:Y:S01]  /*13980*/  MUFU.EX2 R181, R181 ;  /* 0x000000b500b57308 */ /* 0x000ea20000000800 */
[----:B------:R-:W-:Y:S01]  /*13990*/  FSEL R93, R40, -INF , P3 ;  /* 0xff800000285d7808 */ /* 0x000fe20001800000 */
[--C-:B------:R-:W-:Y:S01]  /*139a0*/  FFMA.FTZ R103, R103, R0, -R14.reuse ;  /* 0x0000000067677223 */ /* 0x100fe2000001080e */
[----:B------:R-:W-:Y:S01]  /*139b0*/  FMNMX.FTZ R20, R37, R20, !PT ;  /* 0x0000001425147209 */ /* 0x000fe20007810000 */
[-CC-:B------:R-:W-:Y:S01]  /*139c0*/  FFMA.FTZ R179, R105, R0.reuse, -R14.reuse ;  /* 0x0000000069b37223 */ /* 0x180fe2000001080e */
[C---:B------:R-:W-:Y:S01]  /*139d0*/  ISETP.GT.AND P3, PT, R4.reuse, 0x28, PT ;  /* 0x000000280400780c */ /* 0x040fe20003f64270 */
[--C-:B------:R-:W-:Y:S01]  /*139e0*/  FFMA.FTZ R107, R107, R0, -R14.reuse ;  /* 0x000000006b6b7223 */ /* 0x100fe2000001080e */
[----:B------:R-:W-:Y:S01]  /*139f0*/  FSEL R41, R41, -INF , P2 ;  /* 0xff80000029297808 */ /* 0x000fe20001000000 */
[----:B------:R-:W3:Y:S01]  /*13a00*/  MUFU.EX2 R183, R183 ;  /* 0x000000b700b77308 */ /* 0x000ee20000000800 */
[----:B------:R-:W-:Y:S01]  /*13a10*/  FMNMX.FTZ R20, R93, R20, !PT ;  /* 0x000000145d147209 */ /* 0x000fe20007810000 */
[-CC-:B------:R-:W-:Y:S01]  /*13a20*/  FFMA.FTZ R163, R11, R0.reuse, -R14.reuse ;  /* 0x000000000ba37223 */ /* 0x180fe2000001080e */
[----:B------:R-:W-:Y:S01]  /*13a30*/  ISETP.GT.AND P2, PT, R4, 0x29, PT ;  /* 0x000000290400780c */ /* 0x000fe20003f44270 */
[-CC-:B------:R-:W-:Y:S01]  /*13a40*/  FFMA.FTZ R173, R109, R0.reuse, -R14.reuse ;  /* 0x000000006dad7223 */ /* 0x180fe2000001080e */
[----:B0-----:R-:W-:Y:S01]  /*13a50*/  FSEL R95, R44, -INF , P3 ;  /* 0xff8000002c5f7808 */ /* 0x001fe20001800000 */
[--C-:B------:R-:W-:Y:S01]  /*13a60*/  FFMA.FTZ R161, R9, R0, -R14.reuse ;  /* 0x0000000009a17223 */ /* 0x100fe2000001080e */
[----:B------:R-:W-:Y:S01]  /*13a70*/  FMNMX.FTZ R24, R41, R20, !PT ;  /* 0x0000001429187209 */ /* 0x000fe20007810000 */
[----:B------:R-:W0:Y:S01]  /*13a80*/  MUFU.EX2 R10, R10 ;  /* 0x0000000a000a7308 */ /* 0x000e220000000800 */
[C---:B------:R-:W-:Y:S01]  /*13a90*/  ISETP.GT.AND P3, PT, R4.reuse, 0x30, PT ;  /* 0x000000300400780c */ /* 0x040fe20003f64270 */
[-CC-:B------:R-:W-:Y:S01]  /*13aa0*/  FFMA.FTZ R111, R111, R0.reuse, -R14.reuse ;  /* 0x000000006f6f7223 */ /* 0x180fe2000001080e */
[----:B------:R-:W-:Y:S01]  /*13ab0*/  FSEL R45, R45, -INF , P2 ;  /* 0xff8000002d2d7808 */ /* 0x000fe20001000000 */
[--C-:B------:R-:W-:Y:S01]  /*13ac0*/  FFMA.FTZ R157, R13, R0, -R14.reuse ;  /* 0x000000000d9d7223 */ /* 0x100fe2000001080e */
[----:B------:R-:W-:Y:S01]  /*13ad0*/  FMNMX.FTZ R24, R95, R24, !PT ;  /* 0x000000185f187209 */ /* 0x000fe20007810000 */
[-CC-:B------:R-:W-:Y:S01]  /*13ae0*/  FFMA.FTZ R159, R15, R0.reuse, -R14.reuse ;  /* 0x000000000f9f7223 */ /* 0x180fe2000001080e */
[----:B------:R-:W-:Y:S01]  /*13af0*/  ISETP.GT.AND P2, PT, R4, 0x31, PT ;  /* 0x000000310400780c */ /* 0x000fe20003f44270 */
[----:B------:R-:W4:Y:S01]  /*13b00*/  MUFU.EX2 R177, R177 ;  /* 0x000000b100b17308 */ /* 0x000f220000000800 */
[----:B------:R-:W-:Y:S01]  /*13b10*/  FSEL R97, R48, -INF , P3 ;  /* 0xff80000030617808 */ /* 0x000fe20001800000 */
[--C-:B------:R-:W-:Y:S01]  /*13b20*/  FFMA.FTZ R153, R21, R0, -R14.reuse ;  /* 0x0000000015997223 */ /* 0x100fe2000001080e */
[----:B------:R-:W-:Y:S01]  /*13b30*/  FMNMX.FTZ R24, R45, R24, !PT ;  /* 0x000000182d187209 */ /* 0x000fe20007810000 */
[-CC-:B------:R-:W-:Y:S01]  /*13b40*/  FFMA.FTZ R59, R59, R0.reuse, -R14.reuse ;  /* 0x000000003b3b7223 */ /* 0x180fe2000001080e */
[C---:B------:R-:W-:Y:S01]  /*13b50*/  ISETP.GT.AND P3, PT, R4.reuse, 0x38, PT ;  /* 0x000000380400780c */ /* 0x040fe20003f64270 */
[--C-:B------:R-:W-:Y:S01]  /*13b60*/  FFMA.FTZ R155, R27, R0, -R14.reuse ;  /* 0x000000001b9b7223 */ /* 0x100fe2000001080e */
[----:B------:R-:W-:Y:S01]  /*13b70*/  FSEL R49, R49, -INF , P2 ;  /* 0xff80000031317808 */ /* 0x000fe20001000000 */
[----:B------:R-:W1:Y:S01]  /*13b80*/  MUFU.EX2 R12, R103 ;  /* 0x00000067000c7308 */ /* 0x000e620000000800 */
[----:B------:R-:W-:Y:S01]  /*13b90*/  FMNMX.FTZ R24, R97, R24, !PT ;  /* 0x0000001861187209 */ /* 0x000fe20007810000 */
[-CC-:B------:R-:W-:Y:S01]  /*13ba0*/  FFMA.FTZ R38, R67, R0.reuse, -R14.reuse ;  /* 0x0000000043267223 */ /* 0x180fe2000001080e */
[----:B------:R-:W-:Y:S01]  /*13bb0*/  ISETP.GT.AND P2, PT, R4, 0x39, PT ;  /* 0x000000390400780c */ /* 0x000fe20003f44270 */
[----:B------:R-:W-:Y:S01]  /*13bc0*/  FFMA.FTZ R40, R71, R0, -R14 ;  /* 0x0000000047287223 */ /* 0x000fe2000001080e */
[----:B------:R-:W-:Y:S01]  /*13bd0*/  FSEL R99, R52, -INF , P3 ;  /* 0xff80000034637808 */ /* 0x000fe20001800000 */
[----:B------:R-:W-:Y:S01]  /*13be0*/  IMAD.IADD R52, R195, 0x1, -R192 ;  /* 0x00000001c3347824 */ /* 0x000fe200078e0ac0 */
[----:B------:R-:W-:Y:S01]  /*13bf0*/  FMNMX.FTZ R26, R49, R24, !PT ;  /* 0x00000018311a7209 */ /* 0x000fe20007810000 */
[----:B------:R-:W1:Y:S01]  /*13c00*/  MUFU.EX2 R179, R179 ;  /* 0x000000b300b37308 */ /* 0x000e620000000800 */
[C---:B------:R-:W-:Y:S01]  /*13c10*/  ISETP.GT.AND P3, PT, R4.reuse, 0x40, PT ;  /* 0x000000400400780c */ /* 0x040fe20003f64270 */
[----:B------:R-:W-:Y:S01]  /*13c20*/  IMAD R52, R193, 0x80, R52 ;  /* 0x00000080c1347824 */ /* 0x000fe200078e0234 */
[----:B------:R-:W-:Y:S01]  /*13c30*/  FSEL R53, R53, -INF , P2 ;  /* 0xff80000035357808 */ /* 0x000fe20001000000 */
[--C-:B------:R-:W-:Y:S01]  /*13c40*/  FFMA.FTZ R42, R75, R0, -R14.reuse ;  /* 0x000000004b2a7223 */ /* 0x100fe2000001080e */
[----:B------:R-:W-:Y:S01]  /*13c50*/  FMNMX.FTZ R26, R99, R26, !PT ;  /* 0x0000001a631a7209 */ /* 0x000fe20007810000 */
[-CC-:B------:R-:W-:Y:S01]  /*13c60*/  FFMA.FTZ R44, R79, R0.reuse, -R14.reuse ;  /* 0x000000004f2c7223 */ /* 0x180fe2000001080e */
[----:B------:R-:W-:Y:S01]  /*13c70*/  ISETP.GT.AND P2, PT, R4, 0x41, PT ;  /* 0x000000410400780c */ /* 0x000fe20003f44270 */
[----:B------:R2:W1:Y:S01]  /*13c80*/  MUFU.EX2 R20, R107 ;  /* 0x0000006b00147308 */ /* 0x0004620000000800 */
[----:B------:R-:W-:Y:S01]  /*13c90*/  FSEL R101, R56, -INF , P3 ;  /* 0xff80000038657808 */ /* 0x000fe20001800000 */
[----:B------:R-:W-:Y:S01]  /*13ca0*/  FFMA.FTZ R46, R83, R0, -R14 ;  /* 0x00000000532e7223 */ /* 0x000fe2000001080e */
[----:B------:R-:W-:Y:S01]  /*13cb0*/  FMNMX.FTZ R26, R53, R26, !PT ;  /* 0x0000001a351a7209 */ /* 0x000fe20007810000 */
[--C-:B------:R-:W-:Y:S01]  /*13cc0*/  IMAD.MOV.U32 R109, RZ, RZ, R151.reuse ;  /* 0x000000ffff6d7224 */ /* 0x100fe200078e0097 */
[C---:B------:R-:W-:Y:S01]  /*13cd0*/  ISETP.GT.AND P3, PT, R4.reuse, 0x48, PT ;  /* 0x000000480400780c */ /* 0x040fe20003f64270 */
[--C-:B------:R-:W-:Y:S01]  /*13ce0*/  IMAD.MOV.U32 R105, RZ, RZ, R151.reuse ;  /* 0x000000ffff697224 */ /* 0x100fe200078e0097 */
[----:B------:R-:W-:Y:S01]  /*13cf0*/  FSEL R57, R57, -INF , P2 ;  /* 0xff80000039397808 */ /* 0x000fe20001000000 */
[----:B------:R-:W-:Y:S01]  /*13d00*/  MUFU.EX2 R173, R173 ;  /* 0x000000ad00ad7308 */ /* 0x000fe20000000800 */
[----:B------:R-:W-:Y:S01]  /*13d10*/  FMNMX.FTZ R26, R101, R26, !PT ;  /* 0x0000001a651a7209 */ /* 0x000fe20007810000 */
[--C-:B--2---:R-:W-:Y:S01]  /*13d20*/  IMAD.MOV.U32 R107, RZ, RZ, R151.reuse ;  /* 0x000000ffff6b7224 */ /* 0x104fe200078e0097 */
[----:B------:R-:W-:Y:S01]  /*13d30*/  ISETP.GT.AND P2, PT, R4, 0x49, PT ;  /* 0x000000490400780c */ /* 0x000fe20003f44270 */
[----:B------:R-:W-:Y:S01]  /*13d40*/  IMAD.MOV.U32 R103, RZ, RZ, R151 ;  /* 0x000000ffff677224 */ /* 0x000fe200078e0097 */
[----:B------:R-:W-:-:S02]  /*13d50*/  FSEL R89, R60, -INF , P3 ;  /* 0xff8000003c597808 */ /* 0x000fc40001800000 */
[----:B------:R-:W-:Y:S01]  /*13d60*/  FMNMX.FTZ R28, R57, R26, !PT ;  /* 0x0000001a391c7209 */ /* 0x000fe20007810000 */
[----:B------:R2:W-:Y:S01]  /*13d70*/  MUFU.EX2 R24, R111 ;  /* 0x0000006f00187308 */ /* 0x0005e20000000800 */
[C---:B------:R-:W-:Y:S02]  /*13d80*/  ISETP.GT.AND P3, PT, R4.reuse, 0x50, PT ;  /* 0x000000500400780c */ /* 0x040fe40003f64270 */
[----:B------:R-:W-:Y:S02]  /*13d90*/  FSEL R61, R61, -INF , P2 ;  /* 0xff8000003d3d7808 */ /* 0x000fe40001000000 */
[----:B------:R-:W-:Y:S02]  /*13da0*/  FMNMX.FTZ R28, R89, R28, !PT ;  /* 0x0000001c591c7209 */ /* 0x000fe40007810000 */
[----:B------:R-:W-:Y:S01]  /*13db0*/  ISETP.GT.AND P2, PT, R4, 0x51, PT ;  /* 0x000000510400780c */ /* 0x000fe20003f44270 */
[----:B------:R3:W-:Y:S01]  /*13dc0*/  MUFU.EX2 R26, R30 ;  /* 0x0000001e001a7308 */ /* 0x0007e20000000800 */
[----:B------:R-:W-:Y:S01]  /*13dd0*/  FSEL R47, R64, -INF , P3 ;  /* 0xff800000402f7808 */ /* 0x000fe20001800000 */
[----:B--2---:R-:W-:Y:S01]  /*13de0*/  IMAD.MOV.U32 R111, RZ, RZ, R151 ;  /* 0x000000ffff6f7224 */ /* 0x004fe200078e0097 */
[----:B------:R-:W-:-:S02]  /*13df0*/  FMNMX.FTZ R28, R61, R28, !PT ;  /* 0x0000001c3d1c7209 */ /* 0x000fc40007810000 */
[C---:B------:R-:W-:Y:S02]  /*13e00*/  ISETP.GT.AND P3, PT, R4.reuse, 0x58, PT ;  /* 0x000000580400780c */ /* 0x040fe40003f64270 */
[----:B------:R-:W-:Y:S01]  /*13e10*/  FSEL R65, R65, -INF , P2 ;  /* 0xff80000041417808 */ /* 0x000fe20001000000 */
[----:B------:R-:W-:Y:S01]  /*13e20*/  MUFU.EX2 R175, R175 ;  /* 0x000000af00af7308 */ /* 0x000fe20000000800 */
[----:B------:R-:W-:Y:S02]  /*13e30*/  FMNMX.FTZ R28, R47, R28, !PT ;  /* 0x0000001c2f1c7209 */ /* 0x000fe40007810000 */
[----:B------:R-:W-:Y:S02]  /*13e40*/  ISETP.GT.AND P2, PT, R4, 0x59, PT ;  /* 0x000000590400780c */ /* 0x000fe40003f44270 */
[----:B------:R-:W-:Y:S02]  /*13e50*/  FSEL R35, R68, -INF , P3 ;  /* 0xff80000044237808 */ /* 0x000fe40001800000 */
[----:B---3--:R-:W-:Y:S01]  /*13e60*/  FMNMX.FTZ R30, R65, R28, !PT ;  /* 0x0000001c411e7209 */ /* 0x008fe20007810000 */
[----:B------:R-:W-:Y:S01]  /*13e70*/  MUFU.EX2 R169, R169 ;  /* 0x000000a900a97308 */ /* 0x000fe20000000800 */
[----:B------:R-:W-:-:S02]  /*13e80*/  ISETP.GT.AND P3, PT, R4, 0x60, PT ;  /* 0x000000600400780c */ /* 0x000fc40003f64270 */
[----:B------:R-:W-:Y:S02]  /*13e90*/  FSEL R69, R69, -INF , P2 ;  /* 0xff80000045457808 */ /* 0x000fe40001000000 */
[----:B------:R-:W-:Y:S02]  /*13ea0*/  FMNMX.FTZ R30, R35, R30, !PT ;  /* 0x0000001e231e7209 */ /* 0x000fe40007810000 */
[----:B------:R-:W-:Y:S01]  /*13eb0*/  ISETP.GT.AND P2, PT, R4, 0x61, PT ;  /* 0x000000610400780c */ /* 0x000fe20003f44270 */
[----:B------:R2:W-:Y:S01]  /*13ec0*/  MUFU.EX2 R28, R32 ;  /* 0x00000020001c7308 */ /* 0x0005e20000000800 */
[----:B------:R-:W-:Y:S02]  /*13ed0*/  FSEL R51, R72, -INF , P3 ;  /* 0xff80000048337808 */ /* 0x000fe40001800000 */
[----:B------:R-:W-:Y:S02]  /*13ee0*/  FMNMX.FTZ R30, R69, R30, !PT ;  /* 0x0000001e451e7209 */ /* 0x000fe40007810000 */
[----:B------:R-:W-:-:S02]  /*13ef0*/  ISETP.GT.AND P3, PT, R4, 0x68, PT ;  /* 0x000000680400780c */ /* 0x000fc40003f64270 */
[----:B------:R-:W-:Y:S01]  /*13f00*/  FSEL R73, R73, -INF , P2 ;  /* 0xff80000049497808 */ /* 0x000fe20001000000 */
[----:B------:R-:W-:Y:S01]  /*13f10*/  MUFU.EX2 R171, R171 ;  /* 0x000000ab00ab7308 */ /* 0x000fe20000000800 */
[----:B------:R-:W-:Y:S02]  /*13f20*/  FMNMX.FTZ R30, R51, R30, !PT ;  /* 0x0000001e331e7209 */ /* 0x000fe40007810000 */
[----:B------:R-:W-:Y:S02]  /*13f30*/  ISETP.GT.AND P2, PT, R4, 0x69, PT ;  /* 0x000000690400780c */ /* 0x000fe40003f44270 */
[----:B------:R-:W-:Y:S02]  /*13f40*/  FSEL R31, R76, -INF , P3 ;  /* 0xff8000004c1f7808 */ /* 0x000fe40001800000 */
[----:B--2---:R-:W-:Y:S01]  /*13f50*/  FMNMX.FTZ R32, R73, R30, !PT ;  /* 0x0000001e49207209 */ /* 0x004fe20007810000 */
        /* <DEDUP_REMOVED lines=11> */
[----:B------:R-:W-:Y:S01]  /*14010*/  FMNMX.FTZ R32, R55, R32, !PT ;  /* 0x0000002037207209 */ /* 0x000fe20007810000 */
[-CC-:B--2---:R-:W-:Y:S01]  /*14020*/  FFMA.FTZ R36, R63, R0.reuse, -R14.reuse ;  /* 0x000000003f247223 */ /* 0x184fe2000001080e */
[----:B------:R-:W-:Y:S01]  /*14030*/  ISETP.GT.AND P2, PT, R4, 0x79, PT ;  /* 0x000000790400780c */ /* 0x000fe20003f44270 */
[----:B------:R-:W-:Y:S01]  /*14040*/  FFMA.FTZ R14, R87, R0, -R14 ;  /* 0x00000000570e7223 */ /* 0x000fe2000001080e */
[----:B------:R-:W-:Y:S02]  /*14050*/  FSEL R7, R84, -INF , P3 ;  /* 0xff80000054077808 */ /* 0x000fe40001800000 */
[----:B------:R-:W-:Y:S01]  /*14060*/  FMNMX.FTZ R4, R81, R32, !PT ;  /* 0x0000002051047209 */ /* 0x000fe20007810000 */
[----:B------:R-:W-:Y:S01]  /*14070*/  MUFU.EX2 R36, R36 ;  /* 0x0000002400247308 */ /* 0x000fe20000000800 */
[----:B------:R-:W-:-:S02]  /*14080*/  FSEL R85, R85, -INF , P2 ;  /* 0xff80000055557808 */ /* 0x000fc40001000000 */
[----:B------:R-:W-:-:S04]  /*14090*/  FMNMX.FTZ R4, R7, R4, !PT ;  /* 0x0000000407047209 */ /* 0x000fc80007810000 */
        /* <DEDUP_REMOVED lines=10> */
[----:B------:R-:W-:Y:S08]  /*14140*/  MUFU.EX2 R42, R42 ;  /* 0x0000002a002a7308 */ /* 0x000ff00000000800 */
[----:B------:R-:W-:Y:S01]  /*14150*/  MUFU.EX2 R159, R159 ;  /* 0x0000009f009f7308 */ /* 0x000fe20000000800 */
[----:B--2---:R-:W-:-:S04]  /*14160*/  FMNMX.FTZ R4, R3, R4, !PT ;  /* 0x0000000403047209 */ /* 0x004fc80007810000 */
[C---:B------:R-:W-:Y:S01]  /*14170*/  FSETP.NEU.FTZ.AND P2, PT, R4.reuse, -INF , PT ;  /* 0xff8000000400780b */ /* 0x040fe20003f5d000 */
[----:B------:R-:W-:Y:S02]  /*14180*/  FMUL.FTZ R3, R4, R0 ;  /* 0x0000000004037220 */ /* 0x000fe40000410000 */
[----:B------:R-:W-:Y:S03]  /*14190*/  MUFU.EX2 R44, R44 ;  /* 0x0000002c002c7308 */ /* 0x000fe60000000800 */
[----:B------:R-:W-:-:S05]  /*141a0*/  FSEL R48, R3, RZ, P2 ;  /* 0x000000ff03307208 */ /* 0x000fca0001000000 */
[-CC-:B------:R-:W-:Y:S01]  /*141b0*/  FFMA.FTZ R180, R39, R0.reuse, -R48.reuse ;  /* 0x0000000027b47223 */ /* 0x180fe20000010830 */
[-C--:B------:R-:W-:Y:S01]  /*141c0*/  FFMA.FTZ R3, R34, R0.reuse, -R48 ;  /* 0x0000000022037223 */ /* 0x080fe20000010830 */
[----:B------:R-:W-:Y:S01]  /*141d0*/  FADD.FTZ R34, R181, R6 ;  /* 0x00000006b5227221 */ /* 0x000fe20000010000 */
[-CC-:B------:R-:W-:Y:S01]  /*141e0*/  FFMA.FTZ R182, R25, R0.reuse, -R48.reuse ;  /* 0x0000000019b67223 */ /* 0x180fe20000010830 */
[-CC-:B------:R-:W-:Y:S01]  /*141f0*/  FFMA.FTZ R9, R29, R0.reuse, -R48.reuse ;  /* 0x000000001d097223 */ /* 0x180fe20000010830 */
[-C--:B------:R-:W-:Y:S01]  /*14200*/  FFMA.FTZ R176, R43, R0.reuse, -R48 ;  /* 0x000000002bb07223 */ /* 0x080fe20000010830 */
[----:B------:R-:W-:Y:S01]  /*14210*/  MUFU.EX2 R180, R180 ;  /* 0x000000b400b47308 */ /* 0x000fe20000000800 */
[----:B------:R-:W-:Y:S01]  /*14220*/  FADD.FTZ R11, R183, R34 ;  /* 0x00000022b70b7221 */ /* 0x000fe20000010000 */
[-CC-:B------:R-:W-:Y:S01]  /*14230*/  FFMA.FTZ R13, R33, R0.reuse, -R48.reuse ;  /* 0x00000000210d7223 */ /* 0x180fe20000010830 */
[-CC-:B------:R-:W-:Y:S01]  /*14240*/  FFMA.FTZ R178, R91, R0.reuse, -R48.reuse ;  /* 0x000000005bb27223 */ /* 0x180fe20000010830 */
[-CC-:B------:R-:W-:Y:S01]  /*14250*/  FFMA.FTZ R15, R37, R0.reuse, -R48.reuse ;  /* 0x00000000250f7223 */ /* 0x180fe20000010830 */
[----:B0-----:R-:W-:Y:S01]  /*14260*/  FADD.FTZ R34, R10, R11 ;  /* 0x0000000b0a227221 */ /* 0x001fe20000010000 */
[-CC-:B------:R-:W-:Y:S01]  /*14270*/  FFMA.FTZ R172, R93, R0.reuse, -R48.reuse ;  /* 0x000000005dac7223 */ /* 0x180fe20000010830 */
[-C--:B------:R-:W-:Y:S01]  /*14280*/  FFMA.FTZ R21, R41, R0.reuse, -R48 ;  /* 0x0000000029157223 */ /* 0x080fe20000010830 */
[----:B------:R-:W0:Y:S01]  /*14290*/  MUFU.EX2 R3, R3 ;  /* 0x0000000300037308 */ /* 0x000e220000000800 */
[----:B----4-:R-:W-:Y:S01]  /*142a0*/  FADD.FTZ R11, R177, R34 ;  /* 0x00000022b10b7221 */ /* 0x010fe20000010000 */
[-CC-:B------:R-:W-:Y:S01]  /*142b0*/  FFMA.FTZ R174, R95, R0.reuse, -R48.reuse ;  /* 0x000000005fae7223 */ /* 0x180fe20000010830 */
[-C--:B------:R-:W-:Y:S01]  /*142c0*/  FFMA.FTZ R25, R45, R0.reuse, -R48 ;  /* 0x000000002d197223 */ /* 0x080fe20000010830 */
[----:B------:R-:W-:Y:S01]  /*142d0*/  SHF.R.S32.HI R41, RZ, 0x1f, R52 ;  /* 0x0000001fff297819 */ /* 0x000fe20000011434 */
[----:B-1----:R-:W-:Y:S01]  /*142e0*/  FADD.FTZ R34, R12, R11 ;  /* 0x0000000b0c227221 */ /* 0x002fe20000010000 */
        /* <DEDUP_REMOVED lines=15> */
[-CC-:B------:R-:W-:Y:S01]  /*143e0*/  FFMA.FTZ R65, R65, R0.reuse, -R48.reuse ;  /* 0x0000000041417223 */ /* 0x180fe20000010830 */
[----:B------:R-:W-:Y:S01]  /*143f0*/  FADD.FTZ R50, R24, R39 ;  /* 0x0000002718327221 */ /* 0x000fe20000010000 */
[-CC-:B------:R-:W-:Y:S01]  /*14400*/  FFMA.FTZ R35, R35, R0.reuse, -R48.reuse ;  /* 0x0000000023237223 */ /* 0x180fe20000010830 */
[----:B------:R-:W0:Y:S01]  /*14410*/  MUFU.EX2 R176, R176 ;  /* 0x000000b000b07308 */ /* 0x000e220000000800 */
[----:B-1----:R-:W-:Y:S01]  /*14420*/  FADD.FTZ R34, R182, R11 ;  /* 0x0000000bb6227221 */ /* 0x002fe20000010000 */
[----:B------:R-:W-:Y:S01]  /*14430*/  F2FP.BF16.F32.PACK_AB R181, R6, R181 ;  /* 0x000000b506b5723e */ /* 0x000fe200000010ff */
[-CC-:B------:R-:W-:Y:S01]  /*14440*/  FFMA.FTZ R69, R69, R0.reuse, -R48.reuse ;  /* 0x0000000045457223 */ /* 0x180fe20000010830 */
[-CC-:B------:R-:W-:Y:S01]  /*14450*/  FFMA.FTZ R51, R51, R0.reuse, -R48.reuse ;  /* 0x0000000033337223 */ /* 0x180fe20000010830 */
[-CC-:B------:R-:W-:Y:S01]  /*14460*/  FFMA.FTZ R73, R73, R0.reuse, -R48.reuse ;  /* 0x0000000049497223 */ /* 0x180fe20000010830 */
[-CC-:B------:R-:W-:Y:S01]  /*14470*/  FFMA.FTZ R31, R31, R0.reuse, -R48.reuse ;  /* 0x000000001f1f7223 */ /* 0x180fe20000010830 */
[-C--:B------:R-:W-:Y:S01]  /*14480*/  FFMA.FTZ R77, R77, R0.reuse, -R48 ;  /* 0x000000004d4d7223 */ /* 0x080fe20000010830 */
[----:B------:R-:W1:Y:S01]  /*14490*/  MUFU.EX2 R13, R13 ;  /* 0x0000000d000d7308 */ /* 0x000e620000000800 */
[----:B--2---:R-:W-:Y:S01]  /*144a0*/  FADD.FTZ R11, R9, R34 ;  /* 0x00000022090b7221 */ /* 0x004fe20000010000 */
[-CC-:B------:R-:W-:Y:S01]  /*144b0*/  FFMA.FTZ R55, R55, R0.reuse, -R48.reuse ;  /* 0x0000000037377223 */ /* 0x180fe20000010830 */
[-CC-:B------:R-:W-:Y:S01]  /*144c0*/  FFMA.FTZ R81, R81, R0.reuse, -R48.reuse ;  /* 0x0000000051517223 */ /* 0x180fe20000010830 */
[-CC-:B------:R-:W-:Y:S01]  /*144d0*/  FFMA.FTZ R7, R7, R0.reuse, -R48.reuse ;  /* 0x0000000007077223 */ /* 0x180fe20000010830 */
[----:B------:R-:W-:Y:S01]  /*144e0*/  FFMA.FTZ R48, R85, R0, -R48 ;  /* 0x0000000055307223 */ /* 0x000fe20000010830 */
[----:B------:R-:W-:Y:S01]  /*144f0*/  F2FP.BF16.F32.PACK_AB R182, R9, R182 ;  /* 0x000000b609b6723e */ /* 0x000fe200000010ff */
[----:B------:R-:W-:Y:S01]  /*14500*/  VIADD R9, R150, 0xfffffffe ;  /* 0xfffffffe96097836 */ /* 0x000fe20000000000 */
[----:B------:R-:W2:Y:S01]  /*14510*/  MUFU.EX2 R178, R178 ;  /* 0x000000b200b27308 */ /* 0x000ea20000000800 */
[----:B0-----:R-:W-:Y:S01]  /*14520*/  FADD.FTZ R34, R176, R11 ;  /* 0x0000000bb0227221 */ /* 0x001fe20000010000 */
[----:B------:R-:W-:Y:S01]  /*14530*/  FADD.FTZ R11, R175, R50 ;  /* 0x00000032af0b7221 */ /* 0x000fe20000010000 */
[----:B------:R-:W-:Y:S01]  /*14540*/  F2FP.BF16.F32.PACK_AB R180, R3, R180 ;  /* 0x000000b403b4723e */ /* 0x000fe200000010ff */
[----:B------:R-:W-:Y:S01]  /*14550*/  IMAD.MOV.U32 R150, RZ, RZ, R151 ;  /* 0x000000ffff967224 */ /* 0x000fe200078e0097 */
[----:B------:R-:W-:Y:S01]  /*14560*/  F2FP.BF16.F32.PACK_AB R183, R10, R183 ;  /* 0x000000b70ab7723e */ /* 0x000fe200000010ff */
[----:B------:R-:W-:Y:S01]  /*14570*/  FADD.FTZ R50, R26, R11 ;  /* 0x0000000b1a327221 */ /* 0x000fe20000010000 */
[----:B------:R-:W-:Y:S01]  /*14580*/  LEA.HI R11, R41, R52, RZ, 0x7 ;  /* 0x00000034290b7211 */ /* 0x000fe200078f38ff */
[----:B------:R-:W0:Y:S01]  /*14590*/  MUFU.EX2 R15, R15 ;  /* 0x0000000f000f7308 */ /* 0x000e220000000800 */
[----:B-1----:R-:W-:Y:S01]  /*145a0*/  FADD.FTZ R39, R13, R34 ;  /* 0x000000220d277221 */ /* 0x002fe20000010000 */
[----:B------:R-:W-:Y:S01]  /*145b0*/  FADD.FTZ R41, R169, R50 ;  /* 0x00000032a9297221 */ /* 0x000fe20000010000 */
[----:B------:R-:W-:Y:S01]  /*145c0*/  SHF.R.S32.HI R11, RZ, 0x7, R11 ;  /* 0x00000007ff0b7819 */ /* 0x000fe2000001140b */
[----:B------:R-:W-:Y:S01]  /*145d0*/  IMAD.MOV.U32 R101, RZ, RZ, R151 ;  /* 0x000000ffff657224 */ /* 0x000fe200078e0097 */
[----:B------:R-:W-:Y:S01]  /*145e0*/  F2FP.BF16.F32.PACK_AB R177, R12, R177 ;  /* 0x000000b10cb1723e */ /* 0x000fe200000010ff */
[----:B------:R-:W-:Y:S01]  /*145f0*/  FADD.FTZ R50, R28, R41 ;  /* 0x000000291c327221 */ /* 0x000fe20000010000 */
[----:B------:R-:W-:Y:S01]  /*14600*/  F2FP.BF16.F32.PACK_AB R179, R20, R179 ;  /* 0x000000b314b3723e */ /* 0x000fe200000010ff */
[----:B------:R-:W1:Y:S01]  /*14610*/  MUFU.EX2 R172, R172 ;  /* 0x000000ac00ac7308 */ /* 0x000e620000000800 */
[----:B--2---:R-:W-:Y:S01]  /*14620*/  FADD.FTZ R34, R178, R39 ;  /* 0x00000027b2227221 */ /* 0x004fe20000010000 */
[----:B------:R-:W-:Y:S01]  /*14630*/  FADD.FTZ R41, R171, R50 ;  /* 0x00000032ab297221 */ /* 0x000fe20000010000 */
[----:B------:R-:W-:Y:S01]  /*14640*/  F2FP.BF16.F32.PACK_AB R173, R24, R173 ;  /* 0x000000ad18ad723e */ /* 0x000fe200000010ff */
[--C-:B------:R-:W-:Y:S01]  /*14650*/  IMAD.MOV.U32 R99, RZ, RZ, R151.reuse ;  /* 0x000000ffff637224 */ /* 0x100fe200078e0097 */
[----:B------:R-:W-:Y:S01]  /*14660*/  F2FP.BF16.F32.PACK_AB R175, R26, R175 ;  /* 0x000000af1aaf723e */ /* 0x000fe200000010ff */
[--C-:B------:R-:W-:Y:S01]  /*14670*/  IMAD.MOV.U32 R97, RZ, RZ, R151.reuse ;  /* 0x000000ffff617224 */ /* 0x100fe200078e0097 */
[----:B------:R-:W-:Y:S01]  /*14680*/  F2FP.BF16.F32.PACK_AB R169, R28, R169 ;  /* 0x000000a91ca9723e */ /* 0x000fe200000010ff */
[----:B------:R-:W2:Y:S01]  /*14690*/  MUFU.EX2 R21, R21 ;  /* 0x0000001500157308 */ /* 0x000ea20000000800 */
[----:B0-----:R-:W-:Y:S01]  /*146a0*/  FADD.FTZ R39, R15, R34 ;  /* 0x000000220f277221 */ /* 0x001fe20000010000 */
[----:B------:R-:W-:Y:S01]  /*146b0*/  F2FP.BF16.F32.PACK_AB R171, R30, R171 ;  /* 0x000000ab1eab723e */ /* 0x000fe200000010ff */
[--C-:B------:R-:W-:Y:S01]  /*146c0*/  IMAD.MOV.U32 R95, RZ, RZ, R151.reuse ;  /* 0x000000ffff5f7224 */ /* 0x100fe200078e0097 */
[----:B------:R-:W-:Y:S01]  /*146d0*/  F2FP.BF16.F32.PACK_AB R176, R13, R176 ;  /* 0x000000b00db0723e */ /* 0x000fe200000010ff */
[--C-:B------:R-:W-:Y:S01]  /*146e0*/  IMAD.MOV.U32 R93, RZ, RZ, R151.reuse ;  /* 0x000000ffff5d7224 */ /* 0x100fe200078e0097 */
[----:B------:R-:W-:Y:S01]  /*146f0*/  F2FP.BF16.F32.PACK_AB R178, R15, R178 ;  /* 0x000000b20fb2723e */ /* 0x000fe200000010ff */
[----:B------:R-:W-:Y:S01]  /*14700*/  IMAD.MOV.U32 R91, RZ, RZ, R151 ;  /* 0x000000ffff5b7224 */ /* 0x000fe200078e0097 */
[----:B------:R-:W0:Y:S01]  /*14710*/  MUFU.EX2 R174, R174 ;  /* 0x000000ae00ae7308 */ /* 0x000e220000000800 */
[----:B-1----:R-:W-:Y:S01]  /*14720*/  FADD.FTZ R34, R172, R39 ;  /* 0x00000027ac227221 */ /* 0x002fe20000010000 */
[----:B------:R-:W-:-:S06]  /*14730*/  IMAD.MOV.U32 R89, RZ, RZ, R151 ;  /* 0x000000ffff597224 */ /* 0x000fcc00078e0097 */
[----:B------:R-:W1:Y:S01]  /*14740*/  MUFU.EX2 R25, R25 ;  /* 0x0000001900197308 */ /* 0x000e620000000800 */
[C---:B--2---:R-:W-:Y:S01]  /*14750*/  FADD.FTZ R39, R21.reuse, R34 ;  /* 0x0000002215277221 */ /* 0x044fe20000010000 */
[----:B------:R-:W-:Y:S01]  /*14760*/  FADD.FTZ R34, R30, R41 ;  /* 0x000000291e227221 */ /* 0x000fe20000010000 */
[----:B------:R-:W-:-:S03]  /*14770*/  F2FP.BF16.F32.PACK_AB R172, R21, R172 ;  /* 0x000000ac15ac723e */ /* 0x000fc600000010ff */
        /* <DEDUP_REMOVED lines=11> */
[----:B------:R-:W-:Y:S01]  /*14830*/  FADD.FTZ R41, R161, R34 ;  /* 0x00000022a1297221 */ /* 0x000fe20000010000 */
[----:B------:R-:W-:Y:S01]  /*14840*/  F2FP.BF16.F32.PACK_AB R161, R38, R161 ;  /* 0x000000a126a1723e */ /* 0x000fe200000010ff */
[----:B------:R-:W1:Y:S01]  /*14850*/  MUFU.EX2 R170, R170 ;  /* 0x000000aa00aa7308 */ /* 0x000e620000000800 */
[----:B--2---:R-:W-:Y:S01]  /*14860*/  FADD.FTZ R2, R168, R39 ;  /* 0x00000027a8027221 */ /* 0x004fe20000010000 */
[----:B------:R-:W-:-:S04]  /*14870*/  FADD.FTZ R34, R38, R41 ;  /* 0x0000002926227221 */ /* 0x000fc80000010000 */
[----:B------:R-:W-:Y:S01]  /*14880*/  FADD.FTZ R41, R163, R34 ;  /* 0x00000022a3297221 */ /* 0x000fe20000010000 */
[C---:B------:R-:W-:Y:S01]  /*14890*/  F2FP.BF16.F32.PACK_AB R163, R40.reuse, R163 ;  /* 0x000000a328a3723e */ /* 0x040fe200000010ff */
        /* <DEDUP_REMOVED lines=15> */
[----:B--2---:R-:W-:Y:S01]  /*14990*/  FADD.FTZ R2, R166, R39 ;  /* 0x00000027a6027221 */ /* 0x004fe20000010000 */
[----:B------:R-:W-:Y:S01]  /*149a0*/  FADD.FTZ R39, R157, R6 ;  /* 0x000000069d277221 */ /* 0x000fe20000010000 */
[----:B------:R-:W-:-:S03]  /*149b0*/  F2FP.BF16.F32.PACK_AB R157, R42, R157 ;  /* 0x0000009d2a9d723e */ /* 0x000fc600000010ff */
[----:B------:R-:W-:Y:S02]  /*149c0*/  FADD.FTZ R6, R42, R39 ;  /* 0x000000272a067221 */ /* 0x000fe40000010000 */
[----:B------:R-:W2:Y:S01]  /*149d0*/  MUFU.EX2 R160, R65 ;  /* 0x0000004100a07308 */ /* 0x000ea20000000800 */
[----:B0-----:R-:W-:Y:S01]  /*149e0*/  FADD.FTZ R2, R37, R2 ;  /* 0x0000000225027221 */ /* 0x001fe20000010000 */
[----:B------:R-:W-:Y:S01]  /*149f0*/  FADD.FTZ R41, R159, R6 ;  /* 0x000000069f297221 */ /* 0x000fe20000010000 */
[C---:B------:R-:W-:Y:S02]  /*14a00*/  F2FP.BF16.F32.PACK_AB R159, R44.reuse, R159 ;  /* 0x0000009f2c9f723e */ /* 0x040fe400000010ff */
[----:B------:R-:W-:Y:S01]  /*14a10*/  F2FP.BF16.F32.PACK_AB R166, R37, R166 ;  /* 0x000000a625a6723e */ /* 0x000fe200000010ff */
[----:B------:R-:W-:Y:S02]  /*14a20*/  FADD.FTZ R6, R44, R41 ;  /* 0x000000292c067221 */ /* 0x000fe40000010000 */
        /* <DEDUP_REMOVED lines=26> */
[----:B------:R-:W-:Y:S02]  /*14bd0*/  F2FP.BF16.F32.PACK_AB R155, R14, R155 ;  /* 0x0000009b0e9b723e */ /* 0x000fe400000010ff */
[----:B------:R-:W-:-:S04]  /*14be0*/  VIMNMX R14, RZ, R11, !PT ;  /* 0x0000000bff0e7248 */ /* 0x000fc80007fe0100 */
[----:B------:R-:W2:Y:S01]  /*14bf0*/  MUFU.EX2 R152, R81 ;  /* 0x0000005100987308 */ /* 0x000ea20000000800 */
[C---:B0-----:R-:W-:Y:S01]  /*14c00*/  FADD.FTZ R2, R158.reuse, R39 ;  /* 0x000000279e027221 */ /* 0x041fe20000010000 */
[----:B------:R-:W-:Y:S02]  /*14c10*/  ISETP.GE.AND P2, PT, R9, R14, PT ;  /* 0x0000000e0900720c */ /* 0x000fe40003f46270 */
[----:B------:R-:W-:-:S04]  /*14c20*/  F2FP.BF16.F32.PACK_AB R158, R158, R31 ;  /* 0x0000001f9e9e723e */ /* 0x000fc800000010ff */
[----:B------:R1:W0:Y:S08]  /*14c30*/  MUFU.EX2 R154, R7 ;  /* 0x00000007009a7308 */ /* 0x0002300000000800 */
[----:B------:R-:W3:Y:S01]  /*14c40*/  MUFU.EX2 R3, R48 ;  /* 0x0000003000037308 */ /* 0x000ee20000000800 */
[----:B-1----:R-:W-:-:S04]  /*14c50*/  FADD.FTZ R7, R55, R2 ;  /* 0x0000000237077221 */ /* 0x002fc80000010000 */
[C---:B--2---:R-:W-:Y:S01]  /*14c60*/  FADD.FTZ R7, R152.reuse, R7 ;  /* 0x0000000798077221 */ /* 0x044fe20000010000 */
[----:B------:R-:W-:-:S03]  /*14c70*/  F2FP.BF16.F32.PACK_AB R152, R152, R55 ;  /* 0x000000379898723e */ /* 0x000fc600000010ff */
[----:B0-----:R-:W-:-:S04]  /*14c80*/  FADD.FTZ R2, R154, R7 ;  /* 0x000000079a027221 */ /* 0x001fc80000010000 */
[C---:B---3--:R-:W-:Y:S01]  /*14c90*/  FADD.FTZ R7, R3.reuse, R2 ;  /* 0x0000000203077221 */ /* 0x048fe20000010000 */
[----:B------:R-:W-:Y:S01]  /*14ca0*/  F2FP.BF16.F32.PACK_AB R154, R3, R154 ;  /* 0x0000009a039a723e */ /* 0x000fe200000010ff */
[----:B------:R-:W-:Y:S02]  /*14cb0*/  IMAD.MOV.U32 R2, RZ, RZ, 0x3f800000 ;  /* 0x3f800000ff027424 */ /* 0x000fe400078e00ff */
[----:B------:R-:W-:Y:S01]  /*14cc0*/  IMAD.MOV.U32 R3, RZ, RZ, 0x3f800000 ;  /* 0x3f800000ff037424 */ /* 0x000fe200078e00ff */
[----:B------:R-:W-:Y:S06]  /*14cd0*/  @!P2 BRA `(.L_x_2384) ;  /* 0x0000002c00f8a947 */ /* 0x000fec0003800000 */
[----:B------:R-:W-:Y:S01]  /*14ce0*/  BSSY B1, `(.L_x_2384) ;  /* 0x00002fd000017945 */ /* 0x000fe20003800000 */
        /* <DEDUP_REMOVED lines=36> */
[----:B------:R-:W-:-:S07]  /*14f30*/  CS2R R88, SRZ ;  /* 0x0000000000587805 */ /* 0x000fce000001ff00 */
.L_x_2395:
[----:B------:R-:W-:-:S05]  /*14f40*/  VIADD R0, R21, 0x1 ;  /* 0x0000000115007836 */ /* 0x000fca0000000000 */
[----:B------:R-:W-:-:S04]  /*14f50*/  ISETP.NE.AND P2, PT, R0, 0x2, PT ;  /* 0x000000020000780c */ /* 0x000fc80003f45270 */
[----:B------:R-:W-:Y:S02]  /*14f60*/  SEL R5, RZ, 0x1, P2 ;  /* 0x00000001ff057807 */ /* 0x000fe40001000000 */
[----:B------:R-:W-:Y:S02]  /*14f70*/  SEL R185, R0, RZ, P2 ;  /* 0x000000ff00b97207 */ /* 0x000fe40001000000 */
[----:B------:R-:W-:Y:S01]  /*14f80*/  LOP3.LUT R188, R20, R5, RZ, 0x3c, !PT ;  /* 0x0000000514bc7212 */ /* 0x000fe200078e3cff */
[----:B------:R-:W-:Y:S06]  /*14f90*/  @!P0 BRA `(.L_x_2385) ;  /* 0x0000000000048947 */ /* 0x000fec0003800000 */
[----:B------:R-:W-:Y:S01]  /*14fa0*/  BPT.TRAP 0x1 ;  /* 0x000000040000795c */ /* 0x000fe20000300000 */
.L_x_2385:
[----:B------:R-:W-:Y:S01]  /*14fb0*/  IMAD R15, R185, 0x8, R18 ;  /* 0x00000008b90f7824 */ /* 0x000fe200078e0212 */
[----:B------:R-:W-:-:S04]  /*14fc0*/  SHF.L.U32 R0, R188, 0x1f, RZ ;  /* 0x0000001fbc007819 */ /* 0x000fc800000006ff */
[----:B------:R0:W1:Y:S01]  /*14fd0*/  SYNCS.PHASECHK.TRANS64.TRYWAIT P2, [R15+URZ+0x34830], R0 ;  /* 0x034830000f0075a7 */ /* 0x000062000804017f */
[----:B------:R-:W-:Y:S05]  /*14fe0*/  @!P0 BRA `(.L_x_2386) ;  /* 0x0000000000048947 */ /* 0x000fea0003800000 */
[----:B------:R-:W-:Y:S01]  /*14ff0*/  BPT.TRAP 0x1 ;  /* 0x000000040000795c */ /* 0x000fe20000300000 */
.L_x_2386:
[----:B------:R-:W-:Y:S01]  /*15000*/  BSSY B2, `(.L_x_2387) ;  /* 0x0000006000027945 */ /* 0x000fe20003800000 */
[----:B------:R-:W-:Y:S02]  /*15010*/  IMAD R4, R185, 0xc00, R8 ;  /* 0x00000c00b9047824 */ /* 0x000fe400078e0208 */
[----:B------:R-:W-:Y:S01]  /*15020*/  IMAD.MOV.U32 R5, RZ, RZ, 0x40000040 ;  /* 0x40000040ff057424 */ /* 0x000fe200078e00ff */
[----:B-1----:R-:W-:Y:S06]  /*15030*/  @P2 BRA `(.L_x_2388) ;  /* 0x0000000000082947 */ /* 0x002fec0003800000 */
[----:B------:R-:W1:Y:S02]  /*15040*/  SYNCS.PHASECHK.TRANS64.TRYWAIT P2, [R15+URZ+0x34830], R0 ;  /* 0x034830000f0075a7 */ /* 0x000e64000804017f */
[----:B-1----:R-:W-:Y:S05]  /*15050*/  @!P2 BRA `(.L_x_2389) ;  /* 0x000000e800d0a947 */ /* 0x002fea0003800000 */
.L_x_2388:
[----:B------:R-:W-:Y:S05]  /*15060*/  BSYNC B2 ;  /* 0x0000000000027941 */ /* 0x000fea0003800000 */
.L_x_2387:
        /* <DEDUP_REMOVED lines=18> */
[----:B------:R-:W2:Y:S01]  /*15190*/  LDL.64 R230, [R1+0x8] ;  /* 0x0000080001e67983 */ /* 0x000ea20000100a00 */
        /* <DEDUP_REMOVED lines=8> */
[----:B------:R-:W-:Y:S01]  /*15220*/  VIADD R10, R4, 0x6 ;  /* 0x00000006040a7836 */ /* 0x000fe20000000000 */
[----:B------:R-:W3:Y:S01]  /*15230*/  LDL.64 R228, [R1] ;  /* 0x0000000001e47983 */ /* 0x000ee20000100a00 */
        /* <DEDUP_REMOVED lines=150> */
.L_x_2390:
[----:B------:R-:W-:Y:S01]  /*15ba0*/  SHF.L.U32 R3, R20, 0x1f, RZ ;  /* 0x0000001f14037819 */ /* 0x000fe200000006ff */
[----:B------:R-:W-:-:S04]  /*15bb0*/  IMAD R20, R21, 0x8, R18 ;  /* 0x0000000815147824 */ /* 0x000fc800078e0212 */
[----:B------:R2:W3:Y:S01]  /*15bc0*/  SYNCS.PHASECHK.TRANS64.TRYWAIT P2, [R20+URZ+0x34850], R3 ;  /* 0x03485003140075a7 */ /* 0x0004e2000804017f */
[----:B------:R-:W-:Y:S05]  /*15bd0*/  @!P0 BRA `(.L_x_2391) ;  /* 0x0000000000048947 */ /* 0x000fea0003800000 */
[----:B------:R-:W-:Y:S01]  /*15be0*/  BPT.TRAP 0x1 ;  /* 0x000000040000795c */ /* 0x000fe20000300000 */
.L_x_2391:
[----:B------:R-:W-:Y:S04]  /*15bf0*/  BSSY B2, `(.L_x_2392) ;  /* 0x0000004000027945 */ /* 0x000fe80003800000 */
[----:B---3--:R-:W-:Y:S05]  /*15c00*/  @P2 BRA `(.L_x_2393) ;  /* 0x0000000000082947 */ /* 0x008fea0003800000 */
[----:B------:R-:W3:Y:S02]  /*15c10*/  SYNCS.PHASECHK.TRANS64.TRYWAIT P2, [R20+URZ+0x34850], R3 ;  /* 0x03485003140075a7 */ /* 0x000ee4000804017f */
[----:B---3--:R-:W-:Y:S05]  /*15c20*/  @!P2 BRA `(.L_x_2394) ;  /* 0x000000dc00f0a947 */ /* 0x008fea0003800000 */
.L_x_2393:
[----:B------:R-:W-:Y:S05]  /*15c30*/  BSYNC B2 ;  /* 0x0000000000027941 */ /* 0x000fea0003800000 */
.L_x_2392:
[----:B01----:R-:W-:Y:S01]  /*15c40*/  VIADD R0, R18, 0x400 ;  /* 0x0000040012007836 */ /* 0x003fe20000000000 */
[----:B------:R-:W-:Y:S01]  /*15c50*/  WARPGROUP.ARRIVE ;  /* 0x00000000000079c5 */ /* 0x000fe20000000000 */
[----:B------:R-:W-:Y:S02]  /*15c60*/  IMAD.MOV.U32 R11, RZ, RZ, 0x40000040 ;  /* 0x40000040ff0b7424 */ /* 0x000fe400078e00ff */
[----:B--23--:R-:W-:Y:S01]  /*15c70*/  IMAD.MOV.U32 R3, RZ, RZ, 0x40000040 ;  /* 0x40000040ff037424 */ /* 0x00cfe200078e00ff */
[----:B------:R-:W-:Y:S01]  /*15c80*/  SHF.R.U32.HI R0, RZ, 0x4, R0 ;  /* 0x00000004ff007819 */ /* 0x000fe20000011600 */
[----:B------:R-:W-:Y:S01]  /*15c90*/  @!P1 VIADD R15, R15, 0x34840 ;  /* 0x000348400f0f9836 */ /* 0x000fe20000000000 */
[----:B------:R-:W-:Y:S01]  /*15ca0*/  R2UR UR7, R11 ;  /* 0x000000000b0772ca */ /* 0x000fe200000e0000 */
[----:B------:R-:W-:Y:S01]  /*15cb0*/  @!P1 VIADD R20, R20, 0x34860 ;  /* 0x0003486014149836 */ /* 0x000fe20000000000 */
[----:B------:R-:W-:Y:S02]  /*15cc0*/  LOP3.LUT R0, R0, 0x3fff, RZ, 0xc0, !PT ;  /* 0x00003fff00007812 */ /* 0x000fe400078ec0ff */
[----:B------:R-:W-:-:S02]  /*15cd0*/  @!P1 PRMT R15, RZ, 0x654, R15 ;  /* 0x00000654ff0f9816 */ /* 0x000fc4000000000f */
[----:B------:R-:W-:-:S05]  /*15ce0*/  LOP3.LUT R0, R0, 0x4000000, RZ, 0xfc, !PT ;  /* 0x0400000000007812 */ /* 0x000fca00078efcff */
[----:B------:R-:W-:Y:S02]  /*15cf0*/  IMAD R10, R21, 0x800, R0 ;  /* 0x00000800150a7824 */ /* 0x000fe400078e0200 */
[----:B------:R-:W-:Y:S02]  /*15d00*/  IMAD.MOV.U32 R0, RZ, RZ, -0x80 ;  /* 0xffffff80ff007424 */ /* 0x000fe400078e00ff */
[C---:B------:R-:W-:Y:S01]  /*15d10*/  VIADD R2, R10.reuse, 0x80 ;  /* 0x000000800a027836 */ /* 0x040fe20000000000 */
[----:B------:R-:W-:Y:S01]  /*15d20*/  R2UR UR6, R10 ;  /* 0x000000000a0672ca */ /* 0x000fe200000e0000 */
[----:B------:R-:W-:-:S04]  /*15d30*/  IMAD R0, R9, R0, 0x1 ;  /* 0x0000000109007424 */ /* 0x000fc800078e0200 */
[----:B------:R-:W-:-:S05]  /*15d40*/  IMAD R0, R193, 0x80, R0 ;  /* 0x00000080c1007824 */ /* 0x000fca00078e0200 */
[----:B------:R-:W-:-:S03]  /*15d50*/  IADD3 R0, -R192, R0, R195 ;  /* 0x00000000c0007210 */ /* 0x000fc60007ffe1c3 */
[----:B------:R-:W-:Y:S01]  /*15d60*/  HGMMA.64x128x16.F32.BF16 R88, R180, gdesc[UR4].tnspB, R88, gsb0 ;  /* 0x41e00004b4587df0 */ /* 0x000fe20008001858 */
[----:B------:R-:W-:Y:S01]  /*15d70*/  R2UR UR6, R2 ;  /* 0x00000000020672ca */ /* 0x000fe200000e0000 */
[----:B------:R-:W-:Y:S01]  /*15d80*/  VIADD R2, R10, 0x100 ;  /* 0x000001000a027836 */ /* 0x000fe20000000000 */
[----:B------:R-:W-:Y:S01]  /*15d90*/  R2UR UR7, R3 ;  /* 0x00000000030772ca */ /* 0x000fe200000e0000 */
[----:B------:R-:W-:Y:S02]  /*15da0*/  IMAD.MOV.U32 R3, RZ, RZ, 0x40000040 ;  /* 0x40000040ff037424 */ /* 0x000fe400078e00ff */
[----:B------:R-:W-:-:S04]  /*15db0*/  IMAD R5, R201, -0x2, R0 ;  /* 0xfffffffec9057824 */ /* 0x000fc800078e0200 */
[----:B------:R-:W-:-:S05]  /*15dc0*/  IMAD.IADD R5, R204, 0x1, R5 ;  /* 0x00000001cc057824 */ /* 0x000fca00078e0205 */
[C---:B------:R-:W-:Y:S02]  /*15dd0*/  ISETP.GT.AND P2, PT, R5.reuse, RZ, PT ;  /* 0x000000ff0500720c */ /* 0x040fe40003f44270 */
[C---:B------:R-:W-:Y:S02]  /*15de0*/  ISETP.GT.AND P3, PT, R5.reuse, 0x1, PT ;  /* 0x000000010500780c */ /* 0x040fe40003f64270 */
[----:B------:R-:W-:Y:S02]  /*15df0*/  FSEL R11, R24, -INF , P2 ;  /* 0xff800000180b7808 */ /* 0x000fe40001000000 */
        /* <DEDUP_REMOVED lines=10> */
[----:B------:R-:W-:Y:S02]  /*15ea0*/  FMNMX.FTZ R0, R29, R0, !PT ;  /* 0x000000001d007209 */ /* 0x000fe40007810000 */
[----:B------:R-:W-:Y:S02]  /*15eb0*/  FSEL R33, R33, -INF , P3 ;  /* 0xff80000021217808 */ /* 0x000fe40001800000 */
[----:B------:R-:W-:-:S04]  /*15ec0*/  ISETP.GT.AND P3, PT, R5, 0x19, PT ;  /* 0x000000190500780c */ /* 0x000fc80003f64270 */
        /* <DEDUP_REMOVED lines=24> */
[----:B------:R-:W-:Y:S01]  /*16050*/  FSEL R85, R85, -INF , P3 ;  /* 0xff80000055557808 */ /* 0x000fe20001800000 */
        /* <DEDUP_REMOVED lines=13> */
[----:B------:R-:W-:Y:S02]  /*16130*/  WARPGROUP.DEPBAR.LE gsb0, 0x0 ;  /* 0x00008000000079c5 */ /* 0x000fe40000010000 */
[----:B------:R-:W-:Y:S01]  /*16140*/  WARPGROUP.ARRIVE ;  /* 0x00000000000079c5 */ /* 0x000fe20000000000 */
[----:B------:R-:W-:Y:S02]  /*16150*/  FSEL R173, R32, -INF , P2 ;  /* 0xff80000020ad7808 */ /* 0x000fe40001000000 */
[----:B------:R-:W-:Y:S02]  /*16160*/  ISETP.GT.AND P2, PT, R5, 0x18, PT ;  /* 0x000000180500780c */ /* 0x000fe40003f44270 */
[----:B------:R-:W-:-:S05]  /*16170*/  FMNMX.FTZ R0, R173, R0, !PT ;  /* 0x00000000ad007209 */ /* 0x000fca0007810000 */
[----:B------:R-:W-:Y:S01]  /*16180*/  HGMMA.64x128x16.F32.BF16 R88, R168, gdesc[UR4].tnspB, R88, gsb0 ;  /* 0x41e00004a8587df0 */ /* 0x000fe20008001858 */
[----:B------:R-:W-:Y:S02]  /*16190*/  FSEL R175, R36, -INF , P2 ;  /* 0xff80000024af7808 */ /* 0x000fe40001000000 */
[----:B------:R-:W-:Y:S02]  /*161a0*/  FMNMX.FTZ R0, R33, R0, !PT ;  /* 0x0000000021007209 */ /* 0x000fe40007810000 */
[----:B------:R-:W-:Y:S02]  /*161b0*/  ISETP.GT.AND P2, PT, R5, 0x20, PT ;  /* 0x000000200500780c */ /* 0x000fe40003f44270 */
[----:B------:R-:W-:Y:S02]  /*161c0*/  FMNMX.FTZ R0, R175, R0, !PT ;  /* 0x00000000af007209 */ /* 0x000fe40007810000 */
[----:B------:R-:W-:Y:S02]  /*161d0*/  FSEL R177, R40, -INF , P2 ;  /* 0xff80000028b17808 */ /* 0x000fe40001000000 */
[----:B------:R-:W-:-:S02]  /*161e0*/  FMNMX.FTZ R0, R37, R0, !PT ;  /* 0x0000000025007209 */ /* 0x000fc40007810000 */
[----:B------:R-:W-:Y:S02]  /*161f0*/  ISETP.GT.AND P2, PT, R5, 0x28, PT ;  /* 0x000000280500780c */ /* 0x000fe40003f44270 */
[----:B------:R-:W-:Y:S02]  /*16200*/  FMNMX.FTZ R0, R177, R0, !PT ;  /* 0x00000000b1007209 */ /* 0x000fe40007810000 */
[----:B------:R-:W-:Y:S02]  /*16210*/  FSEL R179, R44, -INF , P2 ;  /* 0xff8000002cb37808 */ /* 0x000fe40001000000 */
[----:B------:R-:W-:Y:S02]  /*16220*/  FMNMX.FTZ R0, R41, R0, !PT ;  /* 0x0000000029007209 */ /* 0x000fe40007810000 */
[----:B------:R-:W-:Y:S02]  /*16230*/  ISETP.GT.AND P2, PT, R5, 0x30, PT ;  /* 0x000000300500780c */ /* 0x000fe40003f44270 */
[----:B------:R-:W-:-:S02]  /*16240*/  FMNMX.FTZ R0, R179, R0, !PT ;  /* 0x00000000b3007209 */ /* 0x000fc40007810000 */
        /* <DEDUP_REMOVED lines=34> */
[C---:B------:R-:W-:Y:S01]  /*16470*/  ISETP.GT.AND P2, PT, R5.reuse, 0x78, PT ;  /* 0x000000780500780c */ /* 0x040fe20003f44270 */
[----:B------:R-:W-:Y:S01]  /*16480*/  VIADD R5, R5, 0x8 ;  /* 0x0000000805057836 */ /* 0x000fe20000000000 */
[----:B------:R-:W-:-:S02]  /*16490*/  FMNMX.FTZ R0, R80, R3, !PT ;  /* 0x0000000350007209 */ /* 0x000fc40007810000 */
[----:B------:R-:W-:Y:S01]  /*164a0*/  R2UR UR6, R2 ;  /* 0x00000000020672ca */ /* 0x000fe200000e0000 */
[----:B------:R-:W-:Y:S01]  /*164b0*/  VIADD R2, R10, 0x280 ;  /* 0x000002800a027836 */ /* 0x000fe20000000000 */
[----:B------:R-:W-:Y:S02]  /*164c0*/  FMNMX.FTZ R0, R81, R0, !PT ;  /* 0x0000000051007209 */ /* 0x000fe40007810000 */
[C---:B------:R-:W-:Y:S02]  /*164d0*/  ISETP.GT.AND P5, PT, R5.reuse, RZ, PT ;  /* 0x000000ff0500720c */ /* 0x040fe40003fa4270 */
[C---:B------:R-:W-:Y:S02]  /*164e0*/  ISETP.GT.AND P6, PT, R5.reuse, 0x1, PT ;  /* 0x000000010500780c */ /* 0x040fe40003fc4270 */
[----:B------:R-:W-:Y:S02]  /*164f0*/  FSEL R26, R26, -INF , P5 ;  /* 0xff8000001a1a7808 */ /* 0x000fe40002800000 */
[----:B------:R-:W-:-:S02]  /*16500*/  ISETP.GT.AND P3, PT, R5, 0x8, PT ;  /* 0x000000080500780c */ /* 0x000fc40003f64270 */
[----:B------:R-:W-:Y:S02]  /*16510*/  FSEL R27, R27, -INF , P6 ;  /* 0xff8000001b1b7808 */ /* 0x000fe40003000000 */
[C---:B------:R-:W-:Y:S02]  /*16520*/  ISETP.GT.AND P4, PT, R5.reuse, 0x9, PT ;  /* 0x000000090500780c */ /* 0x040fe40003f84270 */
[----:B------:R-:W-:Y:S02]  /*16530*/  ISETP.GT.AND P5, PT, R5, 0x10, PT ;  /* 0x000000100500780c */ /* 0x000fe40003fa4270 */
[----:B------:R-:W-:Y:S02]  /*16540*/  FSEL R31, R31, -INF , P4 ;  /* 0xff8000001f1f7808 */ /* 0x000fe40002000000 */
[C---:B------:R-:W-:Y:S02]  /*16550*/  ISETP.GT.AND P6, PT, R5.reuse, 0x11, PT ;  /* 0x000000110500780c */ /* 0x040fe40003fc4270 */
        /* <DEDUP_REMOVED lines=9> */
[----:B------:R-:W-:Y:S01]  /*165f0*/  FSEL R169, R84, -INF , P2 ;  /* 0xff80000054a97808 */ /* 0x000fe20001000000 */
[----:B------:R-:W-:Y:S01]  /*16600*/  WARPGROUP.ARRIVE ;  /* 0x00000000000079c5 */ /* 0x000fe20000000000 */
[----:B------:R-:W-:Y:S02]  /*16610*/  ISETP.GT.AND P4, PT, R5, 0x59, PT ;  /* 0x000000590500780c */ /* 0x000fe40003f84270 */
[----:B------:R-:W-:Y:S02]  /*16620*/  FMNMX.FTZ R0, R169, R0, !PT ;  /* 0x00000000a9007209 */ /* 0x000fe40007810000 */
[----:B------:R-:W-:Y:S02]  /*16630*/  FSEL R71, R71, -INF , P4 ;  /* 0xff80000047477808 */ /* 0x000fe40002000000 */
[----:B------:R-:W-:Y:S01]  /*16640*/  FMNMX.FTZ R28, R85, R0, !PT ;  /* 0x00000000551c7209 */ /* 0x000fe20007810000 */
[----:B------:R-:W-:Y:S01]  /*16650*/  IMAD.U32 R0, RZ, RZ, UR39 ;  /* 0x00000027ff007e24 */ /* 0x000fe2000f8e00ff */
[----:B------:R-:W-:-:S03]  /*16660*/  ISETP.GT.AND P4, PT, R5, 0x69, PT ;  /* 0x000000690500780c */ /* 0x000fc60003f84270 */
[----:B------:R-:W0:Y:S01]  /*16670*/  SHFL.BFLY PT, R3, R28, 0x2, 0x1f ;  /* 0x0c401f001c037f89 */ /* 0x000e2200000e0000 */
[----:B------:R-:W-:Y:S02]  /*16680*/  FSEL R79, R79, -INF , P4 ;  /* 0xff8000004f4f7808 */ /* 0x000fe40002000000 */
[----:B------:R-:W-:-:S04]  /*16690*/  ISETP.GT.AND P4, PT, R5, 0x79, PT ;  /* 0x000000790500780c */ /* 0x000fc80003f84270 */
[----:B------:R-:W-:Y:S02]  /*166a0*/  FSEL R87, R87, -INF , P4 ;  /* 0xff80000057577808 */ /* 0x000fe40002000000 */
[----:B0-----:R-:W-:Y:S02]  /*166b0*/  FMNMX.FTZ R32, R28, R3, !PT ;  /* 0x000000031c207209 */ /* 0x001fe40007810000 */
[----:B------:R-:W-:-:S03]  /*166c0*/  FMNMX.FTZ R28, R26, R13, !PT ;  /* 0x0000000d1a1c7209 */ /* 0x000fc60007810000 */
[----:B------:R-:W0:Y:S01]  /*166d0*/  SHFL.BFLY PT, R3, R32, 0x1, 0x1f ;  /* 0x0c201f0020037f89 */ /* 0x000e2200000e0000 */
[----:B------:R-:W-:Y:S02]  /*166e0*/  FMNMX.FTZ R28, R27, R28, !PT ;  /* 0x0000001c1b1c7209 */ /* 0x000fe40007810000 */
[----:B0-----:R-:W-:Y:S01]  /*166f0*/  FMNMX.FTZ R4, R32, R3, !PT ;  /* 0x0000000320047209 */ /* 0x001fe20007810000 */
[----:B------:R-:W-:-:S03]  /*16700*/  IMAD.MOV.U32 R3, RZ, RZ, 0x40000040 ;  /* 0x40000040ff037424 */ /* 0x000fc600078e00ff */
[C---:B------:R-:W-:Y:S01]  /*16710*/  FSETP.NEU.FTZ.AND P2, PT, R4.reuse, -INF , PT ;  /* 0xff8000000400780b */ /* 0x040fe20003f5d000 */
[----:B------:R-:W-:Y:S01]  /*16720*/  FMUL.FTZ R24, R4, R0 ;  /* 0x0000000004187220 */ /* 0x000fe20000410000 */
[----:B------:R-:W-:-:S04]  /*16730*/  R2UR UR7, R3 ;  /* 0x00000000030772ca */ /* 0x000fc800000e0000 */
[----:B------:R-:W-:-:S05]  /*16740*/  FSEL R24, R24, RZ, P2 ;  /* 0x000000ff18187208 */ /* 0x000fca0001000000 */
[-CC-:B------:R-:W-:Y:S01]  /*16750*/  FFMA.FTZ R182, R21, R0.reuse, -R24.reuse ;  /* 0x0000000015b67223 */ /* 0x180fe20000010818 */
[-CC-:B------:R-:W-:Y:S01]  /*16760*/  FFMA.FTZ R21, R29, R0.reuse, -R24.reuse ;  /* 0x000000001d157223 */ /* 0x180fe20000010818 */
[-CC-:B------:R-:W-:Y:S01]  /*16770*/  FFMA.FTZ R29, R33, R0.reuse, -R24.reuse ;  /* 0x00000000211d7223 */ /* 0x180fe20000010818 */
[----:B------:R-:W-:Y:S01]  /*16780*/  FSEL R33, R34, -INF , P5 ;  /* 0xff80000022217808 */ /* 0x000fe20002800000 */
[----:B------:R-:W-:Y:S01]  /*16790*/  HGMMA.64x128x16.F32.BF16 R88, R164, gdesc[UR4].tnspB, R88, gsb0 ;  /* 0x41e00004a4587df0 */ /* 0x000fe20008001858 */
[----:B------:R-:W-:Y:S01]  /*167a0*/  ISETP.GT.AND P5, PT, R5, 0x20, PT ;  /* 0x000000200500780c */ /* 0x000fe20003fa4270 */
[-CC-:B------:R-:W-:Y:S01]  /*167b0*/  FFMA.FTZ R176, R173, R0.reuse, -R24.reuse ;  /* 0x00000000adb07223 */ /* 0x180fe20000010818 */
[-CC-:B------:R-:W-:Y:S01]  /*167c0*/  FFMA.FTZ R178, R175, R0.reuse, -R24.reuse ;  /* 0x00000000afb27223 */ /* 0x180fe20000010818 */
[-CC-:B------:R-:W-:Y:S01]  /*167d0*/  FFMA.FTZ R172, R177, R0.reuse, -R24.reuse ;  /* 0x00000000b1ac7223 */ /* 0x180fe20000010818 */
[----:B------:R-:W-:Y:S01]  /*167e0*/  FSEL R173, R42, -INF , P5 ;  /* 0xff8000002aad7808 */ /* 0x000fe20002800000 */
[-CC-:B------:R-:W-:Y:S01]  /*167f0*/  FFMA.FTZ R174, R179, R0.reuse, -R24.reuse ;  /* 0x00000000b3ae7223 */ /* 0x180fe20000010818 */
[----:B------:R-:W-:Y:S01]  /*16800*/  ISETP.GT.AND P5, PT, R5, 0x30, PT ;  /* 0x000000300500780c */ /* 0x000fe20003fa4270 */
[-CC-:B------:R-:W-:Y:S01]  /*16810*/  FFMA.FTZ R168, R181, R0.reuse, -R24.reuse ;  /* 0x00000000b5a87223 */ /* 0x180fe20000010818 */
[-CC-:B------:R-:W-:Y:S01]  /*16820*/  FFMA.FTZ R170, R183, R0.reuse, -R24.reuse ;  /* 0x00000000b7aa7223 */ /* 0x180fe20000010818 */
[----:B------:R-:W-:Y:S01]  /*16830*/  R2UR UR6, R2 ;  /* 0x00000000020672ca */ /* 0x000fe200000e0000 */
[-CC-:B------:R-:W-:Y:S01]  /*16840*/  FFMA.FTZ R180, R11, R0.reuse, -R24.reuse ;  /* 0x000000000bb47223 */ /* 0x180fe20000010818 */
[----:B------:R-:W-:Y:S01]  /*16850*/  FSEL R177, R50, -INF , P5 ;  /* 0xff80000032b17808 */ /* 0x000fe20002800000 */
[-CC-:B------:R-:W-:Y:S01]  /*16860*/  FFMA.FTZ R11, R25, R0.reuse, -R24.reuse ;  /* 0x00000000190b7223 */ /* 0x180fe20000010818 */
[----:B------:R-:W-:Y:S01]  /*16870*/  ISETP.GT.AND P5, PT, R5, 0x40, PT ;  /* 0x000000400500780c */ /* 0x000fe20003fa4270 */
        /* <DEDUP_REMOVED lines=11> */
[----:B------:R-:W-:Y:S01]  /*16930*/  FFMA.FTZ R85, R85, R0, -R24 ;  /* 0x0000000055557223 */ /* 0x000fe20000010818 */
[----:B------:R-:W-:Y:S01]  /*16940*/  IMAD.MOV.U32 R25, RZ, RZ, 0x40000040 ;  /* 0x40000040ff197424 */ /* 0x000fe200078e00ff */
        /* <DEDUP_REMOVED lines=16> */
[----:B------:R-:W-:Y:S01]  /*16a50*/  FSEL R165, R30, -INF , P3 ;  /* 0xff8000001ea57808 */ /* 0x000fe20001800000 */
[----:B------:R-:W-:Y:S01]  /*16a60*/  WARPGROUP.ARRIVE ;  /* 0x00000000000079c5 */ /* 0x000fe20000000000 */
        /* <DEDUP_REMOVED lines=15> */
[----:B------:R-:W-:Y:S02]  /*16b60*/  ISETP.GT.AND P3, PT, R5, 0x28, PT ;  /* 0x000000280500780c */ /* 0x000fe40003f64270 */
[----:B------:R-:W-:Y:S02]  /*16b70*/  FMNMX.FTZ R28, R171, R28, !PT ;  /* 0x0000001cab1c7209 */ /* 0x000fe40007810000 */
[----:B------:R-:W-:Y:S01]  /*16b80*/  FSEL R43, R43, -INF , P6 ;  /* 0xff8000002b2b7808 */ /* 0x000fe20003000000 */
[----:B------:R-:W-:Y:S01]  /*16b90*/  MUFU.EX2 R37, R37 ;  /* 0x0000002500257308 */ /* 0x000fe20000000800 */
[----:B------:R-:W-:Y:S02]  /*16ba0*/  FMNMX.FTZ R28, R39, R28, !PT ;  /* 0x0000001c271c7209 */ /* 0x000fe40007810000 */
[----:B------:R-:W-:Y:S02]  /*16bb0*/  FSEL R175, R46, -INF , P3 ;  /* 0xff8000002eaf7808 */ /* 0x000fe40001800000 */
[----:B------:R-:W-:-:S02]  /*16bc0*/  FMNMX.FTZ R28, R173, R28, !PT ;  /* 0x0000001cad1c7209 */ /* 0x000fc40007810000 */
[----:B------:R-:W-:Y:S01]  /*16bd0*/  ISETP.GT.AND P6, PT, R5, 0x31, PT ;  /* 0x000000310500780c */ /* 0x000fe20003fc4270 */
[----:B------:R-:W-:Y:S01]  /*16be0*/  MUFU.EX2 R41, R41 ;  /* 0x0000002900297308 */ /* 0x000fe20000000800 */
[----:B------:R-:W-:Y:S02]  /*16bf0*/  FMNMX.FTZ R28, R43, R28, !PT ;  /* 0x0000001c2b1c7209 */ /* 0x000fe40007810000 */
[----:B------:R-:W-:Y:S02]  /*16c00*/  ISETP.GT.AND P3, PT, R5, 0x38, PT ;  /* 0x000000380500780c */ /* 0x000fe40003f64270 */
[----:B------:R-:W-:Y:S02]  /*16c10*/  FMNMX.FTZ R28, R175, R28, !PT ;  /* 0x0000001caf1c7209 */ /* 0x000fe40007810000 */
[----:B------:R-:W-:Y:S01]  /*16c20*/  FSEL R51, R51, -INF , P6 ;  /* 0xff80000033337808 */ /* 0x000fe20003000000 */
[----:B------:R-:W-:Y:S01]  /*16c30*/  MUFU.EX2 R164, R164 ;  /* 0x000000a400a47308 */ /* 0x000fe20000000800 */
[----:B------:R-:W-:-:S02]  /*16c40*/  FMNMX.FTZ R28, R47, R28, !PT ;  /* 0x0000001c2f1c7209 */ /* 0x000fc40007810000 */
[----:B------:R-:W-:Y:S02]  /*16c50*/  FSEL R179, R54, -INF , P3 ;  /* 0xff80000036b37808 */ /* 0x000fe40001800000 */
[----:B------:R-:W-:Y:S02]  /*16c60*/  FMNMX.FTZ R28, R177, R28, !PT ;  /* 0x0000001cb11c7209 */ /* 0x000fe40007810000 */
[----:B------:R-:W-:Y:S01]  /*16c70*/  ISETP.GT.AND P6, PT, R5, 0x41, PT ;  /* 0x000000410500780c */ /* 0x000fe20003fc4270 */
[----:B------:R-:W-:Y:S01]  /*16c80*/  MUFU.EX2 R166, R166 ;  /* 0x000000a600a67308 */ /* 0x000fe20000000800 */
[----:B------:R-:W-:Y:S02]  /*16c90*/  FMNMX.FTZ R28, R51, R28, !PT ;  /* 0x0000001c331c7209 */ /* 0x000fe40007810000 */
[----:B------:R-:W-:Y:S02]  /*16ca0*/  FSEL R45, R58, -INF , P5 ;  /* 0xff8000003a2d7808 */ /* 0x000fe40002800000 */
[----:B------:R-:W-:-:S02]  /*16cb0*/  FMNMX.FTZ R28, R179, R28, !PT ;  /* 0x0000001cb31c7209 */ /* 0x000fc40007810000 */
[----:B------:R-:W-:Y:S01]  /*16cc0*/  ISETP.GT.AND P3, PT, R5, 0x48, PT ;  /* 0x000000480500780c */ /* 0x000fe20003f64270 */
[----:B------:R-:W-:Y:S01]  /*16cd0*/  MUFU.EX2 R65, R65 ;  /* 0x0000004100417308 */ /* 0x000fe20000000800 */
[----:B------:R-:W-:Y:S02]  /*16ce0*/  FMNMX.FTZ R28, R55, R28, !PT ;  /* 0x0000001c371c7209 */ /* 0x000fe40007810000 */
[----:B------:R-:W-:Y:S02]  /*16cf0*/  FSEL R59, R59, -INF , P6 ;  /* 0xff8000003b3b7808 */ /* 0x000fe40003000000 */
[----:B------:R-:W-:Y:S02]  /*16d00*/  FMNMX.FTZ R28, R45, R28, !PT ;  /* 0x0000001c2d1c7209 */ /* 0x000fe40007810000 */
[----:B------:R-:W-:Y:S01]  /*16d10*/  FSEL R181, R62, -INF , P3 ;  /* 0xff8000003eb57808 */ /* 0x000fe20001800000 */
[----:B------:R-:W-:Y:S01]  /*16d20*/  MUFU.EX2 R69, R69 ;  /* 0x0000004500457308 */ /* 0x000fe20000000800 */
[----:B------:R-:W-:-:S02]  /*16d30*/  FMNMX.FTZ R28, R59, R28, !PT ;  /* 0x0000001c3b1c7209 */ /* 0x000fc40007810000 */
[----:B------:R-:W-:Y:S02]  /*16d40*/  ISETP.GT.AND P5, PT, R5, 0x50, PT ;  /* 0x000000500500780c */ /* 0x000fe40003fa4270 */
[----:B------:R-:W-:Y:S02]  /*16d50*/  FMNMX.FTZ R28, R181, R28, !PT ;  /* 0x0000001cb51c7209 */ /* 0x000fe40007810000 */
[----:B------:R-:W-:Y:S01]  /*16d60*/  ISETP.GT.AND P6, PT, R5, 0x51, PT ;  /* 0x000000510500780c */ /* 0x000fe20003fc4270 */
[----:B------:R-:W-:Y:S01]  /*16d70*/  MUFU.EX2 R73, R73 ;  /* 0x0000004900497308 */ /* 0x000fe20000000800 */
[----:B------:R-:W-:Y:S02]  /*16d80*/  FSEL R66, R66, -INF , P5 ;  /* 0xff80000042427808 */ /* 0x000fe40002800000 */
[----:B------:R-:W-:Y:S02]  /*16d90*/  FMNMX.FTZ R3, R63, R28, !PT ;  /* 0x0000001c3f037209 */ /* 0x000fe40007810000 */
[----:B------:R-:W-:-:S02]  /*16da0*/  ISETP.GT.AND P3, PT, R5, 0x58, PT ;  /* 0x000000580500780c */ /* 0x000fc40003f64270 */
[----:B------:R-:W-:Y:S01]  /*16db0*/  FSEL R67, R67, -INF , P6 ;  /* 0xff80000043437808 */ /* 0x000fe20003000000 */
        /* <DEDUP_REMOVED lines=9> */
[C---:B------:R-:W-:Y:S01]  /*16e50*/  ISETP.GT.AND P6, PT, R5.reuse, 0x61, PT ;  /* 0x000000610500780c */ /* 0x040fe20003fc4270 */
[----:B------:R-:W-:Y:S01]  /*16e60*/  MUFU.EX2 R32, R32 ;  /* 0x0000002000207308 */ /* 0x000fe20000000800 */
[----:B------:R-:W-:Y:S01]  /*16e70*/  FMNMX.FTZ R28, R74, R3, !PT ;  /* 0x000000034a1c7209 */ /* 0x000fe20007810000 */
[----:B------:R-:W-:Y:S01]  /*16e80*/  IMAD.MOV.U32 R3, RZ, RZ, 0x40000040 ;  /* 0x40000040ff037424 */ /* 0x000fe200078e00ff */
[----:B------:R-:W-:Y:S02]  /*16e90*/  ISETP.GT.AND P3, PT, R5, 0x68, PT ;  /* 0x000000680500780c */ /* 0x000fe40003f64270 */
[----:B------:R-:W-:-:S02]  /*16ea0*/  FSEL R75, R75, -INF , P6 ;  /* 0xff8000004b4b7808 */ /* 0x000fc40003000000 */
[----:B------:R-:W-:Y:S01]  /*16eb0*/  R2UR UR7, R3 ;  /* 0x00000000030772ca */ /* 0x000fe200000e0000 */
[----:B------:R-:W-:Y:S01]  /*16ec0*/  MUFU.EX2 R81, R81 ;  /* 0x0000005100517308 */ /* 0x000fe20000000800 */
[----:B------:R-:W-:Y:S02]  /*16ed0*/  FSEL R229, R78, -INF , P3 ;  /* 0xff8000004ee57808 */ /* 0x000fe40001800000 */
[----:B------:R-:W-:Y:S02]  /*16ee0*/  FMNMX.FTZ R28, R75, R28, !PT ;  /* 0x0000001c4b1c7209 */ /* 0x000fe40007810000 */
[----:B------:R-:W-:Y:S02]  /*16ef0*/  ISETP.GT.AND P5, PT, R5, 0x70, PT ;  /* 0x000000700500780c */ /* 0x000fe40003fa4270 */
[----:B------:R-:W-:Y:S01]  /*16f00*/  FMNMX.FTZ R28, R229, R28, !PT ;  /* 0x0000001ce51c7209 */ /* 0x000fe20007810000 */
[----:B------:R-:W-:Y:S01]  /*16f10*/  MUFU.EX2 R34, R34 ;  /* 0x0000002200227308 */ /* 0x000fe20000000800 */
[----:B------:R-:W-:-:S02]  /*16f20*/  ISETP.GT.AND P6, PT, R5, 0x71, PT ;  /* 0x000000710500780c */ /* 0x000fc40003fc4270 */
[----:B------:R-:W-:Y:S01]  /*16f30*/  ISETP.GT.AND P3, PT, R5, 0x78, PT ;  /* 0x000000780500780c */ /* 0x000fe20003f64270 */
[----:B------:R-:W-:Y:S01]  /*16f40*/  HGMMA.64x128x16.F32.BF16 R88, R160, gdesc[UR4].tnspB, R88, gsb0 ;  /* 0x41e00004a0587df0 */ /* 0x000fe20008001858 */
[----:B------:R-:W-:Y:S02]  /*16f50*/  FSEL R82, R82, -INF , P5 ;  /* 0xff80000052527808 */ /* 0x000fe40002800000 */
[----:B------:R-:W-:Y:S01]  /*16f60*/  FMNMX.FTZ R5, R79, R28, !PT ;  /* 0x0000001c4f057209 */ /* 0x000fe20007810000 */
[----:B------:R-:W-:Y:S01]  /*16f70*/  MUFU.EX2 R85, R85 ;  /* 0x0000005500557308 */ /* 0x000fe20000000800 */
[----:B------:R-:W-:Y:S02]  /*16f80*/  FSEL R83, R83, -INF , P6 ;  /* 0xff80000053537808 */ /* 0x000fe40003000000 */
[----:B------:R-:W-:Y:S02]  /*16f90*/  FMNMX.FTZ R28, R82, R5, !PT ;  /* 0x00000005521c7209 */ /* 0x000fe40007810000 */
[----:B------:R-:W-:-:S02]  /*16fa0*/  FSEL R231, R86, -INF , P3 ;  /* 0xff80000056e77808 */ /* 0x000fc40001800000 */
[----:B------:R-:W-:Y:S02]  /*16fb0*/  FMNMX.FTZ R28, R83, R28, !PT ;  /* 0x0000001c531c7209 */ /* 0x000fe40007810000 */
[----:B------:R-:W-:Y:S02]  /*16fc0*/  R2UR UR7, R25 ;  /* 0x00000000190772ca */ /* 0x000fe400000e0000 */
[----:B------:R-:W-:-:S04]  /*16fd0*/  FMNMX.FTZ R28, R231, R28, !PT ;  /* 0x0000001ce71c7209 */ /* 0x000fc80007810000 */
[----:B------:R-:W-:Y:S01]  /*16fe0*/  FMNMX.FTZ R2, R87, R28, !PT ;  /* 0x0000001c57027209 */ /* 0x000fe20007810000 */
[----:B------:R-:W-:-:S04]  /*16ff0*/  FFMA.FTZ R28, R237, R0, -R24 ;  /* 0x00000000ed1c7223 */ /* 0x000fc80000010818 */
[----:B------:R-:W0:Y:S02]  /*17000*/  SHFL.BFLY PT, R3, R2, 0x2, 0x1f ;  /* 0x0c401f0002037f89 */ /* 0x000e2400000e0000 */
[----:B------:R-:W-:Y:S01]  /*17010*/  MUFU.EX2 R28, R28 ;  /* 0x0000001c001c7308 */ /* 0x000fe20000000800 */
[----:B0-----:R-:W-:-:S05]  /*17020*/  FMNMX.FTZ R3, R2, R3, !PT ;  /* 0x0000000302037209 */ /* 0x001fca0007810000 */
[----:B------:R-:W0:Y:S02]  /*17030*/  SHFL.BFLY PT, R2, R3, 0x1, 0x1f ;  /* 0x0c201f0003027f89 */ /* 0x000e2400000e0000 */
[----:B0-----:R-:W-:Y:S02]  /*17040*/  FMNMX.FTZ R5, R3, R2, !PT ;  /* 0x0000000203057209 */ /* 0x001fe40007810000 */
[----:B------:R-:W-:Y:S02]  /*17050*/  FSEL R3, R4, RZ, P2 ;  /* 0x000000ff04037208 */ /* 0x000fe40001000000 */
[C---:B------:R-:W-:Y:S01]  /*17060*/  FSETP.NEU.FTZ.AND P2, PT, R5.reuse, -INF , PT ;  /* 0xff8000000500780b */ /* 0x040fe20003f5d000 */
[----:B------:R-:W-:Y:S02]  /*17070*/  FMUL.FTZ R46, R5, R0 ;  /* 0x00000000052e7220 */ /* 0x000fe40000410000 */
[----:B------:R-:W-:Y:S01]  /*17080*/  FADD.FTZ R3, -R3, R12 ;  /* 0x0000000c03037221 */ /* 0x000fe20000010100 */
[----:B------:R-:W-:-:S02]  /*17090*/  FSEL R2, R5, RZ, P2 ;  /* 0x000000ff05027208 */ /* 0x000fc40001000000 */
[----:B------:R-:W-:Y:S01]  /*170a0*/  FSEL R46, R46, RZ, P2 ;  /* 0x000000ff2e2e7208 */ /* 0x000fe20001000000 */
[----:B------:R-:W-:Y:S01]  /*170b0*/  FMUL.FTZ R3, R3, R0 ;  /* 0x0000000003037220 */ /* 0x000fe20000410000 */
[C---:B------:R-:W-:Y:S01]  /*170c0*/  ISETP.GT.AND P2, PT, R9.reuse, R14, PT ;  /* 0x0000000e0900720c */ /* 0x040fe20003f44270 */
[----:B------:R-:W-:Y:S01]  /*170d0*/  FADD.FTZ R13, -R2, R13 ;  /* 0x0000000d020d7221 */ /* 0x000fe20000010100 */
[----:B------:R-:W-:Y:S02]  /*170e0*/  VIADD R9, R9, 0xffffffff ;  /* 0xffffffff09097836 */ /* 0x000fe40000000000 */
[-CC-:B------:R-:W-:Y:S01]  /*170f0*/  FFMA.FTZ R25, R31, R0.reuse, -R46.reuse ;  /* 0x000000001f197223 */ /* 0x180fe2000001082e */
[-C--:B------:R-:W-:Y:S01]  /*17100*/  FFMA.FTZ R36, R167, R0.reuse, -R46 ;  /* 0x00000000a7247223 */ /* 0x080fe2000001082e */
[----:B------:R-:W0:Y:S01]  /*17110*/  MUFU.EX2 R3, R3 ;  /* 0x0000000300037308 */ /* 0x000e220000000800 */
[----:B------:R-:W-:Y:S01]  /*17120*/  FMUL.FTZ R2, R13, R0 ;  /* 0x000000000d027220 */ /* 0x000fe20000410000 */
[----:B------:R-:W-:-:S02]  /*17130*/  IMAD.MOV.U32 R13, RZ, RZ, 0x40000040 ;  /* 0x40000040ff0d7424 */ /* 0x000fc400078e00ff */
        /* <DEDUP_REMOVED lines=13> */
[----:B------:R-:W-:Y:S01]  /*17210*/  MUFU.EX2 R25, R25 ;  /* 0x0000001900197308 */ /* 0x000fe20000000800 */
[----:B0-----:R-:W-:Y:S01]  /*17220*/  FFMA.FTZ R12, R3, R7, R180 ;  /* 0x00000007030c7223 */ /* 0x001fe200000100b4 */
[----:B------:R-:W-:Y:S01]  /*17230*/  F2FP.BF16.F32.PACK_AB R180, R11, R180 ;  /* 0x000000b40bb4723e */ /* 0x000fe200000010ff */
[-CC-:B------:R-:W-:Y:S01]  /*17240*/  FFMA.FTZ R82, R82, R0.reuse, -R46.reuse ;  /* 0x0000000052527223 */ /* 0x180fe2000001082e */
[----:B------:R-:W-:Y:S01]  /*17250*/  FFMA.FTZ R83, R83, R0, -R46 ;  /* 0x0000000053537223 */ /* 0x000fe2000001082e */
[----:B------:R-:W-:Y:S01]  /*17260*/  FADD.FTZ R7, R11, R12 ;  /* 0x0000000c0b077221 */ /* 0x000fe20000010000 */
[----:B------:R-:W-:-:S02]  /*17270*/  VIADD R12, R10, 0x380 ;  /* 0x000003800a0c7836 */ /* 0x000fc40000000000 */
[-CC-:B------:R-:W-:Y:S01]  /*17280*/  FFMA.FTZ R231, R231, R0.reuse, -R46.reuse ;  /* 0x00000000e7e77223 */ /* 0x180fe2000001082e */
[----:B------:R-:W-:Y:S01]  /*17290*/  MUFU.EX2 R36, R36 ;  /* 0x0000002400247308 */ /* 0x000fe20000000800 */
[----:B------:R-:W-:Y:S01]  /*172a0*/  FADD.FTZ R50, R182, R7 ;  /* 0x00000007b6327221 */ /* 0x000fe20000010000 */
[----:B------:R-:W-:Y:S01]  /*172b0*/  FFMA.FTZ R87, R87, R0, -R46 ;  /* 0x0000000057577223 */ /* 0x000fe2000001082e */
[C---:B------:R-:W-:Y:S02]  /*172c0*/  F2FP.BF16.F32.PACK_AB R182, R21.reuse, R182 ;  /* 0x000000b615b6723e */ /* 0x040fe400000010ff */
[----:B------:R-:W-:Y:S01]  /*172d0*/  FADD.FTZ R7, R21, R50 ;  /* 0x0000003215077221 */ /* 0x000fe20000010000 */
[----:B------:R-:W-:Y:S02]  /*172e0*/  IMAD.MOV.U32 R21, RZ, RZ, R185 ;  /* 0x000000ffff157224 */ /* 0x000fe400078e00b9 */
[----:B------:R-:W-:Y:S01]  /*172f0*/  MUFU.EX2 R31, R31 ;  /* 0x0000001f001f7308 */ /* 0x000fe20000000800 */
[----:B------:R-:W-:Y:S01]  /*17300*/  FADD.FTZ R50, R176, R7 ;  /* 0x00000007b0327221 */ /* 0x000fe20000010000 */
[----:B------:R-:W-:-:S03]  /*17310*/  F2FP.BF16.F32.PACK_AB R176, R29, R176 ;  /* 0x000000b01db0723e */ /* 0x000fc600000010ff */
[----:B------:R-:W-:-:S03]  /*17320*/  FADD.FTZ R7, R29, R50 ;  /* 0x000000321d077221 */ /* 0x000fc60000010000 */
[----:B------:R-:W0:Y:S01]  /*17330*/  MUFU.EX2 R38, R38 ;  /* 0x0000002600267308 */ /* 0x000e220000000800 */
[----:B------:R-:W-:Y:S02]  /*17340*/  WARPGROUP.DEPBAR.LE gsb0, 0x0 ;  /* 0x00008000000079c5 */ /* 0x000fe40000010000 */
[-CC-:B------:R-:W-:Y:S01]  /*17350*/  FFMA.FTZ R160, R233, R0.reuse, -R24.reuse ;  /* 0x00000000e9a07223 */ /* 0x180fe20000010818 */
[-C--:B------:R-:W-:Y:S01]  /*17360*/  FFMA.FTZ R162, R235, R0.reuse, -R24 ;  /* 0x00000000eba27223 */ /* 0x080fe20000010818 */
[----:B------:R-:W-:Y:S01]  /*17370*/  VIADD R24, R10, 0x300 ;  /* 0x000003000a187836 */ /* 0x000fe20000000000 */
[----:B------:R-:W-:Y:S01]  /*17380*/  WARPGROUP.ARRIVE ;  /* 0x00000000000079c5 */ /* 0x000fe20000000000 */
[-CC-:B------:R-:W-:Y:S01]  /*17390*/  FFMA.FTZ R161, R26, R0.reuse, -R46.reuse ;  /* 0x000000001aa17223 */ /* 0x180fe2000001082e */
[-CC-:B------:R-:W-:Y:S01]  /*173a0*/  FFMA.FTZ R26, R27, R0.reuse, -R46.reuse ;  /* 0x000000001b1a7223 */ /* 0x180fe2000001082e */
[-CC-:B------:R-:W-:Y:S01]  /*173b0*/  FFMA.FTZ R27, R33, R0.reuse, -R46.reuse ;  /* 0x00000000211b7223 */ /* 0x180fe2000001082e */
[----:B------:R-:W-:Y:S01]  /*173c0*/  R2UR UR6, R24 ;  /* 0x00000000180672ca */ /* 0x000fe200000e0000 */
[-C--:B------:R-:W-:Y:S01]  /*173d0*/  FFMA.FTZ R24, R165, R0.reuse, -R46 ;  /* 0x00000000a5187223 */ /* 0x080fe2000001082e */
[----:B------:R-:W-:Y:S01]  /*173e0*/  MUFU.EX2 R173, R173 ;  /* 0x000000ad00ad7308 */ /* 0x000fe20000000800 */
[----:B------:R-:W-:Y:S01]  /*173f0*/  @!P1 PRMT R33, RZ, 0x654, R20 ;  /* 0x00000654ff219816 */ /* 0x000fe20000000014 */
[-CC-:B------:R-:W-:Y:S01]  /*17400*/  FFMA.FTZ R165, R45, R0.reuse, -R46.reuse ;  /* 0x000000002da57223 */ /* 0x180fe2000001082e */
[-CC-:B------:R-:W-:Y:S01]  /*17410*/  FFMA.FTZ R10, R59, R0.reuse, -R46.reuse ;  /* 0x000000003b0a7223 */ /* 0x180fe2000001082e */
[----:B------:R-:W-:Y:S01]  /*17420*/  FFMA.FTZ R163, R183, R0, -R46 ;  /* 0x00000000b7a37223 */ /* 0x000fe2000001082e */
[----:B0-----:R-:W-:-:S03]  /*17430*/  F2FP.BF16.F32.PACK_AB R179, R38, R31 ;  /* 0x0000001f26b3723e */ /* 0x001fc600000010ff */
[----:B------:R-:W0:Y:S03]  /*17440*/  MUFU.EX2 R161, R161 ;  /* 0x000000a100a17308 */ /* 0x000e260000000800 */
[----:B------:R-:W-:Y:S01]  /*17450*/  HGMMA.64x128x16.F32.BF16 R88, R156, gdesc[UR4].tnspB, R88, gsb0 ;  /* 0x41e000049c587df0 */ /* 0x000fe20008001858 */
[----:B------:R-:W-:Y:S01]  /*17460*/  R2UR UR6, R12 ;  /* 0x000000000c0672ca */ /* 0x000fe200000e0000 */
[----:B------:R-:W-:Y:S01]  /*17470*/  FADD.FTZ R12, R178, R7 ;  /* 0x00000007b20c7221 */ /* 0x000fe20000010000 */
[----:B------:R-:W-:Y:S02]  /*17480*/  R2UR UR7, R13 ;  /* 0x000000000d0772ca */ /* 0x000fe400000e0000 */
[----:B------:R-:W1:Y:S01]  /*17490*/  MUFU.EX2 R26, R26 ;  /* 0x0000001a001a7308 */ /* 0x000e620000000800 */
[C---:B------:R-:W-:Y:S01]  /*174a0*/  FADD.FTZ R13, R35.reuse, R12 ;  /* 0x0000000c230d7221 */ /* 0x040fe20000010000 */
[----:B------:R-:W-:-:S03]  /*174b0*/  F2FP.BF16.F32.PACK_AB R178, R35, R178 ;  /* 0x000000b223b2723e */ /* 0x000fc600000010ff */
[----:B------:R-:W-:Y:S01]  /*174c0*/  FADD.FTZ R50, R172, R13 ;  /* 0x0000000dac327221 */ /* 0x000fe20000010000 */
[----:B------:R-:W-:Y:S02]  /*174d0*/  F2FP.BF16.F32.PACK_AB R172, R37, R172 ;  /* 0x000000ac25ac723e */ /* 0x000fe400000010ff */
[----:B------:R-:W2:Y:S01]  /*174e0*/  MUFU.EX2 R24, R24 ;  /* 0x0000001800187308 */ /* 0x000ea20000000800 */
[----:B0-----:R-:W-:Y:S01]  /*174f0*/  FFMA.FTZ R7, R2, R6, R161 ;  /* 0x0000000602077223 */ /* 0x001fe200000100a1 */
[----:B------:R-:W-:-:S06]  /*17500*/  FFMA.FTZ R6, R63, R0, -R46 ;  /* 0x000000003f067223 */ /* 0x000fcc000001082e */
[----:B------:R-:W0:Y:S01]  /*17510*/  MUFU.EX2 R27, R27 ;  /* 0x0000001b001b7308 */ /* 0x000e220000000800 */
[C---:B-1----:R-:W-:Y:S01]  /*17520*/  FADD.FTZ R7, R26.reuse, R7 ;  /* 0x000000071a077221 */ /* 0x042fe20000010000 */
[----:B------:R-:W-:-:S06]  /*17530*/  F2FP.BF16.F32.PACK_AB R181, R26, R161 ;  /* 0x000000a11ab5723e */ /* 0x000fcc00000010ff */
[----:B------:R-:W1:Y:S01]  /*17540*/  MUFU.EX2 R40, R40 ;  /* 0x0000002800287308 */ /* 0x000e620000000800 */
[----:B--2---:R-:W-:Y:S01]  /*17550*/  FADD.FTZ R12, R24, R7 ;  /* 0x00000007180c7221 */ /* 0x004fe20000010000 */
[----:B------:R-:W-:Y:S01]  /*17560*/  FADD.FTZ R7, R37, R50 ;  /* 0x0000003225077221 */ /* 0x000fe20000010000 */
[C---:B------:R-:W-:Y:S02]  /*17570*/  F2FP.BF16.F32.PACK_AB R183, R25.reuse, R24 ;  /* 0x0000001819b7723e */ /* 0x040fe400000010ff */
[----:B------:R-:W-:Y:S01]  /*17580*/  FADD.FTZ R50, R25, R12 ;  /* 0x0000000c19327221 */ /* 0x000fe20000010000 */
[----:B------:R-:W-:Y:S01]  /*17590*/  FADD.FTZ R52, R174, R7 ;  /* 0x00000007ae347221 */ /* 0x000fe20000010000 */
[----:B------:R-:W-:Y:S01]  /*175a0*/  FFMA.FTZ R12, R66, R0, -R46 ;  /* 0x00000000420c7223 */ /* 0x000fe2000001082e */
[----:B------:R-:W-:Y:S01]  /*175b0*/  MUFU.EX2 R175, R175 ;  /* 0x000000af00af7308 */ /* 0x000fe20000000800 */
[----:B0-----:R-:W-:Y:S01]  /*175c0*/  FADD.FTZ R7, R27, R50 ;  /* 0x000000321b077221 */ /* 0x001fe20000010000 */
[C---:B------:R-:W-:Y:S01]  /*175d0*/  FADD.FTZ R13, R41.reuse, R52 ;  /* 0x00000034290d7221 */ /* 0x040fe20000010000 */
[----:B------:R-:W-:-:S02]  /*175e0*/  F2FP.BF16.F32.PACK_AB R174, R41, R174 ;  /* 0x000000ae29ae723e */ /* 0x000fc400000010ff */
[----:B------:R-:W-:Y:S01]  /*175f0*/  FADD.FTZ R50, R36, R7 ;  /* 0x0000000724327221 */ /* 0x000fe20000010000 */
[----:B------:R-:W-:Y:S01]  /*17600*/  FADD.FTZ R52, R168, R13 ;  /* 0x0000000da8347221 */ /* 0x000fe20000010000 */
[----:B------:R-:W-:Y:S01]  /*17610*/  FFMA.FTZ R13, R67, R0, -R46 ;  /* 0x00000000430d7223 */ /* 0x000fe2000001082e */
[----:B------:R-:W-:Y:S01]  /*17620*/  MUFU.EX2 R42, R42 ;  /* 0x0000002a002a7308 */ /* 0x000fe20000000800 */
[----:B------:R-:W-:Y:S01]  /*17630*/  FADD.FTZ R7, R31, R50 ;  /* 0x000000321f077221 */ /* 0x000fe20000010000 */
[----:B------:R-:W-:Y:S02]  /*17640*/  F2FP.BF16.F32.PACK_AB R168, R49, R168 ;  /* 0x000000a831a8723e */ /* 0x000fe400000010ff */
[----:B------:R-:W-:Y:S01]  /*17650*/  F2FP.BF16.F32.PACK_AB R177, R36, R27 ;  /* 0x0000001b24b1723e */ /* 0x000fe200000010ff */
[----:B------:R-:W-:-:S03]  /*17660*/  FADD.FTZ R20, R38, R7 ;  /* 0x0000000726147221 */ /* 0x000fc60000010000 */
[----:B------:R-:W-:Y:S01]  /*17670*/  MUFU.EX2 R169, R169 ;  /* 0x000000a900a97308 */ /* 0x000fe20000000800 */
[----:B------:R-:W-:Y:S01]  /*17680*/  FADD.FTZ R7, R173, R20 ;  /* 0x00000014ad077221 */ /* 0x000fe20000010000 */
[----:B------:R-:W-:Y:S01]  /*17690*/  FFMA.FTZ R20, R71, R0, -R46 ;  /* 0x0000000047147223 */ /* 0x000fe2000001082e */
[----:B-1----:R-:W-:-:S05]  /*176a0*/  F2FP.BF16.F32.PACK_AB R173, R40, R173 ;  /* 0x000000ad28ad723e */ /* 0x002fca00000010ff */
        /* <DEDUP_REMOVED lines=16> */
[----:B------:R-:W-:Y:S01]  /*177b0*/  MUFU.EX2 R163, R163 ;  /* 0x000000a300a37308 */ /* 0x000fe20000000800 */
[----:B------:R-:W-:Y:S01]  /*177c0*/  HGMMA.64x128x16.F32.BF16 R88, R152, gdesc[UR4].tnspB, R88, gsb0 ;  /* 0x41e0000498587df0 */ /* 0x000fe20008001858 */
[----:B------:R-:W-:-:S06]  /*177d0*/  F2FP.BF16.F32.PACK_AB R158, R77, R30 ;  /* 0x0000001e4d9e723e */ /* 0x000fcc00000010ff */
[----:B------:R-:W-:Y:S01]  /*177e0*/  MUFU.EX2 R20, R20 ;  /* 0x0000001400147308 */ /* 0x000fe20000000800 */
[----:B0-----:R-:W-:-:S07]  /*177f0*/  F2FP.BF16.F32.PACK_AB R161, R13, R12 ;  /* 0x0000000c0da1723e */ /* 0x001fce00000010ff */
[----:B------:R-:W-:Y:S08]  /*17800*/  MUFU.EX2 R157, R157 ;  /* 0x0000009d009d7308 */ /* 0x000ff00000000800 */
[----:B------:R-:W-:Y:S08]  /*17810*/  MUFU.EX2 R159, R159 ;  /* 0x0000009f009f7308 */ /* 0x000ff00000000800 */
[----:B------:R-:W-:Y:S08]  /*17820*/  MUFU.EX2 R82, R82 ;  /* 0x0000005200527308 */ /* 0x000ff00000000800 */
[----:B------:R-:W0:Y:S08]  /*17830*/  MUFU.EX2 R83, R83 ;  /* 0x0000005300537308 */ /* 0x000e300000000800 */
[----:B------:R-:W-:Y:S01]  /*17840*/  MUFU.EX2 R87, R87 ;  /* 0x0000005700577308 */ /* 0x000fe20000000800 */
[----:B------:R-:W-:-:S02]  /*17850*/  WARPGROUP.DEPBAR.LE gsb0, 0x0 ;  /* 0x00008000000079c5 */ /* 0x000fc40000010000 */
[----:B------:R1:W-:Y:S01]  /*17860*/  @!P1 SYNCS.ARRIVE.TRANS64.RED.A1T0 RZ, [R15+URZ], RZ ;  /* 0x000000ff0fff99a7 */ /* 0x0003e2000810043f */
[----:B------:R-:W-:Y:S02]  /*17870*/  F2FP.BF16.F32.PACK_AB R152, R81, R32 ;  /* 0x000000205198723e */ /* 0x000fe400000010ff */
[----:B------:R-:W-:Y:S02]  /*17880*/  F2FP.BF16.F32.PACK_AB R154, R85, R34 ;  /* 0x00000022559a723e */ /* 0x000fe400000010ff */
[----:B0-----:R-:W-:Y:S01]  /*17890*/  F2FP.BF16.F32.PACK_AB R153, R83, R82 ;  /* 0x000000525399723e */ /* 0x001fe200000010ff */
[----:B-1----:R-:W-:Y:S01]  /*178a0*/  FADD.FTZ R15, R49, R52 ;  /* 0x00000034310f7221 */ /* 0x002fe20000010000 */
[----:B------:R0:W-:Y:S03]  /*178b0*/  @!P1 SYNCS.ARRIVE.TRANS64.RED.A1T0 RZ, [R33+URZ], RZ ;  /* 0x000000ff21ff99a7 */ /* 0x0001e6000810043f */
[----:B------:R-:W-:Y:S01]  /*178c0*/  FADD.FTZ R50, R170, R15 ;  /* 0x0000000faa327221 */ /* 0x000fe20000010000 */
[----:B------:R-:W-:-:S03]  /*178d0*/  F2FP.BF16.F32.PACK_AB R170, R53, R170 ;  /* 0x000000aa35aa723e */ /* 0x000fc600000010ff */
[----:B------:R-:W-:Y:S01]  /*178e0*/  FADD.FTZ R15, R53, R50 ;  /* 0x00000032350f7221 */ /* 0x000fe20000010000 */
[----:B------:R-:W-:-:S03]  /*178f0*/  FADD.FTZ R50, R40, R7 ;  /* 0x0000000728327221 */ /* 0x000fc60000010000 */
[----:B------:R-:W-:Y:S01]  /*17900*/  FADD.FTZ R52, R164, R15 ;  /* 0x0000000fa4347221 */ /* 0x000fe20000010000 */
[----:B------:R-:W-:Y:S01]  /*17910*/  FADD.FTZ R7, R175, R50 ;  /* 0x00000032af077221 */ /* 0x000fe20000010000 */
[----:B------:R-:W-:Y:S01]  /*17920*/  FFMA.FTZ R50, R79, R0, -R46 ;  /* 0x000000004f327223 */ /* 0x000fe2000001082e */
[C---:B------:R-:W-:Y:S01]  /*17930*/  F2FP.BF16.F32.PACK_AB R164, R57.reuse, R164 ;  /* 0x000000a439a4723e */ /* 0x040fe200000010ff */
[----:B------:R-:W-:Y:S01]  /*17940*/  FADD.FTZ R15, R57, R52 ;  /* 0x00000034390f7221 */ /* 0x000fe20000010000 */
[C---:B------:R-:W-:Y:S01]  /*17950*/  FADD.FTZ R52, R42.reuse, R7 ;  /* 0x000000072a347221 */ /* 0x040fe20000010000 */
[----:B------:R-:W1:Y:S01]  /*17960*/  MUFU.EX2 R46, R75 ;  /* 0x0000004b002e7308 */ /* 0x000e620000000800 */
[----:B------:R-:W-:Y:S01]  /*17970*/  F2FP.BF16.F32.PACK_AB R175, R42, R175 ;  /* 0x000000af2aaf723e */ /* 0x000fe200000010ff */
[----:B------:R-:W-:Y:S01]  /*17980*/  FADD.FTZ R54, R166, R15 ;  /* 0x0000000fa6367221 */ /* 0x000fe20000010000 */
[----:B------:R-:W-:Y:S01]  /*17990*/  FADD.FTZ R7, R169, R52 ;  /* 0x00000034a9077221 */ /* 0x000fe20000010000 */
[----:B------:R-:W-:-:S02]  /*179a0*/  F2FP.BF16.F32.PACK_AB R166, R61, R166 ;  /* 0x000000a63da6723e */ /* 0x000fc400000010ff */
[----:B------:R-:W-:Y:S01]  /*179b0*/  FADD.FTZ R15, R61, R54 ;  /* 0x000000363d0f7221 */ /* 0x000fe20000010000 */
[C---:B------:R-:W-:Y:S01]  /*179c0*/  FADD.FTZ R52, R44.reuse, R7 ;  /* 0x000000072c347221 */ /* 0x040fe20000010000 */
[----:B------:R-:W-:Y:S01]  /*179d0*/  MUFU.EX2 R50, R50 ;  /* 0x0000003200327308 */ /* 0x000fe20000000800 */
[----:B------:R-:W-:Y:S01]  /*179e0*/  F2FP.BF16.F32.PACK_AB R169, R44, R169 ;  /* 0x000000a92ca9723e */ /* 0x000fe200000010ff */
        /* <DEDUP_REMOVED lines=19> */
[----:B------:R-:W2:Y:S01]  /*17b20*/  MUFU.EX2 R30, R231 ;  /* 0x000000e7001e7308 */ /* 0x000ea20000000800 */
[----:B------:R-:W-:Y:S02]  /*17b30*/  IMAD.MOV.U32 R12, RZ, RZ, R4 ;  /* 0x000000ffff0c7224 */ /* 0x000fe400078e0004 */
[----:B------:R-:W-:Y:S01]  /*17b40*/  FADD.FTZ R7, R77, R54 ;  /* 0x000000364d077221 */ /* 0x000fe20000010000 */
[----:B------:R-:W-:Y:S01]  /*17b50*/  FADD.FTZ R52, R13, R52 ;  /* 0x000000340d347221 */ /* 0x000fe20000010000 */
[----:B------:R-:W-:Y:S02]  /*17b60*/  IMAD.MOV.U32 R13, RZ, RZ, R5 ;  /* 0x000000ffff0d7224 */ /* 0x000fe400078e0005 */
[----:B------:R-:W-:Y:S01]  /*17b70*/  FADD.FTZ R54, R32, R7 ;  /* 0x0000000720367221 */ /* 0x000fe20000010000 */
[----:B------:R-:W-:Y:S01]  /*17b80*/  FADD.FTZ R7, R163, R52 ;  /* 0x00000034a3077221 */ /* 0x000fe20000010000 */
[----:B------:R-:W-:-:S02]  /*17b90*/  F2FP.BF16.F32.PACK_AB R163, R20, R163 ;  /* 0x000000a314a3723e */ /* 0x000fc400000010ff */
[----:B------:R-:W-:Y:S01]  /*17ba0*/  FADD.FTZ R11, R81, R54 ;  /* 0x00000036510b7221 */ /* 0x000fe20000010000 */
[----:B------:R-:W-:Y:S01]  /*17bb0*/  FADD.FTZ R28, R20, R7 ;  /* 0x00000007141c7221 */ /* 0x000fe20000010000 */
[----:B------:R-:W-:Y:S02]  /*17bc0*/  IMAD.MOV.U32 R20, RZ, RZ, R188 ;  /* 0x000000ffff147224 */ /* 0x000fe400078e00bc */
[----:B------:R-:W-:Y:S01]  /*17bd0*/  FADD.FTZ R52, R34, R11 ;  /* 0x0000000b22347221 */ /* 0x000fe20000010000 */
[----:B------:R-:W-:Y:S01]  /*17be0*/  FADD.FTZ R11, R157, R28 ;  /* 0x0000001c9d0b7221 */ /* 0x000fe20000010000 */
[C---:B-1----:R-:W-:Y:S02]  /*17bf0*/  F2FP.BF16.F32.PACK_AB R157, R46.reuse, R157 ;  /* 0x0000009d2e9d723e */ /* 0x042fe400000010ff */
[----:B------:R-:W-:Y:S01]  /*17c00*/  FADD.FTZ R7, R85, R52 ;  /* 0x0000003455077221 */ /* 0x000fe20000010000 */
[----:B------:R-:W-:Y:S01]  /*17c10*/  FADD.FTZ R28, R46, R11 ;  /* 0x0000000b2e1c7221 */ /* 0x000fe20000010000 */
[----:B--2---:R-:W-:-:S03]  /*17c20*/  F2FP.BF16.F32.PACK_AB R155, R87, R30 ;  /* 0x0000001e579b723e */ /* 0x004fc600000010ff */
[----:B------:R-:W-:Y:S01]  /*17c30*/  FADD.FTZ R11, R159, R28 ;  /* 0x0000001c9f0b7221 */ /* 0x000fe20000010000 */
[----:B------:R-:W-:-:S03]  /*17c40*/  F2FP.BF16.F32.PACK_AB R159, R50, R159 ;  /* 0x0000009f329f723e */ /* 0x000fc600000010ff */
[----:B------:R-:W-:-:S04]  /*17c50*/  FADD.FTZ R11, R50, R11 ;  /* 0x0000000b320b7221 */ /* 0x000fc80000010000 */
[----:B------:R-:W-:-:S04]  /*17c60*/  FADD.FTZ R11, R82, R11 ;  /* 0x0000000b520b7221 */ /* 0x000fc80000010000 */
[----:B------:R-:W-:-:S04]  /*17c70*/  FADD.FTZ R11, R83, R11 ;  /* 0x0000000b530b7221 */ /* 0x000fc80000010000 */
[----:B------:R-:W-:-:S04]  /*17c80*/  FADD.FTZ R11, R30, R11 ;  /* 0x0000000b1e0b7221 */ /* 0x000fc80000010000 */
[----:B------:R-:W-:Y:S01]  /*17c90*/  FADD.FTZ R6, R87, R11 ;  /* 0x0000000b57067221 */ /* 0x000fe20000010000 */
[----:B0-----:R-:W-:Y:S06]  /*17ca0*/  @P2 BRA `(.L_x_2395) ;  /* 0xffffffd000a42947 */ /* 0x001fec000383ffff */
[----:B------:R-:W-:Y:S05]  /*17cb0*/  BSYNC B1 ;  /* 0x0000000000017941 */ /* 0x000fea0003800000 */
.L_x_2384:
[----:B------:R-:W-:Y:S05]  /*17cc0*/  BSYNC B0 ;  /* 0x0000000000007941 */ /* 0x000fea0003800000 */
.L_x_2383:
[----:B------:R-:W-:Y:S01]  /*17cd0*/  ISETP.GE.AND P2, PT, R9, RZ, PT ;  /* 0x000000ff0900720c */ /* 0x000fe20003f46270 */
[----:B------:R-:W-:-:S12]  /*17ce0*/  BSSY B0, `(.L_x_2396) ;  /* 0x0000252000007945 */ /* 0x000fd80003800000 */
[----:B------:R-:W-:Y:S05]  /*17cf0*/  @!P2 BRA `(.L_x_2397) ;  /* 0x000000240040a947 */ /* 0x000fea0003800000 */
[----:B------:R-:W-:Y:S02]  /*17d00*/  IMAD.MOV.U32 R13, RZ, RZ, R5 ;  /* 0x000000ffff0d7224 */ /* 0x000fe400078e0005 */
[----:B------:R-:W-:Y:S02]  /*17d10*/  IMAD.MOV.U32 R12, RZ, RZ, R4 ;  /* 0x000000ffff0c7224 */ /* 0x000fe400078e0004 */
[----:B------:R-:W-:Y:S02]  /*17d20*/  IMAD.MOV.U32 R15, RZ, RZ, R188 ;  /* 0x000000ffff0f7224 */ /* 0x000fe400078e00bc */
[----:B------:R-:W-:-:S07]  /*17d30*/  IMAD.MOV.U32 R20, RZ, RZ, R185 ;  /* 0x000000ffff147224 */ /* 0x000fce00078e00b9 */
.L_x_2408:
[----:B------:R-:W-:-:S05]  /*17d40*/  VIADD R14, R20, 0x1 ;  /* 0x00000001140e7836 */ /* 0x000fca0000000000 */
[----:B------:R-:W-:-:S04]  /*17d50*/  ISETP.NE.AND P2, PT, R14, 0x2, PT ;  /* 0x000000020e00780c */ /* 0x000fc80003f45270 */
[----:B------:R-:W-:Y:S02]  /*17d60*/  SEL R14, R14, RZ, P2 ;  /* 0x000000ff0e0e7207 */ /* 0x000fe40001000000 */
[----:B------:R-:W-:-:S03]  /*17d70*/  SEL R188, RZ, 0x1, P2 ;  /* 0x00000001ffbc7807 */ /* 0x000fc60001000000 */
[----:B------:R-:W-:Y:S01]  /*17d80*/  IMAD.MOV.U32 R185, RZ, RZ, R14 ;  /* 0x000000ffffb97224 */ /* 0x000fe200078e000e */
[----:B------:R-:W-:Y:S01]  /*17d90*/  LOP3.LUT R188, R15, R188, RZ, 0x3c, !PT ;  /* 0x000000bc0fbc7212 */ /* 0x000fe200078e3cff */
[----:B------:R-:W-:Y:S06]  /*17da0*/  @!P0 BRA `(.L_x_2398) ;  /* 0x0000000000048947 */ /* 0x000fec0003800000 */
[----:B------:R-:W-:Y:S01]  /*17db0*/  BPT.TRAP 0x1 ;  /* 0x000000040000795c */ /* 0x000fe20000300000 */
.L_x_2398:
[----:B------:R-:W-:Y:S01]  /*17dc0*/  IMAD R0, R185, 0x8, R18 ;  /* 0x00000008b9007824 */ /* 0x000fe200078e0212 */
[----:B------:R-:W-:-:S04]  /*17dd0*/  SHF.L.U32 R11, R188, 0x1f, RZ ;  /* 0x0000001fbc0b7819 */ /* 0x000fc800000006ff */
[----:B------:R0:W1:Y:S01]  /*17de0*/  SYNCS.PHASECHK.TRANS64.TRYWAIT P2, [R0+URZ+0x34830], R11 ;  /* 0x0348300b000075a7 */ /* 0x000062000804017f */
[----:B------:R-:W-:Y:S05]  /*17df0*/  @!P0 BRA `(.L_x_2399) ;  /* 0x0000000000048947 */ /* 0x000fea0003800000 */
[----:B------:R-:W-:Y:S01]  /*17e00*/  BPT.TRAP 0x1 ;  /* 0x000000040000795c */ /* 0x000fe20000300000 */
.L_x_2399:
[----:B------:R-:W-:Y:S01]  /*17e10*/  BSSY B1, `(.L_x_2400) ;  /* 0x0000006000017945 */ /* 0x000fe20003800000 */
[----:B------:R-:W-:Y:S02]  /*17e20*/  IMAD R4, R185, 0xc00, R8 ;  /* 0x00000c00b9047824 */ /* 0x000fe400078e0208 */
[----:B------:R-:W-:Y:S01]  /*17e30*/  IMAD.MOV.U32 R5, RZ, RZ, 0x40000040 ;  /* 0x40000040ff057424 */ /* 0x000fe200078e00ff */
[----:B-1----:R-:W-:Y:S06]  /*17e40*/  @P2 BRA `(.L_x_2401) ;  /* 0x0000000000082947 */ /* 0x002fec0003800000 */
[----:B------:R-:W1:Y:S02]  /*17e50*/  SYNCS.PHASECHK.TRANS64.TRYWAIT P2, [R0+URZ+0x34830], R11 ;  /* 0x0348300b000075a7 */ /* 0x000e64000804017f */
[----:B-1----:R-:W-:Y:S05]  /*17e60*/  @!P2 BRA `(.L_x_2402) ;  /* 0x000000bc0074a947 */ /* 0x002fea0003800000 */
.L_x_2401:
[----:B------:R-:W-:Y:S05]  /*17e70*/  BSYNC B1 ;  /* 0x0000000000017941 */ /* 0x000fea0003800000 */
.L_x_2400:
[----:B------:R-:W2:Y:S04]  /*17e80*/  LDL.64 R24, [R1+0x30] ;  /* 0x0000300001187983 */ /* 0x000ea80000100a00 */
[----:B------:R-:W3:Y:S04]  /*17e90*/  LDL.64 R234, [R1+0x28] ;  /* 0x0000280001ea7983 */ /* 0x000ee80000100a00 */
[----:B------:R-:W4:Y:S01]  /*17ea0*/  LDL.64 R232, [R1+0x20] ;  /* 0x0000200001e87983 */ /* 0x000f220000100a00 */
[C---:B------:R-:W-:Y:S02]  /*17eb0*/  R2UR UR6, R4.reuse ;  /* 0x00000000040672ca */ /* 0x040fe400000e0000 */
[----:B------:R-:W-:Y:S01]  /*17ec0*/  R2UR UR7, R5 ;  /* 0x00000000050772ca */ /* 0x000fe200000e0000 */
[----:B------:R-:W5:Y:S01]  /*17ed0*/  LDL.64 R230, [R1+0x18] ;  /* 0x0000180001e67983 */ /* 0x000f620000100a00 */
[----:B------:R-:W-:-:S02]  /*17ee0*/  VIADD R10, R4, 0x2 ;  /* 0x00000002040a7836 */ /* 0x000fc40000000000 */
[----:B01----:R-:W-:Y:S01]  /*17ef0*/  IMAD.MOV.U32 R11, RZ, RZ, 0x40000040 ;  /* 0x40000040ff0b7424 */ /* 0x003fe200078e00ff */
[----:B------:R-:W5:Y:S04]  /*17f00*/  LDL.64 R228, [R1+0x10] ;  /* 0x0000100001e47983 */ /* 0x000f680000100a00 */
[----:B------:R-:W5:Y:S04]  /*17f10*/  LDL.64 R194, [R1+0x8] ;  /* 0x0000080001c27983 */ /* 0x000f680000100a00 */
[----:B------:R-:W5:Y:S01]  /*17f20*/  LDL.64 R192, [R1] ;  /* 0x0000000001c07983 */ /* 0x000f620000100a00 */
[----:B--2---:R-:W-:-:S02]  /*17f30*/  R2UR UR4, R24 ;  /* 0x00000000180472ca */ /* 0x004fc400000e0000 */
[----:B------:R-:W-:Y:S02]  /*17f40*/  R2UR UR5, R25 ;  /* 0x00000000190572ca */ /* 0x000fe400000e0000 */
[----:B------:R-:W-:-:S11]  /*17f50*/  WARPGROUP.ARRIVE ;  /* 0x00000000000079c5 */ /* 0x000fd60000000000 */
[----:B------:R-:W-:Y:S01]  /*17f60*/  HGMMA.64x128x16.F32.BF16 R24, gdesc[UR4], RZ, !UPT, gsb0 ;  /* 0x01e00000041879f0 */ /* 0x000fe2000c0018ff */
        /* <DEDUP_REMOVED lines=164> */
.L_x_2403:
[----:B------:R-:W-:Y:S01]  /*189b0*/  SHF.L.U32 R0, R15, 0x1f, RZ ;  /* 0x0000001f0f007819 */ /* 0x000fe200000006ff */
[----:B------:R-:W-:-:S04]  /*189c0*/  IMAD R15, R20, 0x8, R18 ;  /* 0x00000008140f7824 */ /* 0x000fc800078e0212 */
[----:B------:R0:W1:Y:S01]  /*189d0*/  SYNCS.PHASECHK.TRANS64.TRYWAIT P2, [R15+URZ+0x34850], R0 ;  /* 0x034850000f0075a7 */ /* 0x000062000804017f */
[----:B------:R-:W-:Y:S05]  /*189e0*/  @!P0 BRA `(.L_x_2404) ;  /* 0x0000000000048947 */ /* 0x000fea0003800000 */
[----:B------:R-:W-:Y:S01]  /*189f0*/  BPT.TRAP 0x1 ;  /* 0x000000040000795c */ /* 0x000fe20000300000 */
.L_x_2404:
[----:B------:R-:W-:Y:S04]  /*18a00*/  BSSY B1, `(.L_x_2405) ;  /* 0x0000004000017945 */ /* 0x000fe80003800000 */
[----:B-1----:R-:W-:Y:S05]  /*18a10*/  @P2 BRA `(.L_x_2406) ;  /* 0x0000000000082947 */ /* 0x002fea0003800000 */
[----:B------:R-:W1:Y:S02]  /*18a20*/  SYNCS.PHASECHK.TRANS64.TRYWAIT P2, [R15+URZ+0x34850], R0 ;  /* 0x034850000f0075a7 */ /* 0x000e64000804017f */
[----:B-1----:R-:W-:Y:S05]  /*18a30*/  @!P2 BRA `(.L_x_2407) ;  /* 0x000000b00094a947 */ /* 0x002fea0003800000 */
.L_x_2406:
[----:B------:R-:W-:Y:S05]  /*18a40*/  BSYNC B1 ;  /* 0x0000000000017941 */ /* 0x000fea0003800000 */
.L_x_2405:
[----:B01----:R-:W-:Y:S01]  /*18a50*/  VIADD R0, R18, 0x400 ;  /* 0x0000040012007836 */ /* 0x003fe20000000000 */
[----:B------:R-:W-:Y:S01]  /*18a60*/  WARPGROUP.ARRIVE ;  /* 0x00000000000079c5 */ /* 0x000fe20000000000 */
[----:B------:R-:W-:Y:S01]  /*18a70*/  IMAD.MOV.U32 R3, RZ, RZ, 0x40000040 ;  /* 0x40000040ff037424 */ /* 0x000fe200078e00ff */
[----:B------:R-:W-:Y:S01]  /*18a80*/  ISETP.GT.AND P2, PT, R9, RZ, PT ;  /* 0x000000ff0900720c */ /* 0x000fe20003f44270 */
[----:B------:R-:W-:Y:S01]  /*18a90*/  IMAD.MOV.U32 R21, RZ, RZ, 0x40000040 ;  /* 0x40000040ff157424 */ /* 0x000fe200078e00ff */
[----:B------:R-:W-:Y:S01]  /*18aa0*/  SHF.R.U32.HI R0, RZ, 0x4, R0 ;  /* 0x00000004ff007819 */ /* 0x000fe20000011600 */
[----:B------:R-:W-:Y:S02]  /*18ab0*/  @!P1 VIADD R15, R15, 0x34860 ;  /* 0x000348600f0f9836 */ /* 0x000fe40000000000 */
[----:B------:R-:W-:Y:S01]  /*18ac0*/  VIADD R9, R9, 0xffffffff ;  /* 0xffffffff09097836 */ /* 0x000fe20000000000 */
[----:B------:R-:W-:Y:S02]  /*18ad0*/  LOP3.LUT R0, R0, 0x3fff, RZ, 0xc0, !PT ;  /* 0x00003fff00007812 */ /* 0x000fe400078ec0ff */
[----:B------:R-:W-:-:S02]  /*18ae0*/  @!P1 PRMT R15, RZ, 0x654, R15 ;  /* 0x00000654ff0f9816 */ /* 0x000fc4000000000f */
[----:B------:R-:W-:Y:S02]  /*18af0*/  LOP3.LUT R11, R0, 0x4000000, RZ, 0xfc, !PT ;  /* 0x04000000000b7812 */ /* 0x000fe400078efcff */
[----:B------:R-:W-:-:S03]  /*18b00*/  FMNMX.FTZ R0, R24, R12, !PT ;  /* 0x0000000c18007209 */ /* 0x000fc60007810000 */
[----:B------:R-:W-:Y:S02]  /*18b10*/  IMAD R10, R20, 0x800, R11 ;  /* 0x00000800140a7824 */ /* 0x000fe400078e020b */
[----:B------:R-:W-:Y:S02]  /*18b20*/  IMAD.MOV.U32 R11, RZ, RZ, 0x40000040 ;  /* 0x40000040ff0b7424 */ /* 0x000fe400078e00ff */
[C---:B------:R-:W-:Y:S01]  /*18b30*/  VIADD R2, R10.reuse, 0x80 ;  /* 0x000000800a027836 */ /* 0x040fe20000000000 */
[C---:B------:R-:W-:Y:S01]  /*18b40*/  R2UR UR6, R10.reuse ;  /* 0x000000000a0672ca */ /* 0x040fe200000e0000 */
[----:B------:R-:W-:Y:S01]  /*18b50*/  VIADD R20, R10, 0x200 ;  /* 0x000002000a147836 */ /* 0x000fe20000000000 */
[----:B------:R-:W-:-:S13]  /*18b60*/  R2UR UR7, R11 ;  /* 0x000000000b0772ca */ /* 0x000fda00000e0000 */
[----:B------:R-:W-:Y:S01]  /*18b70*/  HGMMA.64x128x16.F32.BF16 R88, R180, gdesc[UR4].tnspB, R88, gsb0 ;  /* 0x41e00004b4587df0 */ /* 0x000fe20008001858 */
[----:B------:R-:W-:Y:S01]  /*18b80*/  R2UR UR6, R2 ;  /* 0x00000000020672ca */ /* 0x000fe200000e0000 */
[----:B------:R-:W-:Y:S01]  /*18b90*/  VIADD R2, R10, 0x100 ;  /* 0x000001000a027836 */ /* 0x000fe20000000000 */
[----:B------:R-:W-:Y:S02]  /*18ba0*/  R2UR UR7, R3 ;  /* 0x00000000030772ca */ /* 0x000fe400000e0000 */
[----:B------:R-:W-:-:S04]  /*18bb0*/  FMNMX.FTZ R3, R25, R0, !PT ;  /* 0x0000000019037209 */ /* 0x000fc80007810000 */
[----:B------:R-:W-:Y:S01]  /*18bc0*/  FMNMX.FTZ R0, R28, R3, !PT ;  /* 0x000000031c007209 */ /* 0x000fe20007810000 */
[----:B------:R-:W-:-:S03]  /*18bd0*/  IMAD.MOV.U32 R3, RZ, RZ, 0x40000040 ;  /* 0x40000040ff037424 */ /* 0x000fc600078e00ff */
[----:B------:R-:W-:-:S04]  /*18be0*/  FMNMX.FTZ R5, R29, R0, !PT ;  /* 0x000000001d057209 */ /* 0x000fc80007810000 */
[----:B------:R-:W-:Y:S01]  /*18bf0*/  FMNMX.FTZ R0, R32, R5, !PT ;  /* 0x0000000520007209 */ /* 0x000fe20007810000 */
[----:B------:R-:W-:Y:S02]  /*18c00*/  WARPGROUP.DEPBAR.LE gsb0, 0x0 ;  /* 0x00008000000079c5 */ /* 0x000fe40000010000 */
[----:B------:R-:W-:-:S06]  /*18c10*/  WARPGROUP.ARRIVE ;  /* 0x00000000000079c5 */ /* 0x000fcc0000000000 */
        /* <DEDUP_REMOVED lines=32> */
[----:B------:R-:W-:Y:S02]  /*18e20*/  R2UR UR6, R2 ;  /* 0x00000000020672ca */ /* 0x000fe400000e0000 */
[----:B------:R-:W-:Y:S02]  /*18e30*/  R2UR UR7, R3 ;  /* 0x00000000030772ca */ /* 0x000fe400000e0000 */
[----:B------:R-:W-:-:S04]  /*18e40*/  FMNMX.FTZ R3, R81, R0, !PT ;  /* 0x0000000051037209 */ /* 0x000fc80007810000 */
[----:B------:R-:W-:-:S04]  /*18e50*/  FMNMX.FTZ R0, R84, R3, !PT ;  /* 0x0000000354007209 */ /* 0x000fc80007810000 */
[----:B------:R-:W-:Y:S01]  /*18e60*/  FMNMX.FTZ R2, R85, R0, !PT ;  /* 0x0000000055027209 */ /* 0x000fe20007810000 */
[----:B------:R-:W-:-:S04]  /*18e70*/  IMAD.U32 R0, RZ, RZ, UR38 ;  /* 0x00000026ff007e24 */ /* 0x000fc8000f8e00ff */
[----:B------:R-:W0:Y:S02]  /*18e80*/  SHFL.BFLY PT, R3, R2, 0x2, 0x1f ;  /* 0x0c401f0002037f89 */ /* 0x000e2400000e0000 */
[----:B0-----:R-:W-:Y:S02]  /*18e90*/  FMNMX.FTZ R5, R2, R3, !PT ;  /* 0x0000000302057209 */ /* 0x001fe40007810000 */
[----:B------:R-:W-:-:S03]  /*18ea0*/  FMNMX.FTZ R2, R26, R13, !PT ;  /* 0x0000000d1a027209 */ /* 0x000fc60007810000 */
[----:B------:R-:W0:Y:S02]  /*18eb0*/  SHFL.BFLY PT, R4, R5, 0x1, 0x1f ;  /* 0x0c201f0005047f89 */ /* 0x000e2400000e0000 */
[----:B0-----:R-:W-:Y:S02]  /*18ec0*/  FMNMX.FTZ R4, R5, R4, !PT ;  /* 0x0000000405047209 */ /* 0x001fe40007810000 */
[----:B------:R-:W-:-:S03]  /*18ed0*/  FMNMX.FTZ R5, R27, R2, !PT ;  /* 0x000000021b057209 */ /* 0x000fc60007810000 */
[-C--:B------:R-:W-:Y:S01]  /*18ee0*/  FMUL.FTZ R11, R4, R0.reuse ;  /* 0x00000000040b7220 */ /* 0x080fe20000410000 */
[----:B------:R-:W-:Y:S01]  /*18ef0*/  FMNMX.FTZ R2, R30, R5, !PT ;  /* 0x000000051e027209 */ /* 0x000fe20007810000 */
[----:B------:R-:W-:Y:S02]  /*18f00*/  FADD.FTZ R3, -R4, R12 ;  /* 0x0000000c04037221 */ /* 0x000fe40000010100 */
        /* <DEDUP_REMOVED lines=22> */
[-C--:B------:R-:W-:Y:S01]  /*19070*/  FFMA.FTZ R53, R80, R0.reuse, -R11 ;  /* 0x0000000050357223 */ /* 0x080fe2000001080b */
[----:B------:R-:W-:Y:S01]  /*19080*/  FMUL.FTZ R3, R3, R0 ;  /* 0x0000000003037220 */ /* 0x000fe20000410000 */
        /* <DEDUP_REMOVED lines=9> */
[----:B------:R-:W2:Y:S01]  /*19120*/  MUFU.EX2 R182, R182 ;  /* 0x000000b600b67308 */ /* 0x000ea20000000800 */
[----:B------:R-:W-:Y:S01]  /*19130*/  FMNMX.FTZ R5, R55, R2, !PT ;  /* 0x0000000237057209 */ /* 0x000fe20007810000 */
[----:B0-----:R-:W-:-:S03]  /*19140*/  FFMA.FTZ R7, R3, R7, R180 ;  /* 0x0000000703077223 */ /* 0x001fc600000100b4 */
[----:B------:R-:W-:-:S03]  /*19150*/  FMNMX.FTZ R2, R58, R5, !PT ;  /* 0x000000053a027209 */ /* 0x000fc60007810000 */
[----:B------:R-:W0:Y:S01]  /*19160*/  MUFU.EX2 R24, R24 ;  /* 0x0000001800187308 */ /* 0x000e220000000800 */
[----:B------:R-:W-:Y:S01]  /*19170*/  FMNMX.FTZ R5, R59, R2, !PT ;  /* 0x000000023b057209 */ /* 0x000fe20007810000 */
[C---:B-1----:R-:W-:Y:S01]  /*19180*/  FADD.FTZ R7, R12.reuse, R7 ;  /* 0x000000070c077221 */ /* 0x042fe20000010000 */
[----:B------:R-:W-:Y:S02]  /*19190*/  F2FP.BF16.F32.PACK_AB R180, R12, R180 ;  /* 0x000000b40cb4723e */ /* 0x000fe400000010ff */
[----:B------:R-:W-:Y:S01]  /*191a0*/  FMNMX.FTZ R2, R62, R5, !PT ;  /* 0x000000053e027209 */ /* 0x000fe20007810000 */
[----:B------:R-:W-:Y:S02]  /*191b0*/  WARPGROUP.DEPBAR.LE gsb0, 0x0 ;  /* 0x00008000000079c5 */ /* 0x000fe40000010000 */
[----:B------:R-:W-:Y:S01]  /*191c0*/  WARPGROUP.ARRIVE ;  /* 0x00000000000079c5 */ /* 0x000fe20000000000 */
[----:B------:R-:W-:Y:S01]  /*191d0*/  FMNMX.FTZ R5, R63, R2, !PT ;  /* 0x000000023f057209 */ /* 0x000fe20007810000 */
[-CC-:B------:R-:W-:Y:S01]  /*191e0*/  FFMA.FTZ R172, R40, R0.reuse, -R11.reuse ;  /* 0x0000000028ac7223 */ /* 0x180fe2000001080b */
[-CC-:B------:R-:W-:Y:S01]  /*191f0*/  FFMA.FTZ R174, R44, R0.reuse, -R11.reuse ;  /* 0x000000002cae7223 */ /* 0x180fe2000001080b */
[--C-:B------:R-:W-:Y:S01]  /*19200*/  FFMA.FTZ R40, R57, R0, -R11.reuse ;  /* 0x0000000039287223 */ /* 0x100fe2000001080b */
[----:B------:R-:W-:Y:S01]  /*19210*/  FMNMX.FTZ R2, R66, R5, !PT ;  /* 0x0000000542027209 */ /* 0x000fe20007810000 */
[----:B------:R-:W-:Y:S01]  /*19220*/  HGMMA.64x128x16.F32.BF16 R88, R168, gdesc[UR4].tnspB, R88, gsb0 ;  /* 0x41e00004a8587df0 */ /* 0x000fe20008001858 */
[----:B------:R-:W-:Y:S01]  /*19230*/  R2UR UR6, R20 ;  /* 0x00000000140672ca */ /* 0x000fe200000e0000 */
[----:B------:R-:W-:Y:S01]  /*19240*/  VIADD R20, R10, 0x280 ;  /* 0x000002800a147836 */ /* 0x000fe20000000000 */
[----:B------:R-:W-:Y:S01]  /*19250*/  R2UR UR7, R21 ;  /* 0x00000000150772ca */ /* 0x000fe200000e0000 */
[----:B------:R-:W-:Y:S01]  /*19260*/  IMAD.MOV.U32 R21, RZ, RZ, 0x40000040 ;  /* 0x40000040ff157424 */ /* 0x000fe200078e00ff */
[----:B------:R-:W-:Y:S01]  /*19270*/  FMNMX.FTZ R5, R67, R2, !PT ;  /* 0x0000000243057209 */ /* 0x000fe20007810000 */
[-CC-:B------:R-:W-:Y:S01]  /*19280*/  FFMA.FTZ R44, R73, R0.reuse, -R11.reuse ;  /* 0x00000000492c7223 */ /* 0x180fe2000001080b */
[----:B------:R-:W-:Y:S01]  /*19290*/  FFMA.FTZ R57, R84, R0, -R11 ;  /* 0x0000000054397223 */ /* 0x000fe2000001080b */
[----:B------:R-:W1:Y:S01]  /*192a0*/  MUFU.EX2 R176, R176 ;  /* 0x000000b000b07308 */ /* 0x000e620000000800 */
[----:B------:R-:W-:Y:S01]  /*192b0*/  FMNMX.FTZ R2, R70, R5, !PT ;  /* 0x0000000546027209 */ /* 0x000fe20007810000 */
[----:B--2---:R-:W-:Y:S01]  /*192c0*/  FADD.FTZ R7, R182, R7 ;  /* 0x00000007b6077221 */ /* 0x004fe20000010000 */
[----:B0-----:R-:W-:-:S02]  /*192d0*/  F2FP.BF16.F32.PACK_AB R182, R24, R182 ;  /* 0x000000b618b6723e */ /* 0x001fc400000010ff */
[----:B------:R-:W-:Y:S01]  /*192e0*/  FMNMX.FTZ R5, R71, R2, !PT ;  /* 0x0000000247057209 */ /* 0x000fe20007810000 */
[----:B------:R-:W-:Y:S02]  /*192f0*/  FADD.FTZ R7, R24, R7 ;  /* 0x0000000718077221 */ /* 0x000fe40000010000 */
[----:B------:R-:W0:Y:S01]  /*19300*/  MUFU.EX2 R25, R25 ;  /* 0x0000001900197308 */ /* 0x000e220000000800 */
        /* <DEDUP_REMOVED lines=11> */
[----:B------:R-:W-:Y:S02]  /*193c0*/  MUFU.EX2 R29, R29 ;  /* 0x0000001d001d7308 */ /* 0x000fe40000000800 */
[----:B------:R-:W2:Y:S06]  /*193d0*/  SHFL.BFLY PT, R5, R2, 0x2, 0x1f ;  /* 0x0c401f0002057f89 */ /* 0x000eac00000e0000 */
[----:B------:R-:W-:Y:S08]  /*193e0*/  MUFU.EX2 R174, R174 ;  /* 0x000000ae00ae7308 */ /* 0x000ff00000000800 */
[----:B------:R-:W-:Y:S08]  /*193f0*/  MUFU.EX2 R28, R28 ;  /* 0x0000001c001c7308 */ /* 0x000ff00000000800 */
[----:B------:R-:W-:Y:S01]  /*19400*/  MUFU.EX2 R32, R32 ;  /* 0x0000002000207308 */ /* 0x000fe20000000800 */
[----:B--2---:R-:W-:-:S05]  /*19410*/  FMNMX.FTZ R5, R2, R5, !PT ;  /* 0x0000000502057209 */ /* 0x004fca0007810000 */
[----:B------:R-:W2:Y:S02]  /*19420*/  SHFL.BFLY PT, R2, R5, 0x1, 0x1f ;  /* 0x0c201f0005027f89 */ /* 0x000ea400000e0000 */
[----:B------:R-:W-:Y:S08]  /*19430*/  MUFU.EX2 R36, R36 ;  /* 0x0000002400247308 */ /* 0x000ff00000000800 */
[----:B------:R-:W-:Y:S08]  /*19440*/  MUFU.EX2 R40, R40 ;  /* 0x0000002800287308 */ /* 0x000ff00000000800 */
[----:B------:R-:W-:Y:S01]  /*19450*/  MUFU.EX2 R45, R45 ;  /* 0x0000002d002d7308 */ /* 0x000fe20000000800 */
[----:B--2---:R-:W-:-:S07]  /*19460*/  FMNMX.FTZ R5, R5, R2, !PT ;  /* 0x0000000205057209 */ /* 0x004fce0007810000 */
[----:B------:R-:W-:Y:S08]  /*19470*/  MUFU.EX2 R41, R41 ;  /* 0x0000002900297308 */ /* 0x000ff00000000800 */
[----:B------:R-:W-:Y:S08]  /*19480*/  MUFU.EX2 R37, R37 ;  /* 0x0000002500257308 */ /* 0x000ff00000000800 */
[----:B------:R-:W2:Y:S08]  /*19490*/  MUFU.EX2 R44, R44 ;  /* 0x0000002c002c7308 */ /* 0x000eb00000000800 */
        /* <DEDUP_REMOVED lines=12> */
[----:B------:R-:W-:Y:S01]  /*19560*/  R2UR UR7, R21 ;  /* 0x00000000150772ca */ /* 0x000fe200000e0000 */
[----:B------:R-:W-:-:S02]  /*19570*/  IMAD.MOV.U32 R21, RZ, RZ, 0x40000040 ;  /* 0x40000040ff157424 */ /* 0x000fc400078e00ff */
[----:B------:R-:W-:Y:S01]  /*19580*/  VIADD R10, R10, 0x380 ;  /* 0x000003800a0a7836 */ /* 0x000fe20000000000 */
[----:B------:R-:W-:Y:S08]  /*19590*/  MUFU.EX2 R168, R168 ;  /* 0x000000a800a87308 */ /* 0x000ff00000000800 */
[----:B------:R-:W-:Y:S08]  /*195a0*/  MUFU.EX2 R170, R170 ;  /* 0x000000aa00aa7308 */ /* 0x000ff00000000800 */
[----:B------:R-:W-:Y:S08]  /*195b0*/  MUFU.EX2 R48, R48 ;  /* 0x0000003000307308 */ /* 0x000ff00000000800 */
[----:B------:R-:W3:Y:S01]  /*195c0*/  MUFU.EX2 R52, R52 ;  /* 0x0000003400347308 */ /* 0x000ee20000000800 */
[----:B------:R-:W-:-:S02]  /*195d0*/  WARPGROUP.DEPBAR.LE gsb0, 0x0 ;  /* 0x00008000000079c5 */ /* 0x000fc40000010000 */
        /* <DEDUP_REMOVED lines=20> */
[----:B------:R-:W-:Y:S01]  /*19720*/  R2UR UR6, R10 ;  /* 0x000000000a0672ca */ /* 0x000fe200000e0000 */
[-CC-:B------:R-:W-:Y:S01]  /*19730*/  FFMA.FTZ R181, R26, R0.reuse, -R13.reuse ;  /* 0x000000001ab57223 */ /* 0x180fe2000001080d */
[-CC-:B------:R-:W-:Y:S01]  /*19740*/  FFMA.FTZ R26, R27, R0.reuse, -R13.reuse ;  /* 0x000000001b1a7223 */ /* 0x180fe2000001080d */
[----:B------:R4:W-:Y:S01]  /*19750*/  MUFU.EX2 R2, R11 ;  /* 0x0000000b00027308 */ /* 0x0009e20000000800 */
[----:B------:R-:W-:Y:S01]  /*19760*/  FFMA.FTZ R183, R30, R0, -R13 ;  /* 0x000000001eb77223 */ /* 0x000fe2000001080d */
[----:B------:R-:W-:-:S02]  /*19770*/  @!P1 IMAD R10, R14, 0x8, R18 ;  /* 0x000000080e0a9824 */ /* 0x000fc400078e0212 */
[-CC-:B------:R-:W-:Y:S01]  /*19780*/  FFMA.FTZ R60, R31, R0.reuse, -R13.reuse ;  /* 0x000000001f3c7223 */ /* 0x180fe2000001080d */
[-CC-:B------:R-:W-:Y:S01]  /*19790*/  FFMA.FTZ R177, R34, R0.reuse, -R13.reuse ;  /* 0x0000000022b17223 */ /* 0x180fe2000001080d */
[-CC-:B------:R-:W-:Y:S01]  /*197a0*/  FFMA.FTZ R30, R35, R0.reuse, -R13.reuse ;  /* 0x00000000231e7223 */ /* 0x180fe2000001080d */
[----:B------:R-:W-:Y:S02]  /*197b0*/  @!P1 VIADD R10, R10, 0x34840 ;  /* 0x000348400a0a9836 */ /* 0x000fe40000000000 */
[-CC-:B------:R-:W-:Y:S01]  /*197c0*/  FFMA.FTZ R179, R38, R0.reuse, -R13.reuse ;  /* 0x0000000026b37223 */ /* 0x180fe2000001080d */
[----:B------:R-:W-:Y:S01]  /*197d0*/  MUFU.EX2 R181, R181 ;  /* 0x000000b500b57308 */ /* 0x000fe20000000800 */
[----:B----4-:R-:W-:Y:S02]  /*197e0*/  IMAD.MOV.U32 R11, RZ, RZ, 0x40000040 ;  /* 0x40000040ff0b7424 */ /* 0x010fe400078e00ff */
[-CC-:B------:R-:W-:Y:S01]  /*197f0*/  FFMA.FTZ R38, R39, R0.reuse, -R13.reuse ;  /* 0x0000000027267223 */ /* 0x180fe2000001080d */
[-CC-:B------:R-:W-:Y:S01]  /*19800*/  FFMA.FTZ R173, R42, R0.reuse, -R13.reuse ;  /* 0x000000002aad7223 */ /* 0x180fe2000001080d */
[-CC-:B------:R-:W-:Y:S01]  /*19810*/  FFMA.FTZ R169, R50, R0.reuse, -R13.reuse ;  /* 0x0000000032a97223 */ /* 0x180fe2000001080d */
[-CC-:B------:R-:W-:Y:S01]  /*19820*/  FFMA.FTZ R64, R43, R0.reuse, -R13.reuse ;  /* 0x000000002b407223 */ /* 0x180fe2000001080d */
[----:B------:R-:W-:Y:S01]  /*19830*/  R2UR UR7, R11 ;  /* 0x000000000b0772ca */ /* 0x000fe200000e0000 */
[-C--:B------:R-:W-:Y:S01]  /*19840*/  FFMA.FTZ R171, R54, R0.reuse, -R13 ;  /* 0x0000000036ab7223 */ /* 0x080fe2000001080d */
[----:B------:R-:W-:Y:S01]  /*19850*/  MUFU.EX2 R26, R26 ;  /* 0x0000001a001a7308 */ /* 0x000fe20000000800 */
[----:B------:R-:W-:Y:S01]  /*19860*/  @!P1 PRMT R11, RZ, 0x654, R10 ;  /* 0x00000654ff0b9816 */ /* 0x000fe2000000000a */
[----:B-1----:R-:W-:Y:S01]  /*19870*/  FADD.FTZ R54, R176, R7 ;  /* 0x00000007b0367221 */ /* 0x002fe20000010000 */
        /* <DEDUP_REMOVED lines=16> */
[----:B------:R-:W-:Y:S01]  /*19980*/  FFMA.FTZ R86, R86, R0, -R13 ;  /* 0x0000000056567223 */ /* 0x000fe2000001080d */
[----:B0-----:R-:W-:-:S04]  /*19990*/  F2FP.BF16.F32.PACK_AB R176, R25, R176 ;  /* 0x000000b019b0723e */ /* 0x001fc800000010ff */
        /* <DEDUP_REMOVED lines=15> */
[----:B------:R-:W-:Y:S01]  /*19a90*/  FFMA.FTZ R157, R74, R0, -R13 ;  /* 0x000000004a9d7223 */ /* 0x000fe2000001080d */
[----:B--2---:R-:W-:Y:S02]  /*19aa0*/  F2FP.BF16.F32.PACK_AB R156, R44, R37 ;  /* 0x000000252c9c723e */ /* 0x004fe400000010ff */
[----:B---3--:R-:W-:Y:S01]  /*19ab0*/  F2FP.BF16.F32.PACK_AB R158, R52, R49 ;  /* 0x00000031349e723e */ /* 0x008fe200000010ff */
[----:B------:R-:W-:Y:S01]  /*19ac0*/  MUFU.EX2 R10, R59 ;  /* 0x0000003b000a7308 */ /* 0x000fe20000000800 */
[----:B------:R-:W-:Y:S07]  /*19ad0*/  HGMMA.64x128x16.F32.BF16 R88, R152, gdesc[UR4].tnspB, R88, gsb0 ;  /* 0x41e0000498587df0 */ /* 0x000fee0008001858 */
        /* <DEDUP_REMOVED lines=9> */
[----:B------:R-:W1:Y:S01]  /*19b70*/  MUFU.EX2 R83, R83 ;  /* 0x0000005300537308 */ /* 0x000e620000000800 */
[----:B0-----:R-:W-:-:S07]  /*19b80*/  F2FP.BF16.F32.PACK_AB R159, R79, R78 ;  /* 0x0000004e4f9f723e */ /* 0x001fce00000010ff */
[----:B------:R-:W-:Y:S01]  /*19b90*/  MUFU.EX2 R86, R86 ;  /* 0x0000005600567308 */ /* 0x000fe20000000800 */
[----:B------:R-:W-:Y:S02]  /*19ba0*/  WARPGROUP.DEPBAR.LE gsb0, 0x0 ;  /* 0x00008000000079c5 */ /* 0x000fe40000010000 */
[----:B------:R0:W-:Y:S01]  /*19bb0*/  @!P1 SYNCS.ARRIVE.TRANS64.RED.A1T0 RZ, [R11+URZ], RZ ;  /* 0x000000ff0bff99a7 */ /* 0x0001e2000810043f */
[----:B------:R-:W-:Y:S02]  /*19bc0*/  F2FP.BF16.F32.PACK_AB R154, R20, R57 ;  /* 0x00000039149a723e */ /* 0x000fe400000010ff */
[----:B------:R-:W-:Y:S02]  /*19bd0*/  F2FP.BF16.F32.PACK_AB R152, R56, R53 ;  /* 0x000000353898723e */ /* 0x000fe400000010ff */
[----:B-1----:R-:W-:Y:S01]  /*19be0*/  F2FP.BF16.F32.PACK_AB R153, R83, R82 ;  /* 0x000000525399723e */ /* 0x002fe200000010ff */
[----:B0-----:R-:W-:Y:S01]  /*19bf0*/  FFMA.FTZ R11, R2, R6, R181 ;  /* 0x00000006020b7223 */ /* 0x001fe200000100b5 */
[----:B------:R-:W-:Y:S01]  /*19c00*/  FFMA.FTZ R6, R63, R0, -R13 ;  /* 0x000000003f067223 */ /* 0x000fe2000001080d */
[C---:B------:R-:W-:Y:S01]  /*19c10*/  F2FP.BF16.F32.PACK_AB R181, R26.reuse, R181 ;  /* 0x000000b51ab5723e */ /* 0x040fe200000010ff */
[----:B------:R0:W-:Y:S01]  /*19c20*/  @!P1 SYNCS.ARRIVE.TRANS64.RED.A1T0 RZ, [R15+URZ], RZ ;  /* 0x000000ff0fff99a7 */ /* 0x0001e2000810043f */
[----:B------:R-:W-:-:S03]  /*19c30*/  FADD.FTZ R14, R26, R11 ;  /* 0x0000000b1a0e7221 */ /* 0x000fc60000010000 */
[----:B------:R-:W-:Y:S01]  /*19c40*/  MUFU.EX2 R6, R6 ;  /* 0x0000000600067308 */ /* 0x000fe20000000800 */
[----:B------:R-:W-:Y:S01]  /*19c50*/  FADD.FTZ R11, R183, R14 ;  /* 0x0000000eb70b7221 */ /* 0x000fe20000010000 */
[-C--:B------:R-:W-:Y:S01]  /*19c60*/  FFMA.FTZ R14, R67, R0.reuse, -R13 ;  /* 0x00000000430e7223 */ /* 0x080fe2000001080d */
[C---:B------:R-:W-:Y:S01]  /*19c70*/  F2FP.BF16.F32.PACK_AB R183, R60.reuse, R183 ;  /* 0x000000b73cb7723e */ /* 0x040fe200000010ff */
[----:B0-----:R-:W-:Y:S02]  /*19c80*/  IMAD.MOV.U32 R15, RZ, RZ, R188 ;  /* 0x000000ffff0f7224 */ /* 0x001fe400078e00bc */
[----:B------:R-:W-:Y:S01]  /*19c90*/  FADD.FTZ R50, R60, R11 ;  /* 0x0000000b3c327221 */ /* 0x000fe20000010000 */
[----:B------:R-:W-:Y:S01]  /*19ca0*/  FADD.FTZ R11, R25, R54 ;  /* 0x00000036190b7221 */ /* 0x000fe20000010000 */
[----:B------:R-:W-:Y:S02]  /*19cb0*/  MUFU.EX2 R14, R14 ;  /* 0x0000000e000e7308 */ /* 0x000fe40000000800 */
[----:B------:R-:W-:Y:S01]  /*19cc0*/  FADD.FTZ R7, R177, R50 ;  /* 0x00000032b1077221 */ /* 0x000fe20000010000 */
[----:B------:R-:W-:Y:S01]  /*19cd0*/  FADD.FTZ R58, R178, R11 ;  /* 0x0000000bb23a7221 */ /* 0x000fe20000010000 */
[-CC-:B------:R-:W-:Y:S01]  /*19ce0*/  FFMA.FTZ R50, R71, R0.reuse, -R13.reuse ;  /* 0x0000000047327223 */ /* 0x180fe2000001080d */
[----:B------:R-:W-:Y:S01]  /*19cf0*/  FFMA.FTZ R13, R87, R0, -R13 ;  /* 0x00000000570d7223 */ /* 0x000fe2000001080d */
[C---:B------:R-:W-:Y:S01]  /*19d00*/  FADD.FTZ R54, R30.reuse, R7 ;  /* 0x000000071e367221 */ /* 0x040fe20000010000 */
[----:B------:R-:W-:Y:S01]  /*19d10*/  FADD.FTZ R11, R33, R58 ;  /* 0x0000003a210b7221 */ /* 0x000fe20000010000 */
[----:B------:R-:W-:-:S02]  /*19d20*/  F2FP.BF16.F32.PACK_AB R177, R30, R177 ;  /* 0x000000b11eb1723e */ /* 0x000fc400000010ff */
[----:B------:R-:W-:Y:S01]  /*19d30*/  FADD.FTZ R7, R179, R54 ;  /* 0x00000036b3077221 */ /* 0x000fe20000010000 */
[----:B------:R-:W-:Y:S01]  /*19d40*/  FADD.FTZ R58, R172, R11 ;  /* 0x0000000bac3a7221 */ /* 0x000fe20000010000 */
[----:B------:R-:W-:Y:S01]  /*19d50*/  MUFU.EX2 R50, R50 ;  /* 0x0000003200327308 */ /* 0x000fe20000000800 */
[----:B------:R-:W-:Y:S01]  /*19d60*/  F2FP.BF16.F32.PACK_AB R178, R33, R178 ;  /* 0x000000b221b2723e */ /* 0x000fe200000010ff */
[C---:B------:R-:W-:Y:S01]  /*19d70*/  FADD.FTZ R54, R38.reuse, R7 ;  /* 0x0000000726367221 */ /* 0x040fe20000010000 */
[----:B------:R-:W-:Y:S01]  /*19d80*/  FADD.FTZ R11, R29, R58 ;  /* 0x0000003a1d0b7221 */ /* 0x000fe20000010000 */
[----:B------:R-:W-:Y:S02]  /*19d90*/  F2FP.BF16.F32.PACK_AB R179, R38, R179 ;  /* 0x000000b326b3723e */ /* 0x000fe400000010ff */
[----:B------:R-:W-:Y:S01]  /*19da0*/  FADD.FTZ R7, R173, R54 ;  /* 0x00000036ad077221 */ /* 0x000fe20000010000 */
[----:B------:R-:W-:Y:S01]  /*19db0*/  FADD.FTZ R11, R174, R11 ;  /* 0x0000000bae0b7221 */ /* 0x000fe20000010000 */
[----:B------:R-:W0:Y:S01]  /*19dc0*/  MUFU.EX2 R13, R13 ;  /* 0x0000000d000d7308 */ /* 0x000e220000000800 */
[----:B------:R-:W-:Y:S01]  /*19dd0*/  F2FP.BF16.F32.PACK_AB R172, R29, R172 ;  /* 0x000000ac1dac723e */ /* 0x000fe200000010ff */
        /* <DEDUP_REMOVED lines=14> */
[----:B0-----:R-:W-:Y:S02]  /*19ec0*/  F2FP.BF16.F32.PACK_AB R155, R13, R86 ;  /* 0x000000560d9b723e */ /* 0x001fe400000010ff */
        /* <DEDUP_REMOVED lines=9> */
[C---:B------:R-:W-:Y:S02]  /*19f60*/  F2FP.BF16.F32.PACK_AB R165, R10.reuse, R165 ;  /* 0x000000a50aa5723e */ /* 0x040fe400000010ff */
        /* <DEDUP_REMOVED lines=16> */
[----:B------:R-:W-:Y:S02]  /*1a070*/  F2FP.BF16.F32.PACK_AB R161, R14, R161 ;  /* 0x000000a10ea1723e */ /* 0x000fe400000010ff */
[----:B------:R-:W-:Y:S01]  /*1a080*/  F2FP.BF16.F32.PACK_AB R162, R41, R162 ;  /* 0x000000a229a2723e */ /* 0x000fe200000010ff */
[C---:B------:R-:W-:Y:S01]  /*1a090*/  FADD.FTZ R10, R50.reuse, R7 ;  /* 0x00000007320a7221 */ /* 0x040fe20000010000 */
[----:B------:R-:W-:Y:S01]  /*1a0a0*/  FADD.FTZ R7, R37, R26 ;  /* 0x0000001a25077221 */ /* 0x000fe20000010000 */
[----:B------:R-:W-:Y:S02]  /*1a0b0*/  F2FP.BF16.F32.PACK_AB R163, R50, R163 ;  /* 0x000000a332a3723e */ /* 0x000fe400000010ff */
[----:B------:R-:W-:Y:S01]  /*1a0c0*/  FADD.FTZ R11, R157, R10 ;  /* 0x0000000a9d0b7221 */ /* 0x000fe20000010000 */
[----:B------:R-:W-:Y:S01]  /*1a0d0*/  FADD.FTZ R6, R44, R7 ;  /* 0x000000072c067221 */ /* 0x000fe20000010000 */
[----:B0-----:R-:W-:-:S02]  /*1a0e0*/  F2FP.BF16.F32.PACK_AB R157, R12, R157 ;  /* 0x0000009d0c9d723e */ /* 0x001fc400000010ff */
        /* <DEDUP_REMOVED lines=13> */
[----:B------:R-:W-:Y:S02]  /*1a1c0*/  IMAD.MOV.U32 R20, RZ, RZ, R185 ;  /* 0x000000ffff147224 */ /* 0x000fe400078e00b9 */
[----:B------:R-:W-:Y:S01]  /*1a1d0*/  FADD.FTZ R6, R13, R11 ;  /* 0x0000000b0d067221 */ /* 0x000fe20000010000 */
[----:B------:R-:W-:Y:S01]  /*1a1e0*/  IMAD.MOV.U32 R13, RZ, RZ, R5 ;  /* 0x000000ffff0d7224 */ /* 0x000fe200078e0005 */
[----:B------:R-:W-:Y:S06]  /*1a1f0*/  @P2 BRA `(.L_x_2408) ;  /* 0xffffffd800d02947 */ /* 0x000fec000383ffff */
.L_x_2397:
[----:B------:R-:W-:Y:S05]  /*1a200*/  BSYNC B0 ;  /* 0x0000000000007941 */ /* 0x000fea0003800000 */
.L_x_2396:
        /* <DEDUP_REMOVED lines=67> */
.L_x_2409:
[----:B------:R-:W-:Y:S01]  /*1a640*/  IMAD R12, R185, 0x8, R18 ;  /* 0x00000008b90c7824 */ /* 0x000fe200078e0212 */
[----:B------:R-:W-:-:S04]  /*1a650*/  SHF.L.U32 R3, R188, 0x1f, RZ ;  /* 0x0000001fbc037819 */ /* 0x000fc800000006ff */
[----:B------:R0:W1:Y:S01]  /*1a660*/  SYNCS.PHASECHK.TRANS64.TRYWAIT P2, [R12+URZ+0x34850], R3 ;  /* 0x034850030c0075a7 */ /* 0x000062000804017f */
[----:B------:R-:W-:Y:S05]  /*1a670*/  @!P0 BRA `(.L_x_2410) ;  /* 0x0000000000048947 */ /* 0x000fea0003800000 */
[----:B------:R-:W-:Y:S01]  /*1a680*/  BPT.TRAP 0x1 ;  /* 0x000000040000795c */ /* 0x000fe20000300000 */
.L_x_2410:
        /* <DEDUP_REMOVED lines=9> */
.L_x_2412:
[----:B------:R-:W-:Y:S05]  /*1a720*/  BSYNC B0 ;  /* 0x0000000000007941 */ /* 0x000fea0003800000 */
.L_x_2411:
[----:B01----:R-:W-:Y:S01]  /*1a730*/  IMAD.MOV.U32 R3, RZ, RZ, 0x40000040 ;  /* 0x40000040ff037424 */ /* 0x003fe200078e00ff */
[C---:B------:R-:W-:Y:S01]  /*1a740*/  R2UR UR6, R2.reuse ;  /* 0x00000000020672ca */ /* 0x040fe200000e0000 */
[----:B------:R-:W-:Y:S01]  /*1a750*/  WARPGROUP.ARRIVE ;  /* 0x00000000000079c5 */ /* 0x000fe20000000000 */
[----:B------:R-:W-:Y:S02]  /*1a760*/  VIADD R8, R2, 0x80 ;  /* 0x0000008002087836 */ /* 0x000fe40000000000 */
[----:B------:R-:W-:Y:S01]  /*1a770*/  R2UR UR7, R3 ;  /* 0x00000000030772ca */ /* 0x000fe200000e0000 */
[----:B------:R-:W-:Y:S02]  /*1a780*/  IMAD.MOV.U32 R9, RZ, RZ, 0x40000040 ;  /* 0x40000040ff097424 */ /* 0x000fe400078e00ff */
[----:B------:R-:W-:Y:S02]  /*1a790*/  IMAD.MOV.U32 R3, RZ, RZ, 0x40000040 ;  /* 0x40000040ff037424 */ /* 0x000fe400078e00ff */
[----:B------:R-:W-:-:S02]  /*1a7a0*/  VIADD R185, R185, 0x1 ;  /* 0x00000001b9b97836 */ /* 0x000fc40000000000 */
[----:B------:R-:W-:Y:S02]  /*1a7b0*/  @!P1 VIADD R11, R12, 0x34860 ;  /* 0x000348600c0b9836 */ /* 0x000fe40000000000 */
[----:B------:R-:W-:Y:S01]  /*1a7c0*/  VIADD R209, R209, 0x1 ;  /* 0x00000001d1d17836 */ /* 0x000fe20000000000 */
[----:B------:R-:W-:Y:S02]  /*1a7d0*/  ISETP.NE.AND P0, PT, R185, 0x2, PT ;  /* 0x00000002b900780c */ /* 0x000fe40003f05270 */
[----:B------:R-:W-:Y:S01]  /*1a7e0*/  @!P1 PRMT R11, RZ, 0x654, R11 ;  /* 0x00000654ff0b9816 */ /* 0x000fe2000000000b */
[----:B------:R-:W-:Y:S01]  /*1a7f0*/  HGMMA.64x128x16.F32.BF16 R24, R180, gdesc[UR4].tnspB, R24, gsb0 ;  /* 0x41e00004b4187df0 */ /* 0x000fe20008001818 */
[----:B------:R-:W-:Y:S01]  /*1a800*/  R2UR UR6, R8 ;  /* 0x00000000080672ca */ /* 0x000fe200000e0000 */
[----:B------:R-:W-:Y:S01]  /*1a810*/  VIADD R8, R2, 0x100 ;  /* 0x0000010002087836 */ /* 0x000fe20000000000 */
[----:B------:R-:W-:Y:S01]  /*1a820*/  R2UR UR7, R9 ;  /* 0x00000000090772ca */ /* 0x000fe200000e0000 */
[----:B------:R-:W-:Y:S01]  /*1a830*/  IMAD.MOV.U32 R9, RZ, RZ, 0x40000040 ;  /* 0x40000040ff097424 */ /* 0x000fe200078e00ff */
[----:B------:R-:W-:Y:S01]  /*1a840*/  SEL R185, R185, RZ, P0 ;  /* 0x000000ffb9b97207 */ /* 0x000fe20000000000 */
[----:B------:R-:W-:-:S02]  /*1a850*/  WARPGROUP.DEPBAR.LE gsb0, 0x0 ;  /* 0x00008000000079c5 */ /* 0x000fc40000010000 */
[----:B------:R-:W-:-:S08]  /*1a860*/  WARPGROUP.ARRIVE ;  /* 0x00000000000079c5 */ /* 0x000fd00000000000 */
        /* <DEDUP_REMOVED lines=35> */
[----:B------:R-:W-:Y:S02]  /*1aaa0*/  R2UR UR6, R2 ;  /* 0x00000000020672ca */ /* 0x000fe400000e0000 */
[----:B------:R-:W-:Y:S01]  /*1aab0*/  R2UR UR7, R3 ;  /* 0x00000000030772ca */ /* 0x000fe200000e0000 */
[----:B------:R-:W0:Y:S04]  /*1aac0*/  SHFL.BFLY PT, R2, R7, 0x2, 0x1f ;  /* 0x0c401f0007027f89 */ /* 0x000e2800000e0000 */
[----:B------:R-:W1:Y:S01]  /*1aad0*/  SHFL.BFLY PT, R3, R6, 0x2, 0x1f ;  /* 0x0c401f0006037f89 */ /* 0x000e6200000e0000 */
[----:B0-----:R-:W-:Y:S01]  /*1aae0*/  FADD.FTZ R2, R2, R7 ;  /* 0x0000000702027221 */ /* 0x001fe20000010000 */
[----:B-1----:R-:W-:Y:S01]  /*1aaf0*/  FADD.FTZ R8, R3, R6 ;  /* 0x0000000603087221 */ /* 0x002fe20000010000 */
[----:B------:R-:W-:-:S03]  /*1ab00*/  IMAD.MOV.U32 R6, RZ, RZ, RZ ;  /* 0x000000ffff067224 */ /* 0x000fc600078e00ff */
[----:B------:R-:W0:Y:S04]  /*1ab10*/  SHFL.BFLY PT, R3, R2, 0x1, 0x1f ;  /* 0x0c201f0002037f89 */ /* 0x000e2800000e0000 */
[----:B------:R-:W1:Y:S01]  /*1ab20*/  SHFL.BFLY PT, R9, R8, 0x1, 0x1f ;  /* 0x0c201f0008097f89 */ /* 0x000e6200000e0000 */
[----:B0-----:R-:W-:Y:S01]  /*1ab30*/  FADD.FTZ R13, R2, R3 ;  /* 0x00000003020d7221 */ /* 0x001fe20000010000 */
[----:B------:R-:W-:Y:S01]  /*1ab40*/  SEL R3, RZ, 0x1, P0 ;  /* 0x00000001ff037807 */ /* 0x000fe20000000000 */
[----:B------:R-:W-:Y:S02]  /*1ab50*/  IMAD.MOV.U32 R2, RZ, RZ, -0x800000 ;  /* 0xff800000ff027424 */ /* 0x000fe400078e00ff */
[----:B-1----:R-:W-:Y:S01]  /*1ab60*/  FADD.FTZ R14, R8, R9 ;  /* 0x00000009080e7221 */ /* 0x002fe20000010000 */
[----:B------:R-:W-:Y:S01]  /*1ab70*/  FSETP.NE.FTZ.AND P2, PT, R13, RZ, PT ;  /* 0x000000ff0d00720b */ /* 0x000fe20003f55000 */
[----:B------:R-:W-:Y:S01]  /*1ab80*/  IMAD.MOV.U32 R8, RZ, RZ, RZ ;  /* 0x000000ffff087224 */ /* 0x000fe200078e00ff */
[----:B------:R-:W-:Y:S01]  /*1ab90*/  LOP3.LUT R188, R188, R3, RZ, 0x3c, !PT ;  /* 0x00000003bcbc7212 */ /* 0x000fe200078e3cff */
[----:B------:R-:W-:Y:S01]  /*1aba0*/  IMAD.MOV.U32 R3, RZ, RZ, -0x800000 ;  /* 0xff800000ff037424 */ /* 0x000fe200078e00ff */
[----:B------:R-:W-:-:S09]  /*1abb0*/  FSETP.NE.FTZ.AND P3, PT, R14, RZ, PT ;  /* 0x000000ff0e00720b */ /* 0x000fd20003f75000 */
[----:B------:R-:W0:Y:S01]  /*1abc0*/  @P2 MUFU.LG2 R9, R13 ;  /* 0x0000000d00092308 */ /* 0x000e220000000c00 */
[----:B------:R-:W-:-:S03]  /*1abd0*/  @P2 FMUL.FTZ R7, R0, 0.69314718246459960938 ;  /* 0x3f31721800072820 */ /* 0x000fc60000410000 */
[----:B------:R-:W-:-:S04]  /*1abe0*/  @P3 FMUL.FTZ R15, R0, 0.69314718246459960938 ;  /* 0x3f317218000f3820 */ /* 0x000fc80000410000 */
[----:B------:R-:W1:Y:S08]  /*1abf0*/  @P3 MUFU.LG2 R10, R14 ;  /* 0x0000000e000a3308 */ /* 0x000e700000000c00 */
[----:B------:R-:W2:Y:S01]  /*1ac00*/  @P3 MUFU.RCP R8, R14 ;  /* 0x0000000e00083308 */ /* 0x000ea20000001000 */
[----:B0-----:R-:W-:-:S04]  /*1ac10*/  @P2 FMUL.FTZ R0, R9, 0.69314718246459960938 ;  /* 0x3f31721809002820 */ /* 0x001fc80000410000 */
[----:B------:R-:W-:-:S03]  /*1ac20*/  @P2 FFMA.FTZ R2, R7, R4, R0 ;  /* 0x0000000407022223 */ /* 0x000fc60000010000 */
[----:B------:R-:W0:Y:S01]  /*1ac30*/  @P2 MUFU.RCP R6, R13 ;  /* 0x0000000d00062308 */ /* 0x000e220000001000 */
[----:B-1----:R-:W-:-:S04]  /*1ac40*/  @P3 FMUL.FTZ R10, R10, 0.69314718246459960938 ;  /* 0x3f3172180a0a3820 */ /* 0x002fc80000410000 */
[----:B------:R-:W-:Y:S01]  /*1ac50*/  @P3 FFMA.FTZ R3, R15, R5, R10 ;  /* 0x000000050f033223 */ /* 0x000fe2000001000a */
[----:B------:R-:W-:Y:S02]  /*1ac60*/  WARPGROUP.DEPBAR.LE gsb0, 0x0 ;  /* 0x00008000000079c5 */ /* 0x000fe40000010000 */
[----:B------:R-:W-:-:S06]  /*1ac70*/  WARPGROUP.ARRIVE ;  /* 0x00000000000079c5 */ /* 0x000fcc0000000000 */
[----:B------:R-:W-:Y:S03]  /*1ac80*/  HGMMA.64x128x16.F32.BF16 R24, R152, gdesc[UR4].tnspB, R24, gsb0 ;  /* 0x41e0000498187df0 */ /* 0x000fe60008001818 */
[----:B------:R-:W-:Y:S02]  /*1ac90*/  WARPGROUP.DEPBAR.LE gsb0, 0x0 ;  /* 0x00008000000079c5 */ /* 0x000fe40000010000 */
[-C--:B--2---:R-:W-:Y:S01]  /*1aca0*/  FMUL.FTZ R95, R26, R8.reuse ;  /* 0x000000081a5f7220 */ /* 0x084fe20000410000 */
[----:B------:R-:W-:Y:S01]  /*1acb0*/  FMUL.FTZ R93, R30, R8 ;  /* 0x000000081e5d7220 */ /* 0x000fe20000410000 */
[----:B------:R1:W-:Y:S01]  /*1acc0*/  @!P1 SYNCS.ARRIVE.TRANS64.RED.A1T0 RZ, [R11+URZ], RZ ;  /* 0x000000ff0bff99a7 */ /* 0x0003e2000810043f */
[-C--:B0-----:R-:W-:Y:S01]  /*1acd0*/  FMUL.FTZ R10, R28, R6.reuse ;  /* 0x000000061c0a7220 */ /* 0x081fe20000410000 */
[----:B------:R-:W-:Y:S01]  /*1ace0*/  FMUL.FTZ R0, R32, R6 ;  /* 0x0000000620007220 */ /* 0x000fe20000410000 */
[-C--:B------:R-:W-:Y:S01]  /*1acf0*/  FMUL.FTZ R26, R31, R8.reuse ;  /* 0x000000081f1a7220 */ /* 0x080fe20000410000 */
[----:B------:R-:W-:Y:S01]  /*1ad00*/  FMUL.FTZ R30, R35, R8 ;  /* 0x00000008231e7220 */ /* 0x000fe20000410000 */
[-C--:B------:R-:W-:Y:S01]  /*1ad10*/  FMUL.FTZ R24, R24, R6.reuse ;  /* 0x0000000618187220 */ /* 0x080fe20000410000 */
        /* <DEDUP_REMOVED lines=58> */
.L_x_2308:
        /* <DEDUP_REMOVED lines=70> */
[----:B------:R-:W-:Y:S02]  /*1b520*/  F2FP.BF16.F32.PACK_AB R10, R45, R44 ;  /* 0x0000002c2d0a723e */ /* 0x000fe400000010ff */
        /* <DEDUP_REMOVED lines=8> */
[----:B------:R-:W-:Y:S01]  /*1b5b0*/  F2FP.BF16.F32.PACK_AB R13, R51, R50 ;  /* 0x00000032330d723e */ /* 0x000fe200000010ff */
[----:B------:R-:W-:Y:S01]  /*1b5c0*/  IMAD.MOV.U32 R51, RZ, RZ, RZ ;  /* 0x000000ffff337224 */ /* 0x000fe200078e00ff */
[----:B------:R-:W-:-:S02]  /*1b5d0*/  F2FP.BF16.F32.PACK_AB R14, R53, R52 ;  /* 0x00000034350e723e */ /* 0x000fc400000010ff */
[----:B------:R-:W-:Y:S02]  /*1b5e0*/  F2FP.BF16.F32.PACK_AB R15, R55, R54 ;  /* 0x00000036370f723e */ /* 0x000fe400000010ff */
[----:B------:R-:W-:Y:S02]  /*1b5f0*/  F2FP.BF16.F32.PACK_AB R24, R57, R56 ;  /* 0x000000383918723e */ /* 0x000fe400000010ff */
[----:B------:R-:W-:Y:S01]  /*1b600*/  F2FP.BF16.F32.PACK_AB R25, R59, R58 ;  /* 0x0000003a3b19723e */ /* 0x000fe200000010ff */
[----:B------:R-:W-:Y:S01]  /*1b610*/  STSM.16.M88.4 [R88], R12 ;  /* 0x0000000c58007844 */ /* 0x000fe20000000200 */
[----:B------:R-:W-:Y:S02]  /*1b620*/  F2FP.BF16.F32.PACK_AB R26, R61, R60 ;  /* 0x0000003c3d1a723e */ /* 0x000fe400000010ff */
[----:B------:R-:W-:Y:S02]  /*1b630*/  F2FP.BF16.F32.PACK_AB R27, R63, R62 ;  /* 0x0000003e3f1b723e */ /* 0x000fe400000010ff */
[----:B------:R-:W-:-:S02]  /*1b640*/  MOV R0, R28 ;  /* 0x0000001c00007202 */ /* 0x000fc40000000f00 */
[----:B------:R-:W-:Y:S01]  /*1b650*/  ISETP.NE.U32.AND P0, PT, RZ, UR4, PT ;  /* 0x00000004ff007c0c */ /* 0x000fe2000bf05070 */
[----:B------:R-:W-:Y:S01]  /*1b660*/  STSM.16.M88.4 [R79], R24 ;  /* 0x000000184f007844 */ /* 0x000fe20000000200 */
[----:B--2---:R-:W-:Y:S02]  /*1b670*/  IADD3 R8, P1, R206, UR4, RZ ;  /* 0x00000004ce087c10 */ /* 0x004fe4000ff3e0ff */
[----:B------:R-:W-:Y:S02]  /*1b680*/  F2FP.BF16.F32.PACK_AB R28, R65, R64 ;  /* 0x00000040411c723e */ /* 0x000fe400000010ff */
[----:B------:R-:W-:Y:S02]  /*1b690*/  F2FP.BF16.F32.PACK_AB R29, R67, R66 ;  /* 0x00000042431d723e */ /* 0x000fe400000010ff */
[----:B------:R-:W-:Y:S02]  /*1b6a0*/  F2FP.BF16.F32.PACK_AB R30, R69, R68 ;  /* 0x00000044451e723e */ /* 0x000fe400000010ff */
        /* <DEDUP_REMOVED lines=8> */
[----:B------:R-:W-:-:S02]  /*1b730*/  ISETP.NE.AND.EX P0, PT, RZ, UR5, PT, P0 ;  /* 0x00000005ff007c0c */ /* 0x000fc4000bf05300 */
        /* <DEDUP_REMOVED lines=11> */
[----:B------:R-:W-:-:S03]  /*1b7f0*/  IMAD R11, R202, 0x40, R200 ;  /* 0x00000040ca0b7824 */ /* 0x000fc600078e02c8 */
[----:B------:R3:W5:Y:S01]  /*1b800*/  @P1 LDG.E R49, desc[UR56][R206.64] ;  /* 0x00000038ce311981 */ /* 0x000762000c1e1900 */
[----:B--2---:R-:W-:Y:S01]  /*1b810*/  IMAD.WIDE R4, R11, 0x2, R20 ;  /* 0x000000020b047825 */ /* 0x004fe200078e0214 */
[----:B------:R-:W-:Y:S06]  /*1b820*/  @P1 BRA `(.L_x_2416) ;  /* 0x0000000000101947 */ /* 0x000fec0003800000 */
[----:B------:R-:W-:Y:S05]  /*1b830*/  @!P0 BRA `(.L_x_2416) ;  /* 0x00000000000c8947 */ /* 0x000fea0003800000 */
[----:B------:R-:W2:Y:S04]  /*1b840*/  LDG.E R0, desc[UR56][R8.64] ;  /* 0x0000003808007981 */ /* 0x000ea8000c1e1900 */
[----:B-----5:R-:W2:Y:S02]  /*1b850*/  LDG.E R49, desc[UR56][R8.64+0x4] ;  /* 0x0000043808317981 */ /* 0x020ea4000c1e1900 */
[----:B--2---:R-:W-:-:S07]  /*1b860*/  IMAD.IADD R49, R49, 0x1, -R0 ;  /* 0x0000000131317824 */ /* 0x004fce00078e0a00 */
.L_x_2416:
[----:B------:R-:W-:Y:S01]  /*1b870*/  SHF.R.S32.HI R48, RZ, 0x1f, R205 ;  /* 0x0000001fff307819 */ /* 0x000fe200000114cd */
[----:B------:R-:W-:Y:S01]  /*1b880*/  ULDC.64 UR4, c[0x0][0xb70] ;  /* 0x0002dc0000047ab9 */ /* 0x000fe20000000a00 */
[--C-:B-----5:R-:W-:Y:S01]  /*1b890*/  SHF.R.S32.HI R21, RZ, 0x1f, R51.reuse ;  /* 0x0000001fff157819 */ /* 0x120fe20000011433 */
[----:B------:R-:W-:Y:S01]  /*1b8a0*/  IMAD.MOV.U32 R20, RZ, RZ, R51 ;  /* 0x000000ffff147224 */ /* 0x000fe200078e0033 */
[----:B---3--:R-:W-:Y:S01]  /*1b8b0*/  IADD3 R9, P1, R4, 0x1000, RZ ;  /* 0x0000100004097810 */ /* 0x008fe20007f3e0ff */
[----:B------:R-:W-:Y:S01]  /*1b8c0*/  IMAD R0, R48, UR4, RZ ;  /* 0x0000000430007c24 */ /* 0x000fe2000f8e02ff */
[----:B------:R-:W-:Y:S01]  /*1b8d0*/  SEL R214, R214, RZ, !P0 ;  /* 0x000000ffd6d67207 */ /* 0x000fe20004000000 */
[----:B------:R-:W-:Y:S01]  /*1b8e0*/  IMAD.WIDE.U32 R6, R205, UR4, R20 ;  /* 0x00000004cd067c25 */ /* 0x000fe2000f8e0014 */
[----:B------:R-:W-:Y:S02]  /*1b8f0*/  SEL R53, R208, RZ, !P0 ;  /* 0x000000ffd0357207 */ /* 0x000fe40004000000 */
[----:B------:R-:W-:Y:S01]  /*1b900*/  LOP3.LUT R8, R9, 0x380, RZ, 0xc0, !PT ;  /* 0x0000038009087812 */ /* 0x000fe200078ec0ff */
[----:B------:R-:W-:Y:S01]  /*1b910*/  IMAD R11, R205, UR5, R0 ;  /* 0x00000005cd0b7c24 */ /* 0x000fe2000f8e0200 */
[----:B------:R-:W-:Y:S01]  /*1b920*/  ULDC.64 UR4, c[0x0][0xb78] ;  /* 0x0002de0000047ab9 */ /* 0x000fe20000000a00 */
[----:B------:R-:W-:Y:S01]  /*1b930*/  IADD3 R13, P2, R4, 0x2000, RZ ;  /* 0x00002000040d7810 */ /* 0x000fe20007f5e0ff */
[----:B------:R-:W-:Y:S01]  /*1b940*/  IMAD R0, R214, UR4, RZ ;  /* 0x00000004d6007c24 */ /* 0x000fe2000f8e02ff */
[----:B------:R-:W-:Y:S01]  /*1b950*/  SHF.R.U64 R8, R8, 0x3, RZ ;  /* 0x0000000308087819 */ /* 0x000fe200000012ff */
[----:B------:R-:W-:Y:S01]  /*1b960*/  IMAD.IADD R7, R7, 0x1, R11 ;  /* 0x0000000107077824 */ /* 0x000fe200078e020b */
[----:B------:R-:W-:Y:S01]  /*1b970*/  LOP3.LUT R12, R13, 0x380, RZ, 0xc0, !PT ;  /* 0x000003800d0c7812 */ /* 0x000fe200078ec0ff */
[----:B------:R-:W-:Y:S01]  /*1b980*/  IMAD R11, R212, 0x80, R204 ;  /* 0x00000080d40b7824 */ /* 0x000fe200078e02cc */
[----:B------:R-:W-:Y:S01]  /*1b990*/  LOP3.LUT R8, R8, R9, RZ, 0x3c, !PT ;  /* 0x0000000908087212 */ /* 0x000fe200078e3cff */
[----:B------:R-:W-:Y:S01]  /*1b9a0*/  IMAD.WIDE.U32 R6, R53, UR4, R6 ;  /* 0x0000000435067c25 */ /* 0x000fe2000f8e0006 */
[----:B------:R-:W-:-:S02]  /*1b9b0*/  SHF.R.U64 R12, R12, 0x3, RZ ;  /* 0x000000030c0c7819 */ /* 0x000fc400000012ff */
[----:B------:R-:W-:Y:S01]  /*1b9c0*/  SHF.R.S32.HI R9, RZ, 0x1f, R11 ;  /* 0x0000001fff097819 */ /* 0x000fe2000001140b */
[----:B------:R-:W-:Y:S01]  /*1b9d0*/  IMAD R10, R53, UR5, R0 ;  /* 0x00000005350a7c24 */ /* 0x000fe2000f8e0200 */
[----:B------:R-:W-:Y:S01]  /*1b9e0*/  IADD3 R0, P0, R11, R6, RZ ;  /* 0x000000060b007210 */ /* 0x000fe20007f1e0ff */
[----:B------:R-:W-:Y:S01]  /*1b9f0*/  ULDC.64 UR4, c[0x0][0xb40] ;  /* 0x0002d00000047ab9 */ /* 0x000fe20000000a00 */
[----:B------:R-:W-:Y:S01]  /*1ba00*/  LOP3.LUT R12, R12, R13, RZ, 0x3c, !PT ;  /* 0x0000000d0c0c7212 */ /* 0x000fe200078e3cff */
[----:B------:R-:W-:Y:S01]  /*1ba10*/  IMAD.X R13, RZ, RZ, R5, P2 ;  /* 0x000000ffff0d7224 */ /* 0x000fe200010e0605 */
[----:B------:R-:W-:Y:S02]  /*1ba20*/  IADD3.X R9, R9, R7, R10, P0, !PT ;  /* 0x0000000709097210 */ /* 0x000fe400007fe40a */
[----:B------:R-:W-:Y:S02]  /*1ba30*/  LEA R46, P0, R0, UR4, 0x2 ;  /* 0x00000004002e7c11 */ /* 0x000fe4000f8010ff */
[----:B------:R-:W-:-:S02]  /*1ba40*/  IADD3 R25, P6, R4, 0x3000, RZ ;  /* 0x0000300004197810 */ /* 0x000fc40007fde0ff */
[----:B------:R-:W-:Y:S01]  /*1ba50*/  LEA.HI.X R47, R0, UR5, R9, 0x2, P0 ;  /* 0x00000005002f7c11 */ /* 0x000fe200080f1409 */
[----:B------:R-:W-:Y:S01]  /*1ba60*/  VIADD R0, R11, 0x8 ;  /* 0x000000080b007836 */ /* 0x000fe20000000000 */
[----:B------:R-:W-:Y:S01]  /*1ba70*/  LOP3.LUT P0, RZ, R218, 0x3, RZ, 0xc0, !PT ;  /* 0x00000003daff7812 */ /* 0x000fe2000780c0ff */
[----:B------:R-:W-:Y:S01]  /*1ba80*/  IMAD.X R9, RZ, RZ, R5, P1 ;  /* 0x000000ffff097224 */ /* 0x000fe200008e0605 */
[C---:B------:R-:W-:Y:S01]  /*1ba90*/  IADD3 R29, P5, R4.reuse, 0x4000, RZ ;  /* 0x00004000041d7810 */ /* 0x040fe20007fbe0ff */
[----:B------:R-:W-:Y:S01]  /*1baa0*/  ULDC.64 UR4, c[0x0][0xaa0] ;  /* 0x0002a80000047ab9 */ /* 0x000fe20000000a00 */
[C---:B------:R-:W-:Y:S02]  /*1bab0*/  IADD3 R33, P4, R4.reuse, 0x5000, RZ ;  /* 0x0000500004217810 */ /* 0x040fe40007f9e0ff */
[C---:B------:R-:W-:Y:S02]  /*1bac0*/  IADD3 R37, P3, R4.reuse, 0x6000, RZ ;  /* 0x0000600004257810 */ /* 0x040fe40007f7e0ff */
[----:B------:R-:W-:-:S02]  /*1bad0*/  IADD3 R7, P2, R4, 0x7000, RZ ;  /* 0x0000700004077810 */ /* 0x000fc40007f5e0ff */
[-C--:B------:R-:W-:Y:S02]  /*1bae0*/  ISETP.GE.OR P1, PT, R11, R49.reuse, P0 ;  /* 0x000000310b00720c */ /* 0x080fe40000726670 */
[----:B------:R-:W-:Y:S01]  /*1baf0*/  LOP3.LUT R24, R25, 0x380, RZ, 0xc0, !PT ;  /* 0x0000038019187812 */ /* 0x000fe200078ec0ff */
[----:B------:R-:W-:Y:S01]  /*1bb00*/  IMAD.X R41, RZ, RZ, R5, P2 ;  /* 0x000000ffff297224 */ /* 0x000fe200010e0605 */
[----:B------:R-:W-:Y:S02]  /*1bb10*/  LOP3.LUT R28, R29, 0x380, RZ, 0xc0, !PT ;  /* 0x000003801d1c7812 */ /* 0x000fe400078ec0ff */
[----:B------:R-:W-:Y:S02]  /*1bb20*/  LOP3.LUT R32, R33, 0x380, RZ, 0xc0, !PT ;  /* 0x0000038021207812 */ /* 0x000fe400078ec0ff */
[----:B------:R-:W-:Y:S02]  /*1bb30*/  LOP3.LUT R36, R37, 0x380, RZ, 0xc0, !PT ;  /* 0x0000038025247812 */ /* 0x000fe400078ec0ff */
[----:B------:R-:W-:-:S02]  /*1bb40*/  ISETP.GE.OR P0, PT, R0, R49, P0 ;  /* 0x000000310000720c */ /* 0x000fc40000706670 */
[----:B------:R-:W-:Y:S01]  /*1bb50*/  LOP3.LUT R11, R4, 0x380, RZ, 0xc0, !PT ;  /* 0x00000380040b7812 */ /* 0x000fe200078ec0ff */
[----:B------:R-:W-:Y:S01]  /*1bb60*/  @!P1 STG.E desc[UR56][R46.64], R2 ;  /* 0x000000022e009986 */ /* 0x000fe2000c101938 */
[----:B------:R-:W-:Y:S02]  /*1bb70*/  LOP3.LUT R0, R7, 0x380, RZ, 0xc0, !PT ;  /* 0x0000038007007812 */ /* 0x000fe400078ec0ff */
[----:B------:R-:W-:Y:S02]  /*1bb80*/  SHF.R.U64 R24, R24, 0x3, RZ ;  /* 0x0000000318187819 */ /* 0x000fe400000012ff */
[----:B------:R-:W-:Y:S02]  /*1bb90*/  SHF.R.U64 R28, R28, 0x3, RZ ;  /* 0x000000031c1c7819 */ /* 0x000fe400000012ff */
[----:B------:R-:W-:Y:S02]  /*1bba0*/  SHF.R.U64 R32, R32, 0x3, RZ ;  /* 0x0000000320207819 */ /* 0x000fe400000012ff */
[----:B------:R-:W-:Y:S01]  /*1bbb0*/  SHF.R.U64 R36, R36, 0x3, RZ ;  /* 0x0000000324247819 */ /* 0x000fe200000012ff */
[----:B------:R2:W-:Y:S01]  /*1bbc0*/  @!P0 STG.E desc[UR56][R46.64+0x20], R3 ;  /* 0x000020032e008986 */ /* 0x0005e2000c101938 */
[----:B------:R-:W-:-:S02]  /*1bbd0*/  SHF.R.U64 R11, R11, 0x3, RZ ;  /* 0x000000030b0b7819 */ /* 0x000fc400000012ff */
[----:B------:R-:W-:Y:S01]  /*1bbe0*/  SHF.R.U64 R0, R0, 0x3, RZ ;  /* 0x0000000300007819 */ /* 0x000fe200000012ff */
[----:B------:R-:W5:Y:S01]  /*1bbf0*/  LD.E.128 R12, desc[UR56][R12.64] ;  /* 0x000000380c0c7980 */ /* 0x000f62000c101d00 */
        /* <DEDUP_REMOVED lines=19> */
[----:B------:R-:W-:Y:S01]  /*1bd30*/  IMAD R0, R21, UR4, RZ ;  /* 0x0000000415007c24 */ /* 0x000fe2000f8e02ff */
        /* <DEDUP_REMOVED lines=21> */
[----:B------:R-:W-:Y:S02]  /*1be90*/  IMAD.IADD R3, R3, 0x1, R45 ;  /* 0x0000000103037824 */ /* 0x000fe400078e022d */
[----:B------:R-:W-:Y:S01]  /*1bea0*/  IMAD R20, R214, UR4, RZ ;  /* 0x00000004d6147c24 */ /* 0x000fe2000f8e02ff */
[----:B------:R-:W-:Y:S01]  /*1beb0*/  PRMT R0, RZ, 0x654, R0 ;  /* 0x00000654ff007816 */ /* 0x000fe20000000000 */
[----:B------:R-:W-:Y:S01]  /*1bec0*/  VIADD R21, R202, 0x60 ;  /* 0x00000060ca157836 */ /* 0x000fe20000000000 */
[----:B------:R-:W-:Y:S01]  /*1bed0*/  SHF.R.S32.HI R203, RZ, 0x1f, R202 ;  /* 0x0000001fffcb7819 */ /* 0x000fe200000114ca */
[C---:B------:R-:W-:Y:S01]  /*1bee0*/  IMAD R47, R53.reuse, UR5, R20 ;  /* 0x00000005352f7c24 */ /* 0x040fe2000f8e0214 */
[----:B---3--:R2:W-:Y:S01]  /*1bef0*/  SYNCS.ARRIVE.TRANS64.RED.A1T0 RZ, [R0+URZ], RZ ;  /* 0x000000ff00ff79a7 */ /* 0x0085e2000810043f */
[----:B------:R-:W-:Y:S01]  /*1bf00*/  IMAD.WIDE.U32 R44, R53, UR4, R2 ;  /* 0x00000004352c7c25 */ /* 0x000fe2000f8e0002 */
[----:B------:R-:W-:Y:S01]  /*1bf10*/  BSSY B1, `(.L_x_2417) ;  /* 0x0000015000017945 */ /* 0x000fe20003800000 */
[----:B------:R-:W-:-:S02]  /*1bf20*/  ISETP.GE.AND P1, PT, R21, R49, PT ;  /* 0x000000311500720c */ /* 0x000fc40003f26270 */
        /* <DEDUP_REMOVED lines=19> */
.L_x_2418:
[----:B------:R-:W-:Y:S05]  /*1c060*/  BSYNC B1 ;  /* 0x0000000000017941 */ /* 0x000fea0003800000 */
.L_x_2417:
[----:B------:R-:W-:Y:S04]  /*1c070*/  BSSY B1, `(.L_x_2419) ;  /* 0x0000014000017945 */ /* 0x000fe80003800000 */
[----:B------:R-:W-:Y:S05]  /*1c080*/  @P4 BRA `(.L_x_2420) ;  /* 0x0000000000484947 */ /* 0x000fea0003800000 */
[----:B--2--5:R-:W-:Y:S01]  /*1c090*/  IADD3 R5, P2, R20, 0x20, RZ ;  /* 0x0000002014057810 */ /* 0x024fe20007f5e0ff */
        /* <DEDUP_REMOVED lines=17> */
.L_x_2420:
[----:B------:R-:W-:Y:S05]  /*1c1b0*/  BSYNC B1 ;  /* 0x0000000000017941 */ /* 0x000fea0003800000 */
.L_x_2419:
[----:B------:R-:W-:Y:S04]  /*1c1c0*/  BSSY B1, `(.L_x_2421) ;  /* 0x0000014000017945 */ /* 0x000fe80003800000 */
[----:B------:R-:W-:Y:S05]  /*1c1d0*/  @P0 BRA `(.L_x_2422) ;  /* 0x0000000000480947 */ /* 0x000fea0003800000 */
[----:B--23-5:R-:W-:Y:S01]  /*1c1e0*/  IADD3 R5, P0, R20, 0x40, RZ ;  /* 0x0000004014057810 */ /* 0x02cfe20007f1e0ff */
        /* <DEDUP_REMOVED lines=17> */
.L_x_2422:
[----:B------:R-:W-:Y:S05]  /*1c300*/  BSYNC B1 ;  /* 0x0000000000017941 */ /* 0x000fea0003800000 */
.L_x_2421:
[----:B------:R-:W-:Y:S05]  /*1c310*/  @P1 BRA `(.L_x_2423) ;  /* 0x0000000800d01947 */ /* 0x000fea0003800000 */
[----:B--2345:R-:W-:Y:S01]  /*1c320*/  IADD3 R5, P0, R20, 0x60, RZ ;  /* 0x0000006014057810 */ /* 0x03cfe20007f1e0ff */
        /* <DEDUP_REMOVED lines=19> */
.L_x_2415:
        /* <DEDUP_REMOVED lines=15> */
[----:B------:R-:W3:Y:S02]  /*1c550*/  S2R R5, SR_TID.X ;  /* 0x0000000000057919 */ /* 0x000ee40000002100 */
[----:B---3--:R-:W-:-:S05]  /*1c560*/  VIADD R0, R5, 0xffffff80 ;  /* 0xffffff8005007836 */ /* 0x008fca0000000000 */
[----:B------:R-:W-:Y:S01]  /*1c570*/  ISETP.GT.AND P2, PT, R0, 0x7f, PT ;  /* 0x0000007f0000780c */ /* 0x000fe20003f44270 */
[----:B--2---:R-:W-:-:S12]  /*1c580*/  @P1 BRA `(.L_x_2424) ;  /* 0x0000000000101947 */ /* 0x004fd80003800000 */
[----:B------:R-:W-:Y:S05]  /*1c590*/  @!P0 BRA `(.L_x_2424) ;  /* 0x00000000000c8947 */ /* 0x000fea0003800000 */
[----:B------:R-:W2:Y:S04]  /*1c5a0*/  LDG.E R0, desc[UR56][R2.64] ;  /* 0x0000003802007981 */ /* 0x000ea8000c1e1900 */
[----:B-----5:R-:W2:Y:S02]  /*1c5b0*/  LDG.E R7, desc[UR56][R2.64+0x4] ;  /* 0x0000043802077981 */ /* 0x020ea4000c1e1900 */
[----:B--2---:R-:W-:-:S07]  /*1c5c0*/  IMAD.IADD R7, R7, 0x1, -R0 ;  /* 0x0000000107077824 */ /* 0x004fce00078e0a00 */
.L_x_2424:
        /* <DEDUP_REMOVED lines=12> */
[----:B------:R-:W-:-:S03]  /*1c690*/  ULDC.64 UR4, c[0x0][0xb70] ;  /* 0x0002dc0000047ab9 */ /* 0x000fc60000000a00 */
[----:B------:R-:W-:Y:S01]  /*1c6a0*/  LEA.HI.X.SX32 R3, R0, R6, 0x1, P0 ;  /* 0x0000000600037211 */ /* 0x000fe200000f0eff */
[----:B------:R-:W-:-:S04]  /*1c6b0*/  IMAD R0, R8, UR4, RZ ;  /* 0x0000000408007c24 */ /* 0x000fc8000f8e02ff */
        /* <DEDUP_REMOVED lines=13> */
.L_x_2426:
[----:B------:R-:W-:Y:S05]  /*1c790*/  BSYNC B1 ;  /* 0x0000000000017941 */ /* 0x000fea0003800000 */
.L_x_2425:
        /* <DEDUP_REMOVED lines=8> */
[----:B------:R-:W-:Y:S02]  /*1c820*/  IMAD R7, R212, -0x80, R7 ;  /* 0xffffff80d4077824 */ /* 0x000fe400078e0207 */
[----:B------:R-:W-:Y:S02]  /*1c830*/  IMAD R0, R8, UR4, RZ ;  /* 0x0000000408007c24 */ /* 0x000fe4000f8e02ff */
[C---:B------:R-:W-:Y:S01]  /*1c840*/  VIADD R4, R202.reuse, 0x20 ;  /* 0x00000020ca047836 */ /* 0x040fe20000000000 */
[-C--:B------:R-:W-:Y:S01]  /*1c850*/  ISETP.GE.AND P2, PT, R202, R7.reuse, PT ;  /* 0x00000007ca00720c */ /* 0x080fe20003f46270 */
[----:B------:R-:W-:Y:S02]  /*1c860*/  IMAD.IADD R3, R3, 0x1, R9 ;  /* 0x0000000103037824 */ /* 0x000fe400078e0209 */
[----:B------:R-:W-:Y:S01]  /*1c870*/  IMAD R5, R205, UR5, R0 ;  /* 0x00000005cd057c24 */ /* 0x000fe2000f8e0200 */
[----:B------:R-:W-:Y:S01]  /*1c880*/  ISETP.GE.AND P3, PT, R4, R7, PT ;  /* 0x000000070400720c */ /* 0x000fe20003f66270 */
[----:B------:R-:W-:-:S02]  /*1c890*/  VIADD R0, R202, 0x40 ;  /* 0x00000040ca007836 */ /* 0x000fc40000000000 */
[----:B------:R-:W-:Y:S01]  /*1c8a0*/  IMAD.WIDE.U32 R2, R205, UR4, R2 ;  /* 0x00000004cd027c25 */ /* 0x000fe2000f8e0002 */
[----:B------:R-:W-:Y:S02]  /*1c8b0*/  ULDC.64 UR4, c[0x0][0xae8] ;  /* 0x0002ba0000047ab9 */ /* 0x000fe40000000a00 */
[-C--:B------:R-:W-:Y:S01]  /*1c8c0*/  ISETP.GE.AND P1, PT, R0, R7.reuse, PT ;  /* 0x000000070000720c */ /* 0x080fe20003f26270 */
        /* <DEDUP_REMOVED lines=27> */
.L_x_2428:
[----:B------:R-:W-:Y:S05]  /*1ca80*/  BSYNC B1 ;  /* 0x0000000000017941 */ /* 0x000fea0003800000 */
.L_x_2427:
[----:B------:R-:W-:Y:S04]  /*1ca90*/  BSSY B1, `(.L_x_2429) ;  /* 0x0000014000017945 */ /* 0x000fe80003800000 */
[----:B------:R-:W-:Y:S05]  /*1caa0*/  @P3 BRA `(.L_x_2430) ;  /* 0x0000000000483947 */ /* 0x000fea0003800000 */
[----:B--2---:R-:W-:Y:S01]  /*1cab0*/  IADD3 R9, P2, R6, 0x20, RZ ;  /* 0x0000002006097810 */ /* 0x004fe20007f5e0ff */
        /* <DEDUP_REMOVED lines=17> */
.L_x_2430:
[----:B------:R-:W-:Y:S05]  /*1cbd0*/  BSYNC B1 ;  /* 0x0000000000017941 */ /* 0x000fea0003800000 */
.L_x_2429:
[----:B------:R-:W-:Y:S04]  /*1cbe0*/  BSSY B1, `(.L_x_2431) ;  /* 0x0000014000017945 */ /* 0x000fe80003800000 */
[----:B------:R-:W-:Y:S05]  /*1cbf0*/  @P1 BRA `(.L_x_2432) ;  /* 0x0000000000481947 */ /* 0x000fea0003800000 */
[----:B--23--:R-:W-:Y:S01]  /*1cc00*/  IADD3 R9, P1, R6, 0x40, RZ ;  /* 0x0000004006097810 */ /* 0x00cfe20007f3e0ff */
        /* <DEDUP_REMOVED lines=17> */
.L_x_2432:
[----:B------:R-:W-:Y:S05]  /*1cd20*/  BSYNC B1 ;  /* 0x0000000000017941 */ /* 0x000fea0003800000 */
.L_x_2431:
        /* <DEDUP_REMOVED lines=19> */
.L_x_2423:
[----:B------:R-:W-:Y:S05]  /*1ce60*/  BSYNC B0 ;  /* 0x0000000000007941 */ /* 0x000fea0003800000 */
.L_x_2414:
[----:B------:R-:W-:Y:S02]  /*1ce70*/  ULDC UR4, c[0x0][0xc14] ;  /* 0x0003050000047ab9 */ /* 0x000fe40000000800 */
[----:B-1----:R-:W-:-:S13]  /*1ce80*/  ISETP.GE.AND P0, PT, R195, UR4, PT ;  /* 0x00000004c3007c0c */ /* 0x002fda000bf06270 */
[----:B------:R-:W-:Y:S05]  /*1ce90*/  @!P0 BRA `(.L_x_2433) ;  /* 0xfffffe4000b08947 */ /* 0x000fea000383ffff */
[----:B------:R-:W-:Y:S05]  /*1cea0*/  BRA `(.L_x_2197) ;  /* 0x0000006000287947 */ /* 0x000fea0003800000 */
.L_x_2195:
        /* <DEDUP_REMOVED lines=20> */
[----:B------:R-:W-:Y:S02]  /*1cff0*/  ISETP.GE.U32.AND P0, PT, R7, 0x2, PT ;  /* 0x000000020700780c */ /* 0x000fe40003f06070 */
        /* <DEDUP_REMOVED lines=39> */
.L_x_2438:
        /* <DEDUP_REMOVED lines=15> */
.L_x_2437:
[----:B------:R-:W-:Y:S05]  /*1d360*/  BSYNC B0 ;  /* 0x0000000000007941 */ /* 0x000fea0003800000 */
.L_x_2436:
        /* <DEDUP_REMOVED lines=25> */
.L_x_2434:
        /* <DEDUP_REMOVED lines=20> */
.L_x_2439:
        /* <DEDUP_REMOVED lines=56> */
.L_x_2435:
[----:B------:R-:W-:Y:S02]  /*1d9c0*/  IMAD.MOV.U32 R17, RZ, RZ, RZ ;  /* 0x000000ffff117224 */ /* 0x000fe400078e00ff */
[----:B------:R-:W-:Y:S02]  /*1d9d0*/  IMAD.U32 R16, RZ, RZ, UR6 ;  /* 0x00000006ff107e24 */ /* 0x000fe4000f8e00ff */
[----:B------:R-:W-:-:S07]  /*1d9e0*/  IMAD.MOV.U32 R18, RZ, RZ, RZ ;  /* 0x000000ffff127224 */ /* 0x000fce00078e00ff */
.L_x_2440:
        /* <DEDUP_REMOVED lines=16> */
[----:B------:R-:W-:Y:S01]  /*1daf0*/  ULDC.64 UR36, c[0x0][0x198] ;  /* 0x0000660000247ab9 */ /* 0x000fe20000000a00 */
[----:B------:R-:W-:Y:S02]  /*1db00*/  ULDC UR38, c[0x0][0xc] ;  /* 0x0000030000267ab9 */ /* 0x000fe40000000800 */
[----:B------:R1:W-:Y:S04]  /*1db10*/  STL [R1+0xc], R0 ;  /* 0x00000c0001007387 */ /* 0x0003e80000100800 */
[----:B------:R1:W-:Y:S04]  /*1db20*/  STL [R1+0x4], RZ ;  /* 0x000004ff01007387 */ /* 0x0003e80000100800 */
[----:B------:R1:W-:Y:S04]  /*1db30*/  STL [R1+0x10], R0 ;  /* 0x0000100001007387 */ /* 0x0003e80000100800 */
[----:B------:R1:W-:Y:S02]  /*1db40*/  STL [R1+0x2c], RZ ;  /* 0x00002cff01007387 */ /* 0x0003e40000100800 */
.L_x_2527:
[----:B--2---:R-:W2:Y:S02]  /*1db50*/  LDC.64 R2, c[0x0][0xc60] ;  /* 0x00031800ff027b82 */ /* 0x004ea40000000a00 */
[----:B--2---:R-:W-:-:S05]  /*1db60*/  IMAD.WIDE R2, R19, 0x4, R2 ;  /* 0x0000000413027825 */ /* 0x004fca00078e0202 */
[----:B------:R-:W1:Y:S01]  /*1db70*/  LDG.E R11, desc[UR56][R2.64] ;  /* 0x00000038020b7981 */ /* 0x000e62000c1e1900 */
[----:B------:R-:W-:Y:S05]  /*1db80*/  YIELD ;  /* 0x0000000000007946 */ /* 0x000fea0003800000 */
[----:B------:R-:W-:Y:S01]  /*1db90*/  ULDC.64 UR4, c[0x0][0xa28] ;  /* 0x00028a0000047ab9 */ /* 0x000fe20000000a00 */
[----:B------:R-:W-:Y:S02]  /*1dba0*/  CS2R R8, SRZ ;  /* 0x0000000000087805 */ /* 0x000fe4000001ff00 */
[----:B------:R-:W-:Y:S01]  /*1dbb0*/  ISETP.NE.U32.AND P0, PT, RZ, UR4, PT ;  /* 0x00000004ff007c0c */ /* 0x000fe2000bf05070 */
[----:B------:R-:W-:Y:S01]  /*1dbc0*/  ULDC.64 UR8, c[0x0][0xa08] ;  /* 0x0002820000087ab9 */ /* 0x000fe20000000a00 */
[----:B------:R-:W-:-:S02]  /*1dbd0*/  ULDC.64 UR10, c[0x0][0xa10] ;  /* 0x00028400000a7ab9 */ /* 0x000fc40000000a00 */
[----:B------:R-:W-:Y:S02]  /*1dbe0*/  ISETP.NE.AND.EX P0, PT, RZ, UR5, PT, P0 ;  /* 0x00000005ff007c0c */ /* 0x000fe4000bf05300 */
[----:B-1----:R-:W-:Y:S01]  /*1dbf0*/  SHF.R.S32.HI R0, RZ, 0x1f, R11 ;  /* 0x0000001fff007819 */ /* 0x002fe2000001140b */
[----:B------:R-:W-:-:S10]  /*1dc00*/  IMAD.SHL.U32 R15, R11, 0x4, RZ ;  /* 0x000000040b0f7824 */ /* 0x000fd400078e00ff */
[C---:B------:R-:W-:Y:S01]  /*1dc10*/  @P0 LEA R2, P1, R11.reuse, UR4, 0x2 ;  /* 0x000000040b020c11 */ /* 0x040fe2000f8210ff */
[----:B------:R-:W-:Y:S03]  /*1dc20*/  STL [R1+0x1c], R11 ;  /* 0x00001c0b01007387 */ /* 0x000fe60000100800 */
[----:B------:R-:W-:Y:S01]  /*1dc30*/  @P0 LEA.HI.X R3, R11, UR5, R0, 0x2, P1 ;  /* 0x000000050b030c11 */ /* 0x000fe200088f1400 */
[----:B------:R-:W-:-:S04]  /*1dc40*/  ULDC.64 UR4, c[0x0][0xa18] ;  /* 0x0002860000047ab9 */ /* 0x000fc80000000a00 */
[----:B------:R1:W5:Y:S01]  /*1dc50*/  @P0 LDG.E R8, desc[UR56][R2.64] ;  /* 0x0000003802080981 */ /* 0x000362000c1e1900 */
[----:B------:R-:W-:Y:S02]  /*1dc60*/  ISETP.NE.U32.AND P0, PT, RZ, UR4, PT ;  /* 0x00000004ff007c0c */ /* 0x000fe4000bf05070 */
[----:B------:R-:W-:Y:S01]  /*1dc70*/  SHF.L.U64.HI R14, R11, 0x2, R0 ;  /* 0x000000020b0e7819 */ /* 0x000fe20000010200 */
[----:B------:R-:W-:Y:S01]  /*1dc80*/  STL [R1+0x24], R15 ;  /* 0x0000240f01007387 */ /* 0x000fe20000100800 */
[----:B------:R-:W-:Y:S01]  /*1dc90*/  ISETP.NE.AND.EX P0, PT, RZ, UR5, PT, P0 ;  /* 0x00000005ff007c0c */ /* 0x000fe2000bf05300 */
[----:B------:R-:W-:Y:S02]  /*1dca0*/  ULDC UR6, c[0x0][0x338] ;  /* 0x0000ce0000067ab9 */ /* 0x000fe40000000800 */
[----:B------:R-:W-:Y:S10]  /*1dcb0*/  STL [R1+0x28], R14 ;  /* 0x0000280e01007387 */ /* 0x000ff40000100800 */
[----:B------:R-:W-:-:S04]  /*1dcc0*/  @P0 IADD3 R12, P1, R15, UR4, RZ ;  /* 0x000000040f0c0c10 */ /* 0x000fc8000ff3e0ff */
[C---:B0-----:R-:W-:Y:S01]  /*1dcd0*/  @P0 IADD3.X R13, R14.reuse, UR5, RZ, P1, !PT ;  /* 0x000000050e0d0c10 */ /* 0x041fe20008ffe4ff */
[----:B------:R-:W-:Y:S02]  /*1dce0*/  ULDC.64 UR4, c[0x0][0xa00] ;  /* 0x0002800000047ab9 */ /* 0x000fe40000000a00 */
[----:B------:R-:W-:Y:S02]  /*1dcf0*/  ISETP.NE.U32.AND P2, PT, RZ, UR4, PT ;  /* 0x00000004ff007c0c */ /* 0x000fe4000bf45070 */
[C---:B-1----:R-:W-:Y:S02]  /*1dd00*/  IADD3 R2, P1, R15.reuse, UR4, RZ ;  /* 0x000000040f027c10 */ /* 0x042fe4000ff3e0ff */
[----:B------:R-:W-:Y:S02]  /*1dd10*/  ISETP.NE.AND.EX P2, PT, RZ, UR5, PT, P2 ;  /* 0x00000005ff007c0c */ /* 0x000fe4000bf45320 */
[----:B------:R-:W-:Y:S01]  /*1dd20*/  IADD3.X R3, R14, UR5, RZ, P1, !PT ;  /* 0x000000050e037c10 */ /* 0x000fe20008ffe4ff */
[----:B------:R-:W-:Y:S01]  /*1dd30*/  ULDC UR4, c[0x0][0x288] ;  /* 0x0000a20000047ab9 */ /* 0x000fe20000000800 */
[----:B------:R-:W-:Y:S01]  /*1dd40*/  IADD3 R6, P1, R15, UR8, RZ ;  /* 0x000000080f067c10 */ /* 0x000fe2000ff3e0ff */
[----:B------:R-:W-:Y:S01]  /*1dd50*/  IMAD.U32 R10, RZ, RZ, UR4 ;  /* 0x00000004ff0a7e24 */ /* 0x000fe2000f8e00ff */
[----:B------:R-:W-:-:S02]  /*1dd60*/  ULDC.64 UR4, c[0x0][0x3f8] ;  /* 0x0000fe0000047ab9 */ /* 0x000fc40000000a00 */
[----:B------:R-:W-:-:S03]  /*1dd70*/  IADD3.X R7, R14, UR9, RZ, P1, !PT ;  /* 0x000000090e077c10 */ /* 0x000fc60008ffe4ff */
[----:B------:R0:W5:Y:S04]  /*1dd80*/  @P0 LDG.E R10, desc[UR56][R12.64] ;  /* 0x000000380c0a0981 */ /* 0x000168000c1e1900 */
[----:B------:R-:W2:Y:S01]  /*1dd90*/  @P2 LDG.E R9, desc[UR56][R2.64] ;  /* 0x0000003802092981 */ /* 0x000ea2000c1e1900 */
[----:B------:R-:W-:Y:S01]  /*1dda0*/  UISETP.NE.U32.AND UP0, UPT, UR4, URZ, UPT ;  /* 0x0000003f0400728c */ /* 0x000fe2000bf05070 */
[----:B------:R-:W-:Y:S02]  /*1ddb0*/  IADD3 R4, P1, R15, UR10, RZ ;  /* 0x0000000a0f047c10 */ /* 0x000fe4000ff3e0ff */
[----:B------:R-:W-:Y:S01]  /*1ddc0*/  ULDC UR4, c[0x0][0x404] ;  /* 0x0001010000047ab9 */ /* 0x000fe20000000800 */
[----:B------:R-:W-:Y:S01]  /*1ddd0*/  UISETP.NE.AND.EX UP0, UPT, UR5, URZ, UPT, UP0 ;  /* 0x0000003f0500728c */ /* 0x000fe2000bf05300 */
[----:B------:R-:W-:-:S02]  /*1dde0*/  IADD3.X R5, R14, UR11, RZ, P1, !PT ;  /* 0x0000000b0e057c10 */ /* 0x000fc40008ffe4ff */
[----:B------:R-:W-:Y:S01]  /*1ddf0*/  ISETP.NE.U32.AND P1, PT, RZ, UR8, PT ;  /* 0x00000008ff007c0c */ /* 0x000fe2000bf25070 */
[----:B------:R-:W-:Y:S01]  /*1de00*/  USEL UR4, UR4, 0x1, UP0 ;  /* 0x0000000104047887 */ /* 0x000fe20008000000 */
[----:B------:R-:W-:Y:S02]  /*1de10*/  ULDC UR5, c[0x0][0x2e0] ;  /* 0x0000b80000057ab9 */ /* 0x000fe40000000800 */
[----:B------:R-:W-:Y:S01]  /*1de20*/  ISETP.NE.AND.EX P3, PT, RZ, UR9, PT, P1 ;  /* 0x00000009ff007c0c */ /* 0x000fe2000bf65310 */
[----:B------:R-:W-:Y:S01]  /*1de30*/  UIMAD UR4, UR4, UR5, URZ ;  /* 0x00000005040472a4 */ /* 0x000fe2000f8e023f */
[----:B------:R-:W-:Y:S01]  /*1de40*/  ISETP.NE.U32.AND P1, PT, RZ, UR10, PT ;  /* 0x0000000aff007c0c */ /* 0x000fe2000bf25070 */
[----:B------:R-:W-:-:S03]  /*1de50*/  IMAD.U32 R0, RZ, RZ, UR6 ;  /* 0x00000006ff007e24 */ /* 0x000fc6000f8e00ff */
[----:B------:R-:W-:Y:S01]  /*1de60*/  ISETP.NE.AND.EX P1, PT, RZ, UR11, PT, P1 ;  /* 0x0000000bff007c0c */ /* 0x000fe2000bf25310 */
[----:B--2---:R1:W-:Y:S02]  /*1de70*/  STL [R1+0x30], R9 ;  /* 0x0000300901007387 */ /* 0x0043e40000100800 */
[----:B-1----:R-:W-:Y:S01]  /*1de80*/  IMAD.U32 R9, RZ, RZ, UR4 ;  /* 0x00000004ff097e24 */ /* 0x002fe2000f8e00ff */
[----:B0-----:R-:W-:Y:S09]  /*1de90*/  @P0 BRA `(.L_x_2442) ;  /* 0x0000000000100947 */ /* 0x001ff20003800000 */
[----:B------:R-:W-:Y:S05]  /*1dea0*/  @!P2 BRA `(.L_x_2442) ;  /* 0x00000000000ca947 */ /* 0x000fea0003800000 */
[----:B-----5:R-:W2:Y:S04]  /*1deb0*/  LDG.E R10, desc[UR56][R2.64] ;  /* 0x00000038020a7981 */ /* 0x020ea8000c1e1900 */
[----:B------:R-:W2:Y:S02]  /*1dec0*/  LDG.E R2, desc[UR56][R2.64+0x4] ;  /* 0x0000043802027981 */ /* 0x000ea4000c1e1900 */
[----:B--2---:R-:W-:-:S07]  /*1ded0*/  IMAD.IADD R10, R2, 0x1, -R10 ;  /* 0x00000001020a7824 */ /* 0x004fce00078e0a0a */
.L_x_2442:
[----:B------:R-:W-:Y:S01]  /*1dee0*/  IMAD.MOV.U32 R2, RZ, RZ, RZ ;  /* 0x000000ffff027224 */ /* 0x000fe200078e00ff */
[----:B------:R-:W-:-:S05]  /*1def0*/  ULDC.64 UR4, c[0x0][0xa20] ;  /* 0x0002880000047ab9 */ /* 0x000fca0000000a00 */
[----:B------:R-:W2:Y:S01]  /*1df00*/  @P3 LDG.E R2, desc[UR56][R6.64] ;  /* 0x0000003806023981 */ /* 0x000ea2000c1e1900 */
[----:B------:R-:W-:-:S06]  /*1df10*/  IMAD.MOV.U32 R20, RZ, RZ, RZ ;  /* 0x000000ffff147224 */ /* 0x000fcc00078e00ff */
[----:B------:R0:W5:Y:S01]  /*1df20*/  @P1 LDG.E R20, desc[UR56][R4.64] ;  /* 0x0000003804141981 */ /* 0x000162000c1e1900 */
[----:B------:R-:W-:-:S04]  /*1df30*/  ISETP.NE.U32.AND P0, PT, RZ, UR4, PT ;  /* 0x00000004ff007c0c */ /* 0x000fc8000bf05070 */
[----:B------:R-:W-:Y:S01]  /*1df40*/  ISETP.NE.AND.EX P0, PT, RZ, UR5, PT, P0 ;  /* 0x00000005ff007c0c */ /* 0x000fe2000bf05300 */
[----:B--2--5:R-:W-:-:S05]  /*1df50*/  IMAD.IADD R2, R2, 0x1, R8 ;  /* 0x0000000102027824 */ /* 0x024fca00078e0208 */
[----:B------:R0:W-:Y:S07]  /*1df60*/  STL [R1+0x8], R2 ;  /* 0x0000080201007387 */ /* 0x0001ee0000100800 */
[----:B------:R-:W-:Y:S05]  /*1df70*/  @!P0 BRA `(.L_x_2443) ;  /* 0x0000000000108947 */ /* 0x000fea0003800000 */
[----:B0-----:R-:W-:-:S04]  /*1df80*/  IADD3 R2, P0, R15, UR4, RZ ;  /* 0x000000040f027c10 */ /* 0x001fc8000ff1e0ff */
[----:B------:R-:W-:-:S05]  /*1df90*/  IADD3.X R3, R14, UR5, RZ, P0, !PT ;  /* 0x000000050e037c10 */ /* 0x000fca00087fe4ff */
[----:B------:R0:W5:Y:S01]  /*1dfa0*/  LDG.E R9, desc[UR56][R2.64] ;  /* 0x0000003802097981 */ /* 0x000162000c1e1900 */
[----:B------:R-:W-:Y:S05]  /*1dfb0*/  BRA `(.L_x_2444) ;  /* 0x0000000000107947 */ /* 0x000fea0003800000 */
.L_x_2443:
[----:B------:R-:W-:Y:S05]  /*1dfc0*/  @!P3 BRA `(.L_x_2444) ;  /* 0x00000000000cb947 */ /* 0x000fea0003800000 */
[----:B------:R-:W2:Y:S04]  /*1dfd0*/  LDG.E R9, desc[UR56][R6.64] ;  /* 0x0000003806097981 */ /* 0x000ea8000c1e1900 */
[----:B------:R-:W2:Y:S02]  /*1dfe0*/  LDG.E R6, desc[UR56][R6.64+0x4] ;  /* 0x0000043806067981 */ /* 0x000ea4000c1e1900 */
[----:B--2---:R-:W-:-:S07]  /*1dff0*/  IMAD.IADD R9, R6, 0x1, -R9 ;  /* 0x0000000106097824 */ /* 0x004fce00078e0a09 */
.L_x_2444:
[----:B0-----:R-:W2:Y:S01]  /*1e000*/  @P1 LDG.E R2, desc[UR56][R4.64] ;  /* 0x0000003804021981 */ /* 0x001ea2000c1e1900 */
[----:B-----5:R-:W-:-:S03]  /*1e010*/  IMAD.IADD R9, R9, 0x1, -R8 ;  /* 0x0000000109097824 */ /* 0x020fc600078e0a08 */
[----:B------:R-:W2:Y:S01]  /*1e020*/  @P1 LDG.E R4, desc[UR56][R4.64+0x4] ;  /* 0x0000043804041981 */ /* 0x000ea2000c1e1900 */
[----:B------:R-:W-:Y:S01]  /*1e030*/  LEA R3, R17, 0xff, 0x7 ;  /* 0x000000ff11037811 */ /* 0x000fe200078e38ff */
[----:B------:R-:W-:Y:S01]  /*1e040*/  BSSY B0, `(.L_x_2445) ;  /* 0x00000f5000007945 */ /* 0x000fe20003800000 */
[----:B------:R-:W-:Y:S01]  /*1e050*/  PLOP3.LUT P2, PT, PT, PT, PT, 0x80, 0x0 ;  /* 0x000000000000781c */ /* 0x000fe20003f4f070 */
[----:B--2---:R-:W-:-:S04]  /*1e060*/  @P1 IMAD.IADD R0, R4, 0x1, -R2 ;  /* 0x0000000104001824 */ /* 0x004fc800078e0a02 */
[----:B------:R-:W-:-:S05]  /*1e070*/  IMAD.IADD R2, R9, 0x1, R0 ;  /* 0x0000000109027824 */ /* 0x000fca00078e0200 */
[C---:B------:R-:W-:Y:S01]  /*1e080*/  IADD3 R3, R2.reuse, R3, -R10 ;  /* 0x0000000302037210 */ /* 0x040fe20007ffe80a */
[----:B------:R-:W-:-:S05]  /*1e090*/  VIADD R2, R2, 0x7f ;  /* 0x0000007f02027836 */ /* 0x000fca0000000000 */
[----:B------:R-:W-:-:S04]  /*1e0a0*/  SHF.R.S32.HI R4, RZ, 0x1f, R2 ;  /* 0x0000001fff047819 */ /* 0x000fc80000011402 */
[----:B------:R-:W-:Y:S02]  /*1e0b0*/  LEA.HI R4, R4, R2, RZ, 0x7 ;  /* 0x0000000204047211 */ /* 0x000fe400078f38ff */
[----:B------:R-:W-:-:S04]  /*1e0c0*/  SHF.R.S32.HI R2, RZ, 0x1f, R3 ;  /* 0x0000001fff027819 */ /* 0x000fc80000011403 */
[----:B------:R-:W-:Y:S02]  /*1e0d0*/  LEA.HI R2, R2, R3, RZ, 0x7 ;  /* 0x0000000302027211 */ /* 0x000fe400078f38ff */
[----:B------:R-:W-:Y:S02]  /*1e0e0*/  SHF.R.S32.HI R4, RZ, 0x7, R4 ;  /* 0x00000007ff047819 */ /* 0x000fe40000011404 */
[----:B------:R-:W-:-:S04]  /*1e0f0*/  SHF.R.S32.HI R2, RZ, 0x7, R2 ;  /* 0x00000007ff027819 */ /* 0x000fc80000011402 */
[----:B------:R-:W-:-:S05]  /*1e100*/  VIMNMX R6, R4, R2, PT ;  /* 0x0000000204067248 */ /* 0x000fca0003fe0100 */
[--C-:B------:R-:W-:Y:S02]  /*1e110*/  IMAD R2, R6, 0x80, -R9.reuse ;  /* 0x0000008006027824 */ /* 0x100fe400078e0a09 */
[----:B------:R-:W-:-:S03]  /*1e120*/  IMAD.MOV R9, RZ, RZ, -R9 ;  /* 0x000000ffff097224 */ /* 0x000fc600078e0a09 */
[----:B------:R-:W-:Y:S02]  /*1e130*/  VIMNMX R0, R2, R0, PT ;  /* 0x0000000002007248 */ /* 0x000fe40003fe0100 */
[----:B------:R-:W-:-:S04]  /*1e140*/  VIMNMX R9, RZ, R9, !PT ;  /* 0x00000009ff097248 */ /* 0x000fc80007fe0100 */
[----:B------:R-:W-:Y:S02]  /*1e150*/  ISETP.GT.AND P0, PT, R0, R9, PT ;  /* 0x000000090000720c */ /* 0x000fe40003f04270 */
[----:B------:R-:W-:-:S11]  /*1e160*/  SHF.R.U32.HI R4, RZ, 0x7, R9 ;  /* 0x00000007ff047819 */ /* 0x000fd60000011609 */
[----:B------:R-:W-:-:S05]  /*1e170*/  @P0 VIADD R0, R0, 0x7f ;  /* 0x0000007f00000836 */ /* 0x000fca0000000000 */
[----:B------:R-:W-:Y:S01]  /*1e180*/  @P0 SHF.R.S32.HI R2, RZ, 0x1f, R0 ;  /* 0x0000001fff020819 */ /* 0x000fe20000011400 */
[----:B------:R0:W-:Y:S03]  /*1e190*/  STL [R1+0x20], R6 ;  /* 0x0000200601007387 */ /* 0x0001e60000100800 */
[----:B------:R-:W-:Y:S01]  /*1e1a0*/  @P0 LEA.HI R2, R2, R0, RZ, 0x7 ;  /* 0x0000000002020211 */ /* 0x000fe200078f38ff */
[----:B------:R-:W-:-:S03]  /*1e1b0*/  IMAD.MOV.U32 R3, RZ, RZ, R4 ;  /* 0x000000ffff037224 */ /* 0x000fc600078e0004 */
[----:B------:R-:W-:-:S04]  /*1e1c0*/  @P0 SHF.R.S32.HI R3, RZ, 0x7, R2 ;  /* 0x00000007ff030819 */ /* 0x000fc80000011402 */
[----:B------:R-:W-:-:S13]  /*1e1d0*/  ISETP.GT.AND P0, PT, R3, R4, PT ;  /* 0x000000040300720c */ /* 0x000fda0003f04270 */
        /* <DEDUP_REMOVED lines=11> */
.L_x_2594:
[----:B------:R-:W-:-:S03]  /*1e290*/  UMOV UR4, 0xffffffff ;  /* 0xffffffff00047882 */ /* 0x000fc60000000000 */
[----:B------:R-:W-:Y:S05]  /*1e2a0*/  BRA.DIV UR4, `(.L_x_2448) ;  /* 0x0000005a04d47947 */ /* 0x000fea000b800000 */
[----:B------:R-:W-:-:S13]  /*1e2b0*/  ELECT P6, URZ, PT ;  /* 0x00000000003f782f */ /* 0x000fda00038c0000 */
.L_x_2597:
        /* <DEDUP_REMOVED lines=12> */
.L_x_2598:
[----:B------:R-:W-:Y:S05]  /*1e380*/  BSYNC B1 ;  /* 0x0000000000017941 */ /* 0x000fea0003800000 */
.L_x_2449:
        /* <DEDUP_REMOVED lines=8> */
.L_x_2599:
        /* <DEDUP_REMOVED lines=11> */
.L_x_2454:
        /* <DEDUP_REMOVED lines=30> */
.L_x_2600:
        /* <DEDUP_REMOVED lines=8> */
.L_x_2456:
        /* <DEDUP_REMOVED lines=14> */
[----:B------:R-:W-:Y:S01]  /*1e800*/  R2UR UR8, R6 ;  /* 0x00000000060872ca */ /* 0x000fe200000e0000 */
[----:B------:R-:W-:-:S04]  /*1e810*/  IMAD.MOV.U32 R6, RZ, RZ, 0x6000 ;  /* 0x00006000ff067424 */ /* 0x000fc800078e00ff */
[----:B------:R-:W-:-:S04]  /*1e820*/  IMAD R6, R8, R6, 0x2000 ;  /* 0x0000200008067424 */ /* 0x000fc800078e0206 */
[----:B------:R-:W-:-:S04]  /*1e830*/  IMAD R6, R8, -0x2000, R6 ;  /* 0xffffe00008067824 */ /* 0x000fc800078e0206 */
[----:B------:R0:W-:Y:S01]  /*1e840*/  UTMALDG.4D [UR8], [UR4], desc[UR6] ;  /* 0x00000608040075b4 */ /* 0x0001e20008019000 */
[----:B------:R-:W-:-:S13]  /*1e850*/  R2UR UR14, R6 ;  /* 0x00000000060e72ca */ /* 0x000fda00000e0000 */
[----:B------:R-:W-:-:S03]  /*1e860*/  ULEA UR14, UR14, UR15, 0x1 ;  /* 0x0000000f0e0e7291 */ /* 0x000fc6000f8e083f */
[----:B------:R-:W-:Y:S02]  /*1e870*/  UMOV UR15, 0x40 ;  /* 0x00000040000f7882 */ /* 0x000fe40000000000 */
[----:B0-----:R-:W-:Y:S02]  /*1e880*/  UMOV UR10, UR15 ;  /* 0x0000000f000a7c82 */ /* 0x001fe40008000000 */
[----:B------:R-:W-:Y:S02]  /*1e890*/  UMOV UR8, UR14 ;  /* 0x0000000e00087c82 */ /* 0x000fe40008000000 */
[----:B------:R1:W-:Y:S02]  /*1e8a0*/  UTMALDG.4D [UR8], [UR4], desc[UR6] ;  /* 0x00000608040075b4 */ /* 0x0003e40008019000 */
[----:B-1----:R-:W-:Y:S01]  /*1e8b0*/  NOP ;  /* 0x0000000000007918 */ /* 0x002fe20000000000 */
.L_x_2452:
[----:B------:R-:W-:Y:S05]  /*1e8c0*/  BSYNC B1 ;  /* 0x0000000000017941 */ /* 0x000fea0003800000 */
.L_x_2451:
        /* <DEDUP_REMOVED lines=13> */
[C---:B------:R-:W-:Y:S02]  /*1e9a0*/  IMAD R6, R3.reuse, 0x80, R20 ;  /* 0x0000008003067824 */ /* 0x040fe400078e0214 */
[----:B------:R-:W-:Y:S02]  /*1e9b0*/  VIADD R3, R3, 0xffffffff ;  /* 0xffffffff03037836 */ /* 0x000fe40000000000 */
[----:B------:R-:W-:-:S07]  /*1e9c0*/  VIADD R6, R6, 0xffffff00 ;  /* 0xffffff0006067836 */ /* 0x000fce0000000000 */
.L_x_2463:
        /* <DEDUP_REMOVED lines=9> */
.L_x_2601:
        /* <DEDUP_REMOVED lines=11> */
.L_x_2460:
        /* <DEDUP_REMOVED lines=28> */
.L_x_2602:
        /* <DEDUP_REMOVED lines=8> */
.L_x_2462:
        /* <DEDUP_REMOVED lines=22> */
.L_x_2458:
[----:B------:R-:W-:Y:S05]  /*1eeb0*/  BSYNC B1 ;  /* 0x0000000000017941 */ /* 0x000fea0003800000 */
.L_x_2457:
        /* <DEDUP_REMOVED lines=13> */
.L_x_2446:
[----:B------:R-:W-:Y:S05]  /*1ef90*/  BSYNC B0 ;  /* 0x0000000000007941 */ /* 0x000fea0003800000 */
.L_x_2445:
        /* <DEDUP_REMOVED lines=23> */
.L_x_2465:
        /* <DEDUP_REMOVED lines=18> */
[----:B0-----:R-:W-:Y:S02]  /*1f230*/  IMAD.MOV.U32 R8, RZ, RZ, 0x70 ;  /* 0x00000070ff087424 */ /* 0x001fe400078e00ff */
[----:B------:R-:W-:Y:S02]  /*1f240*/  IMAD.MOV.U32 R12, RZ, RZ, 0x1 ;  /* 0x00000001ff0c7424 */ /* 0x000fe400078e00ff */
[----:B------:R-:W-:-:S07]  /*1f250*/  IMAD.MOV.U32 R13, RZ, RZ, RZ ;  /* 0x000000ffff0d7224 */ /* 0x000fce00078e00ff */
[----:B------:R-:W-:-:S07]  /*1f260*/  LEPC R20, `(.L_x_2467) ;  /* 0x000000001014794e */ /* 0x000fce0000000000 */
[----:B-1----:R-:W-:Y:S05]  /*1f270*/  CALL.ABS.NOINC R2 ;  /* 0x0000000002007343 */ /* 0x002fea0003c00000 */
.L_x_2467:
        /* <DEDUP_REMOVED lines=15> */
[----:B0-----:R-:W-:Y:S02]  /*1f370*/  IMAD.MOV.U32 R8, RZ, RZ, 0x70 ;  /* 0x00000070ff087424 */ /* 0x001fe400078e00ff */
[----:B------:R-:W-:Y:S02]  /*1f380*/  IMAD.MOV.U32 R12, RZ, RZ, 0x1 ;  /* 0x00000001ff0c7424 */ /* 0x000fe400078e00ff */
[----:B-1----:R-:W-:-:S07]  /*1f390*/  IMAD.MOV.U32 R13, RZ, RZ, RZ ;  /* 0x000000ffff0d7224 */ /* 0x002fce00078e00ff */
[----:B------:R-:W-:-:S07]  /*1f3a0*/  LEPC R20, `(.L_x_2469) ;  /* 0x000000001014794e */ /* 0x000fce0000000000 */
[----:B--2---:R-:W-:Y:S05]  /*1f3b0*/  CALL.ABS.NOINC R2 ;  /* 0x0000000002007343 */ /* 0x004fea0003c00000 */
.L_x_2469:
        /* <DEDUP_REMOVED lines=16> */
.L_x_2468:
[----:B------:R-:W2:Y:S01]  /*1f4c0*/  LDL.LU R2, [R1+0x24] ;  /* 0x0000240001027983 */ /* 0x000ea20000300800 */
[----:B------:R-:W-:-:S03]  /*1f4d0*/  ULDC.64 UR4, c[0x0][0x9f8] ;  /* 0x00027e0000047ab9 */ /* 0x000fc60000000a00 */
[----:B------:R-:W3:Y:S04]  /*1f4e0*/  LDL.LU R0, [R1+0x28] ;  /* 0x0000280001007983 */ /* 0x000ee80000300800 */
[----:B------:R-:W4:Y:S04]  /*1f4f0*/  LDL.LU R4, [R1+0x30] ;  /* 0x0000300001047983 */ /* 0x000f280000300800 */
[----:B0-----:R-:W4:Y:S01]  /*1f500*/  LDL.LU R8, [R1+0x1c] ;  /* 0x00001c0001087983 */ /* 0x001f220000300800 */
[----:B------:R-:W-:-:S04]  /*1f510*/  ISETP.NE.U32.AND P0, PT, RZ, UR4, PT ;  /* 0x00000004ff007c0c */ /* 0x000fc8000bf05070 */
        /* <DEDUP_REMOVED lines=11> */
[----:B----4-:R-:W-:-:S06]  /*1f5d0*/  IMAD.MOV.U32 R0, RZ, RZ, R8 ;  /* 0x000000ffff007224 */ /* 0x010fcc00078e0008 */
[----:B------:R0:W5:Y:S01]  /*1f5e0*/  @P0 LDG.E R0, desc[UR56][R2.64] ;  /* 0x0000003802000981 */ /* 0x000162000c1e1900 */
[----:B------:R-:W-:Y:S01]  /*1f5f0*/  PLOP3.LUT P1, PT, P6, PT, PT, 0x8, 0x0 ;  /* 0x000000000000781c */ /* 0x000fe2000372e170 */
[----:B0-----:R-:W-:Y:S02]  /*1f600*/  IMAD R2, R17, 0x80, R4 ;  /* 0x0000008011027824 */ /* 0x001fe400078e0204 */
[----:B------:R-:W0:Y:S02]  /*1f610*/  LDC R4, c[0x0][0x428] ;  /* 0x00010a00ff047b82 */ /* 0x000e240000000800 */
[----:B0-----:R-:W-:Y:S01]  /*1f620*/  ISETP.NE.AND P0, PT, R4, 0x1, PT ;  /* 0x000000010400780c */ /* 0x001fe20003f05270 */
[----:B------:R-:W-:-:S12]  /*1f630*/  IMAD.MOV.U32 R4, RZ, RZ, R18 ;  /* 0x000000ffff047224 */ /* 0x000fd800078e0012 */
[----:B------:R-:W0:Y:S08]  /*1f640*/  @P0 LDC R7, c[0x0][0x42c] ;  /* 0x00010b00ff070b82 */ /* 0x000e300000000800 */
[----:B------:R-:W1:Y:S01]  /*1f650*/  @P0 LDC R5, c[0x0][0x430] ;  /* 0x00010c00ff050b82 */ /* 0x000e620000000800 */
[----:B0-----:R-:W-:-:S05]  /*1f660*/  @P0 IMAD.HI.U32 R6, R18, R7, RZ ;  /* 0x0000000712060227 */ /* 0x001fca00078e00ff */
[----:B-1----:R-:W-:Y:S02]  /*1f670*/  @P0 SHF.R.U32.HI R4, RZ, R5, R6 ;  /* 0x00000005ff040219 */ /* 0x002fe40000011606 */
[----:B------:R-:W-:-:S04]  /*1f680*/  ISETP.NE.U32.AND P0, PT, RZ, UR4, PT ;  /* 0x00000004ff007c0c */ /* 0x000fc8000bf05070 */
[----:B------:R-:W-:-:S04]  /*1f690*/  ISETP.NE.AND.EX P0, PT, RZ, UR5, PT, P0 ;  /* 0x00000005ff007c0c */ /* 0x000fc8000bf05300 */
[----:B------:R-:W-:-:S09]  /*1f6a0*/  SEL R3, R8, RZ, !P0 ;  /* 0x000000ff08037207 */ /* 0x000fd20004000000 */
.L_x_2470:
        /* <DEDUP_REMOVED lines=16> */
.L_x_2471:
        /* <DEDUP_REMOVED lines=15> */
.L_x_2472:
        /* <DEDUP_REMOVED lines=9> */
[----:B------:R-:W2:Y:S01]  /*1f930*/  LDL R5, [R1+0x20] ;  /* 0x0000200001057983 */ /* 0x000ea20000100800 */
[----:B------:R-:W0:Y:S01]  /*1f940*/  LDC.64 R8, c[0x0][0x3f8] ;  /* 0x0000fe00ff087b82 */ /* 0x000e220000000a00 */
[----:B------:R-:W-:Y:S02]  /*1f950*/  ULDC.64 UR4, c[0x0][0xa08] ;  /* 0x0002820000047ab9 */ /* 0x000fe40000000a00 */
[----:B0-----:R-:W-:Y:S01]  /*1f960*/  LOP3.LUT P0, RZ, R8, UR4, RZ, 0xfc, !PT ;  /* 0x0000000408ff7c12 */ /* 0x001fe2000f80fcff */
[----:B------:R-:W-:-:S03]  /*1f970*/  UMOV UR4, 0xffffffff ;  /* 0xffffffff00047882 */ /* 0x000fc60000000000 */
[----:B------:R-:W-:-:S04]  /*1f980*/  LOP3.LUT P0, RZ, R9, UR5, RZ, 0xfc, P0 ;  /* 0x0000000509ff7c12 */ /* 0x000fc8000800fcff */
[----:B-----5:R-:W-:Y:S01]  /*1f990*/  SEL R6, R0, RZ, !P0 ;  /* 0x000000ff00067207 */ /* 0x020fe20004000000 */
[----:B--2---:R-:W-:Y:S01]  /*1f9a0*/  VIADD R5, R5, 0xffffffff ;  /* 0xffffffff05057836 */ /* 0x004fe20000000000 */
[----:B------:R-:W-:Y:S07]  /*1f9b0*/  BRA.DIV UR4, `(.L_x_2473) ;  /* 0x0000004604947947 */ /* 0x000fee000b800000 */
.L_x_2605:
[----:B------:R-:W-:Y:S01]  /*1f9c0*/  UMOV UR4, 0xffffffff ;  /* 0xffffffff00047882 */ /* 0x000fe20000000000 */
[----:B------:R-:W-:Y:S02]  /*1f9d0*/  SHF.R.S32.HI R17, RZ, 0x1f, R0 ;  /* 0x0000001fff117819 */ /* 0x000fe40000011400 */
[----:B------:R-:W-:Y:S05]  /*1f9e0*/  BRA.DIV UR4, `(.L_x_2474) ;  /* 0x0000004604bc7947 */ /* 0x000fea000b800000 */
[----:B------:R-:W-:-:S13]  /*1f9f0*/  ELECT P6, URZ, PT ;  /* 0x00000000003f782f */ /* 0x000fda00038c0000 */
.L_x_2608:
[----:B------:R-:W-:Y:S05]  /*1fa00*/  @!P6 BRA `(.L_x_2475) ;  /* 0x000000040024e947 */ /* 0x000fea0003800000 */
[----:B------:R-:W-:-:S04]  /*1fa10*/  ISETP.NE.U32.AND P0, PT, R8, RZ, PT ;  /* 0x000000ff0800720c */ /* 0x000fc80003f05070 */
        /* <DEDUP_REMOVED lines=19> */
.L_x_2476:
        /* <DEDUP_REMOVED lines=9> */
.L_x_2609:
        /* <DEDUP_REMOVED lines=11> */
.L_x_2478:
        /* <DEDUP_REMOVED lines=33> */
.L_x_2475:
        /* <DEDUP_REMOVED lines=47> */
.L_x_2610:
[----:B------:R-:W-:Y:S05]  /*20190*/  BSYNC B0 ;  /* 0x0000000000007941 */ /* 0x000fea0003800000 */
.L_x_2479:
        /* <DEDUP_REMOVED lines=41> */
.L_x_2487:
[----:B0-----:R-:W0:Y:S01]  /*20430*/  S2R R8, SR_CgaCtaId ;  /* 0x0000000000087919 */ /* 0x001e220000008800 */
[----:B------:R-:W-:-:S04]  /*20440*/  MOV R7, 0x400 ;  /* 0x0000040000077802 */ /* 0x000fc80000000f00 */
[----:B0-----:R-:W-:Y:S02]  /*20450*/  LEA R7, R8, R7, 0x18 ;  /* 0x0000000708077211 */ /* 0x001fe400078ec0ff */
[----:B------:R-:W-:-:S03]  /*20460*/  SHF.L.U32 R8, R14, 0x1f, RZ ;  /* 0x0000001f0e087819 */ /* 0x000fc600000006ff */
[----:B------:R-:W-:-:S04]  /*20470*/  IMAD R7, R11, 0x8, R7 ;  /* 0x000000080b077824 */ /* 0x000fc800078e0207 */
[----:B------:R-:W0:Y:S02]  /*20480*/  SYNCS.PHASECHK.TRANS64.TRYWAIT P0, [R7+URZ+0x34840], R8 ;  /* 0x03484008070075a7 */ /* 0x000e24000800017f */
[----:B0-----:R-:W-:Y:S05]  /*20490*/  @!P0 BRA `(.L_x_2488) ;  /* 0x0000003c00648947 */ /* 0x001fea0003800000 */
.L_x_2611:
        /* <DEDUP_REMOVED lines=11> */
.L_x_2489:
        /* <DEDUP_REMOVED lines=37> */
.L_x_2612:
        /* <DEDUP_REMOVED lines=13> */
.L_x_2491:
[----:B01----:R-:W2:Y:S01]  /*20870*/  LDL.LU R7, [R1] ;  /* 0x0000000001077983 */ /* 0x003ea20000300800 */
[----:B------:R-:W-:Y:S01]  /*20880*/  MOV R9, 0x400 ;  /* 0x0000040000097802 */ /* 0x000fe20000000f00 */
[----:B------:R-:W0:Y:S01]  /*20890*/  S2R R12, SR_CgaCtaId ;  /* 0x00000000000c7919 */ /* 0x000e220000008800 */
[----:B------:R-:W-:Y:S01]  /*208a0*/  R2UR UR11, R5 ;  /* 0x00000000050b72ca */ /* 0x000fe200000e0000 */
[----:B------:R-:W-:Y:S01]  /*208b0*/  UIADD3 UR4, UP0, UR36, 0x470, URZ ;  /* 0x0000047024047890 */ /* 0x000fe2000ff1e03f */
[----:B------:R-:W-:Y:S02]  /*208c0*/  R2UR UR13, R6 ;  /* 0x00000000060d72ca */ /* 0x000fe400000e0000 */
[----:B------:R-:W-:Y:S02]  /*208d0*/  R2UR UR12, R4 ;  /* 0x00000000040c72ca */ /* 0x000fe400000e0000 */
[----:B0-----:R-:W-:Y:S01]  /*208e0*/  LEA R9, R12, R9, 0x18 ;  /* 0x000000090c097211 */ /* 0x001fe200078ec0ff */
[----:B--2---:R-:W-:-:S02]  /*208f0*/  IMAD.MOV.U32 R8, RZ, RZ, R7 ;  /* 0x000000ffff087224 */ /* 0x004fc400078e0007 */
[----:B------:R-:W2:Y:S01]  /*20900*/  LDL R7, [R1+0x8] ;  /* 0x0000080001077983 */ /* 0x000ea20000100800 */
[----:B------:R-:W-:Y:S01]  /*20910*/  UMOV UR10, URZ ;  /* 0x0000003f000a7c82 */ /* 0x000fe20008000000 */
[C-C-:B------:R-:W-:Y:S01]  /*20920*/  IMAD R5, R8.reuse, 0x8, R9.reuse ;  /* 0x0000000808057824 */ /* 0x140fe200078e0209 */
[----:B------:R-:W-:Y:S01]  /*20930*/  UMOV UR7, 0x14f00000 ;  /* 0x14f0000000077882 */ /* 0x000fe20000000000 */
[----:B------:R-:W-:Y:S01]  /*20940*/  UMOV UR15, 0x40 ;  /* 0x00000040000f7882 */ /* 0x000fe20000000000 */
[----:B------:R-:W-:Y:S02]  /*20950*/  IMAD.MOV.U32 R6, RZ, RZ, R2 ;  /* 0x000000ffff067224 */ /* 0x000fe400078e0002 */
[----:B------:R-:W-:Y:S01]  /*20960*/  R2UR UR9, R5 ;  /* 0x00000000050972ca */ /* 0x000fe200000e0000 */
[----:B------:R-:W-:-:S05]  /*20970*/  IMAD R5, R8, 0x8000, R9 ;  /* 0x0000800008057824 */ /* 0x000fca00078e0209 */
[----:B------:R-:W-:Y:S01]  /*20980*/  R2UR UR6, R5 ;  /* 0x00000000050672ca */ /* 0x000fe200000e0000 */
[----:B------:R-:W-:-:S06]  /*20990*/  IMAD.MOV.U32 R5, RZ, RZ, R3 ;  /* 0x000000ffff057224 */ /* 0x000fcc00078e0003 */
[----:B------:R-:W-:-:S06]  /*209a0*/  UIADD3 UR9, UR9, 0x34850, URZ ;  /* 0x0003485009097890 */ /* 0x000fcc000fffe03f */
[----:B------:R-:W-:Y:S02]  /*209b0*/  UIADD3 UR8, UR6, 0x400, URZ ;  /* 0x0000040006087890 */ /* 0x000fe4000fffe03f */
[----:B------:R-:W-:-:S03]  /*209c0*/  UIADD3 UR14, UR6, 0x4400, URZ ;  /* 0x00004400060e7890 */ /* 0x000fc6000fffe03f */
[----:B------:R-:W-:Y:S01]  /*209d0*/  UMOV UR6, 0x0 ;  /* 0x0000000000067882 */ /* 0x000fe20000000000 */
[----:B--2---:R-:W-:-:S13]  /*209e0*/  R2UR UR5, R7 ;  /* 0x00000000070572ca */ /* 0x004fda00000e0000 */
[----:B------:R-:W-:Y:S02]  /*209f0*/  ULEA UR11, UR11, UR5, 0x7 ;  /* 0x000000050b0b7291 */ /* 0x000fe4000f8e383f */
[----:B------:R-:W-:-:S09]  /*20a00*/  UIADD3.X UR5, URZ, UR37, URZ, UP0, !UPT ;  /* 0x000000253f057290 */ /* 0x000fd200087fe43f */
[----:B------:R0:W-:Y:S02]  /*20a10*/  UTMALDG.4D [UR8], [UR4], desc[UR6] ;  /* 0x00000608040075b4 */ /* 0x0001e40008019000 */
[----:B0-----:R-:W-:Y:S01]  /*20a20*/  UMOV UR8, UR14 ;  /* 0x0000000e00087c82 */ /* 0x001fe20008000000 */
[----:B------:R-:W-:Y:S02]  /*20a30*/  UMOV UR10, UR15 ;  /* 0x0000000f000a7c82 */ /* 0x000fe40008000000 */
[----:B------:R0:W-:Y:S02]  /*20a40*/  UTMALDG.4D [UR8], [UR4], desc[UR6] ;  /* 0x00000608040075b4 */ /* 0x0001e40008019000 */
[----:B0-----:R-:W-:Y:S01]  /*20a50*/  NOP ;  /* 0x0000000000007918 */ /* 0x001fe20000000000 */
.L_x_2486:
[----:B------:R-:W-:Y:S05]  /*20a60*/  BSYNC B2 ;  /* 0x0000000000027941 */ /* 0x000fea0003800000 */
.L_x_2485:
[----:B------:R-:W2:Y:S04]  /*20a70*/  LDL.LU R2, [R1+0x20] ;  /* 0x0000200001027983 */ /* 0x000ea80000300800 */
[----:B------:R0:W-:Y:S04]  /*20a80*/  STL [R1], R11 ;  /* 0x0000000b01007387 */ /* 0x0001e80000100800 */
[----:B------:R0:W-:Y:S02]  /*20a90*/  STL [R1+0xc], R14 ;  /* 0x00000c0e01007387 */ /* 0x0001e40000100800 */
[----:B0-2---:R-:W-:-:S07]  /*20aa0*/  VIADD R7, R2, 0xfffffffd ;  /* 0xfffffffd02077836 */ /* 0x005fce0000000000 */
.L_x_2484:
[----:B------:R-:W-:Y:S05]  /*20ab0*/  BSYNC B1 ;  /* 0x0000000000017941 */ /* 0x000fea0003800000 */
.L_x_2483:
[----:B------:R-:W-:-:S13]  /*20ac0*/  ISETP.NE.AND P0, PT, R10, RZ, PT ;  /* 0x000000ff0a00720c */ /* 0x000fda0003f05270 */
[----:B------:R-:W-:Y:S05]  /*20ad0*/  @!P0 BRA `(.L_x_2482) ;  /* 0x0000000c00f48947 */ /* 0x000fea0003800000 */
[----:B------:R-:W-:-:S07]  /*20ae0*/  IMAD.MOV.U32 R11, RZ, RZ, R6 ;  /* 0x000000ffff0b7224 */ /* 0x000fce00078e0006 */
.L_x_2506:
        /* <DEDUP_REMOVED lines=32> */
.L_x_2494:
[----:B------:R-:W1:Y:S01]  /*20cf0*/  S2R R3, SR_CgaCtaId ;  /* 0x0000000000037919 */ /* 0x000e620000008800 */
[----:B------:R-:W-:-:S04]  /*20d00*/  MOV R2, 0x400 ;  /* 0x0000040000027802 */ /* 0x000fc80000000f00 */
[----:B-1----:R-:W-:Y:S02]  /*20d10*/  LEA R2, R3, R2, 0x18 ;  /* 0x0000000203027211 */ /* 0x002fe400078ec0ff */
[----:B------:R-:W-:-:S03]  /*20d20*/  SHF.L.U32 R3, R9, 0x1f, RZ ;  /* 0x0000001f09037819 */ /* 0x000fc600000006ff */
[----:B------:R-:W-:-:S04]  /*20d30*/  IMAD R2, R8, 0x8, R2 ;  /* 0x0000000808027824 */ /* 0x000fc800078e0202 */
[----:B------:R-:W1:Y:S02]  /*20d40*/  SYNCS.PHASECHK.TRANS64.TRYWAIT P0, [R2+URZ+0x34840], R3 ;  /* 0x03484003020075a7 */ /* 0x000e64000800017f */
[----:B-1----:R-:W-:Y:S05]  /*20d50*/  @!P0 BRA `(.L_x_2495) ;  /* 0x00000034005c8947 */ /* 0x002fea0003800000 */
.L_x_2613:
        /* <DEDUP_REMOVED lines=11> */
.L_x_2496:
        /* <DEDUP_REMOVED lines=37> */
.L_x_2614:
        /* <DEDUP_REMOVED lines=8> */
.L_x_2498:
        /* <DEDUP_REMOVED lines=29> */
.L_x_2493:
[----:B------:R-:W-:Y:S05]  /*212b0*/  BSYNC B1 ;  /* 0x0000000000017941 */ /* 0x000fea0003800000 */
.L_x_2492:
        /* <DEDUP_REMOVED lines=31> */
.L_x_2501:
[----:B------:R-:W2:Y:S01]  /*214b0*/  S2R R3, SR_CgaCtaId ;  /* 0x0000000000037919 */ /* 0x000ea20000008800 */
[----:B------:R-:W-:-:S04]  /*214c0*/  MOV R2, 0x400 ;  /* 0x0000040000027802 */ /* 0x000fc80000000f00 */
[----:B--2---:R-:W-:Y:S02]  /*214d0*/  LEA R2, R3, R2, 0x18 ;  /* 0x0000000203027211 */ /* 0x004fe400078ec0ff */
[----:B------:R-:W-:-:S03]  /*214e0*/  SHF.L.U32 R3, R14, 0x1f, RZ ;  /* 0x0000001f0e037819 */ /* 0x000fc600000006ff */
[----:B------:R-:W-:-:S04]  /*214f0*/  IMAD R2, R15, 0x8, R2 ;  /* 0x000000080f027824 */ /* 0x000fc800078e0202 */
[----:B------:R-:W2:Y:S02]  /*21500*/  SYNCS.PHASECHK.TRANS64.TRYWAIT P0, [R2+URZ+0x34840], R3 ;  /* 0x03484003020075a7 */ /* 0x000ea4000800017f */
[----:B--2---:R-:W-:Y:S05]  /*21510*/  @!P0 BRA `(.L_x_2502) ;  /* 0x0000002c00948947 */ /* 0x004fea0003800000 */
.L_x_2615:
        /* <DEDUP_REMOVED lines=11> */
.L_x_2503:
[----:B------:R-:W3:Y:S01]  /*215d0*/  LDL R13, [R1] ;  /* 0x00000000010d7983 */ /* 0x000ee20000100800 */
[----:B0-----:R-:W-:-:S03]  /*215e0*/  MOV R14, 0x400 ;  /* 0x00000400000e7802 */ /* 0x001fc60000000f00 */
        /* <DEDUP_REMOVED lines=36> */
.L_x_2616:
        /* <DEDUP_REMOVED lines=8> */
.L_x_2505:
        /* <DEDUP_REMOVED lines=28> */
.L_x_2500:
[----:B------:R-:W-:Y:S05]  /*21a70*/  BSYNC B1 ;  /* 0x0000000000017941 */ /* 0x000fea0003800000 */
.L_x_2499:
[C---:B------:R-:W-:Y:S01]  /*21a80*/  ISETP.GT.AND P0, PT, R7.reuse, 0x1, PT ;  /* 0x000000010700780c */ /* 0x040fe20003f04270 */
[----:B------:R-:W-:-:S12]  /*21a90*/  VIADD R7, R7, 0xfffffffe ;  /* 0xfffffffe07077836 */ /* 0x000fd80000000000 */
[----:B------:R-:W-:Y:S05]  /*21aa0*/  @P0 BRA `(.L_x_2506) ;  /* 0xfffffff000100947 */ /* 0x000fea000383ffff */
.L_x_2482:
[----:B------:R-:W-:Y:S05]  /*21ab0*/  BSYNC B0 ;  /* 0x0000000000007941 */ /* 0x000fea0003800000 */
.L_x_2481:
        /* <DEDUP_REMOVED lines=17> */
.L_x_2508:
[----:B------:R-:W-:Y:S05]  /*21bd0*/  BSYNC B0 ;  /* 0x0000000000007941 */ /* 0x000fea0003800000 */
.L_x_2507:
        /* <DEDUP_REMOVED lines=11> */
.L_x_2617:
        /* <DEDUP_REMOVED lines=11> */
.L_x_2512:
        /* <DEDUP_REMOVED lines=27> */
.L_x_2510:
[----:B------:R-:W-:Y:S05]  /*21ef0*/  BSYNC B0 ;  /* 0x0000000000007941 */ /* 0x000fea0003800000 */
.L_x_2509:
        /* <DEDUP_REMOVED lines=9> */
.L_x_2466:
[----:B------:R-:W-:Y:S05]  /*21f90*/  BSYNC B6 ;  /* 0x0000000000067941 */ /* 0x000fea0003800000 */
.L_x_2464:
[----:B------:R-:W-:-:S03]  /*21fa0*/  UMOV UR4, 0xffffffff ;  /* 0xffffffff00047882 */ /* 0x000fc60000000000 */
[----:B------:R-:W-:Y:S05]  /*21fb0*/  BRA.DIV UR4, `(.L_x_2513) ;  /* 0x0000002604287947 */ /* 0x000fea000b800000 */
[----:B------:R2:W3:Y:S04]  /*21fc0*/  SHFL.IDX PT, R4, R16, RZ, 0x1f ;  /* 0x00001fff10047589 */ /* 0x0004e800000e0000 */
[----:B------:R-:W4:Y:S02]  /*21fd0*/  SHFL.IDX PT, R16, R16, 0x1, 0x1f ;  /* 0x00201f0010107f89 */ /* 0x000f2400000e0000 */
.L_x_2621:
        /* <DEDUP_REMOVED lines=10> */
[----:B------:R-:W1:Y:S02]  /*22080*/  LDC.64 R2, c[0x0][0xc58] ;  /* 0x00031600ff027b82 */ /* 0x000e640000000a00 */
[----:B-1----:R-:W-:-:S05]  /*22090*/  IMAD.WIDE R2, R5, 0x4, R2 ;  /* 0x0000000405027825 */ /* 0x002fca00078e0202 */
[----:B------:R1:W5:Y:S02]  /*220a0*/  LDG.E R17, desc[UR56][R2.64] ;  /* 0x0000003802117981 */ /* 0x000364000c1e1900 */
.L_x_2515:
[----:B------:R-:W-:Y:S05]  /*220b0*/  BSYNC B0 ;  /* 0x0000000000007941 */ /* 0x000fea0003800000 */
.L_x_2514:
        /* <DEDUP_REMOVED lines=23> */
.L_x_2629:
[----:B------:R-:W-:Y:S02]  /*22230*/  ULDC UR4, c[0x0][0xc10] ;  /* 0x0003040000047ab9 */ /* 0x000fe40000000800 */
[----:B------:R-:W-:-:S04]  /*22240*/  IMAD.U32 R5, RZ, RZ, UR4 ;  /* 0x00000004ff057e24 */ /* 0x000fc8000f8e00ff */
[----:B-1----:R-:W-:-:S04]  /*22250*/  IMAD R3, R14, R5, RZ ;  /* 0x000000050e037224 */ /* 0x002fc800078e02ff */
[----:B--2-4-:R-:W-:-:S05]  /*22260*/  IMAD.IADD R16, R16, 0x1, R3 ;  /* 0x0000000110107824 */ /* 0x014fca00078e0203 */
[----:B---3--:R-:W-:-:S13]  /*22270*/  ISETP.GT.AND P0, PT, R16, R4, PT ;  /* 0x000000041000720c */ /* 0x008fda0003f04270 */
[----:B------:R-:W-:Y:S05]  /*22280*/  @P0 BRA `(.L_x_2517) ;  /* 0x0000000000b40947 */ /* 0x000fea0003800000 */
[----:B------:R-:W1:Y:S02]  /*22290*/  LDC R0, c[0x0][0xc14] ;  /* 0x00030500ff007b82 */ /* 0x000e640000000800 */
.L_x_2522:
        /* <DEDUP_REMOVED lines=14> */
.L_x_2520:
[----:B------:R-:W-:Y:S05]  /*22380*/  BSYNC B0 ;  /* 0x0000000000007941 */ /* 0x000fea0003800000 */
.L_x_2519:
[----:B------:R-:W-:-:S03]  /*22390*/  UMOV UR4, 0xffffffff ;  /* 0xffffffff00047882 */ /* 0x000fc60000000000 */
[----:B------:R-:W-:Y:S05]  /*223a0*/  BRA.DIV UR4, `(.L_x_2521) ;  /* 0x0000002604487947 */ /* 0x000fea000b800000 */
[----:B-----5:R-:W2:Y:S01]  /*223b0*/  SHFL.UP PT, R14, R17, 0x1, RZ ;  /* 0x04200000110e7989 */ /* 0x020ea200000e00ff */
[C---:B------:R-:W-:Y:S02]  /*223c0*/  ISETP.NE.AND P0, PT, R7.reuse, RZ, PT ;  /* 0x000000ff0700720c */ /* 0x040fe40003f05270 */
[C---:B------:R-:W-:Y:S02]  /*223d0*/  ISETP.GE.U32.AND P1, PT, R7.reuse, 0x2, PT ;  /* 0x000000020700780c */ /* 0x040fe40003f26070 */
        /* <DEDUP_REMOVED lines=18> */
.L_x_2637:
[----:B------:R-:W-:Y:S02]  /*22500*/  ULDC UR4, c[0x0][0xc10] ;  /* 0x0003040000047ab9 */ /* 0x000fe40000000800 */
[----:B------:R-:W-:-:S04]  /*22510*/  IMAD.U32 R5, RZ, RZ, UR4 ;  /* 0x00000004ff057e24 */ /* 0x000fc8000f8e00ff */
[----:B-1----:R-:W-:-:S04]  /*22520*/  IMAD R3, R14, R5, RZ ;  /* 0x000000050e037224 */ /* 0x002fc800078e02ff */
[----:B------:R-:W-:-:S05]  /*22530*/  IMAD.IADD R16, R3, 0x1, R16 ;  /* 0x0000000103107824 */ /* 0x000fca00078e0210 */
[----:B------:R-:W-:-:S13]  /*22540*/  ISETP.GT.AND P0, PT, R16, R4, PT ;  /* 0x000000041000720c */ /* 0x000fda0003f04270 */
[----:B------:R-:W-:Y:S05]  /*22550*/  @!P0 BRA `(.L_x_2522) ;  /* 0xfffffffc00508947 */ /* 0x000fea000383ffff */
.L_x_2517:
        /* <DEDUP_REMOVED lines=8> */
.L_x_2641:
[----:B------:R-:W-:Y:S01]  /*225e0*/  ISETP.NE.AND P0, PT, R3, RZ, PT ;  /* 0x000000ff0300720c */ /* 0x000fe20003f05270 */
[----:B------:R-:W-:-:S12]  /*225f0*/  IMAD.MOV.U32 R7, RZ, RZ, RZ ;  /* 0x000000ffff077224 */ /* 0x000fd800078e00ff */
[----:B------:R-:W-:Y:S05]  /*22600*/  @!P0 BRA `(.L_x_2524) ;  /* 0x0000000000108947 */ /* 0x000fea0003800000 */
[----:B------:R-:W-:Y:S01]  /*22610*/  UMOV UR4, 0xffffffff ;  /* 0xffffffff00047882 */ /* 0x000fe20000000000 */
[----:B------:R-:W-:Y:S02]  /*22620*/  VIADD R12, R6, 0xffffffff ;  /* 0xffffffff060c7836 */ /* 0x000fe40000000000 */
[----:B------:R-:W-:Y:S05]  /*22630*/  BRA.DIV UR4, `(.L_x_2525) ;  /* 0x0000002604bc7947 */ /* 0x000fea000b800000 */
[----:B------:R3:W4:Y:S02]  /*22640*/  SHFL.IDX PT, R7, R2, R12, 0x1f ;  /* 0x00001f0c02077589 */ /* 0x00072400000e0000 */
.L_x_2524:
[----:B0--3--:R-:W0:Y:S01]  /*22650*/  LDC.64 R2, c[0x0][0xc68] ;  /* 0x00031a00ff027b82 */ /* 0x009e220000000a00 */
[----:B------:R-:W-:-:S04]  /*22660*/  IMAD.IADD R19, R6, 0x1, R19 ;  /* 0x0000000106137824 */ /* 0x000fc800078e0213 */
[----:B0-----:R-:W-:-:S05]  /*22670*/  IMAD.WIDE R2, R19, 0x4, R2 ;  /* 0x0000000413027825 */ /* 0x001fca00078e0202 */
[----:B------:R-:W1:Y:S01]  /*22680*/  LDG.E R9, desc[UR56][R2.64] ;  /* 0x0000003802097981 */ /* 0x000e62000c1e1900 */
[----:B----4-:R-:W-:-:S04]  /*22690*/  IMAD R16, R7, R5, R16 ;  /* 0x0000000507107224 */ /* 0x010fc800078e0210 */
[----:B------:R-:W-:Y:S02]  /*226a0*/  IMAD.IADD R7, R4, 0x1, -R16 ;  /* 0x0000000104077824 */ /* 0x000fe400078e0a10 */
[----:B-12---:R-:W-:-:S05]  /*226b0*/  IMAD R6, R17, R9, RZ ;  /* 0x0000000911067224 */ /* 0x006fca00078e02ff */
[----:B------:R-:W-:-:S04]  /*226c0*/  IABS R8, R6 ;  /* 0x0000000600087213 */ /* 0x000fc80000000000 */
[----:B------:R-:W0:Y:S08]  /*226d0*/  I2F.RP R11, R8 ;  /* 0x00000008000b7306 */ /* 0x000e300000209400 */
[----:B0-----:R-:W0:Y:S02]  /*226e0*/  MUFU.RCP R11, R11 ;  /* 0x0000000b000b7308 */ /* 0x001e240000001000 */
[----:B0-----:R-:W-:-:S06]  /*226f0*/  VIADD R12, R11, 0xffffffe ;  /* 0x0ffffffe0b0c7836 */ /* 0x001fcc0000000000 */
[----:B------:R-:W0:Y:S02]  /*22700*/  F2I.FTZ.U32.TRUNC.NTZ R3, R12 ;  /* 0x0000000c00037305 */ /* 0x000e24000021f000 */
[----:B0-----:R-:W-:-:S04]  /*22710*/  IMAD.MOV R2, RZ, RZ, -R3 ;  /* 0x000000ffff027224 */ /* 0x001fc800078e0a03 */
[----:B------:R-:W-:Y:S02]  /*22720*/  IMAD R10, R2, R8, RZ ;  /* 0x00000008020a7224 */ /* 0x000fe400078e02ff */
[----:B------:R-:W-:-:S04]  /*22730*/  IMAD.MOV.U32 R2, RZ, RZ, RZ ;  /* 0x000000ffff027224 */ /* 0x000fc800078e00ff */
[----:B------:R-:W-:Y:S01]  /*22740*/  IMAD.HI.U32 R10, R3, R10, R2 ;  /* 0x0000000a030a7227 */ /* 0x000fe200078e0002 */
[----:B------:R-:W-:Y:S02]  /*22750*/  IABS R3, R7 ;  /* 0x0000000700037213 */ /* 0x000fe40000000000 */
[----:B------:R-:W-:-:S03]  /*22760*/  IABS R2, R6 ;  /* 0x0000000600027213 */ /* 0x000fc60000000000 */
[----:B------:R-:W-:-:S04]  /*22770*/  IMAD.HI.U32 R10, R10, R3, RZ ;  /* 0x000000030a0a7227 */ /* 0x000fc800078e00ff */
[----:B------:R-:W-:-:S04]  /*22780*/  IMAD.MOV R2, RZ, RZ, -R2 ;  /* 0x000000ffff027224 */ /* 0x000fc800078e0a02 */
[----:B------:R-:W-:-:S05]  /*22790*/  IMAD R3, R10, R2, R3 ;  /* 0x000000020a037224 */ /* 0x000fca00078e0203 */
[----:B------:R-:W-:-:S13]  /*227a0*/  ISETP.GT.U32.AND P0, PT, R8, R3, PT ;  /* 0x000000030800720c */ /* 0x000fda0003f04070 */
[----:B------:R-:W-:Y:S02]  /*227b0*/  @!P0 IMAD.IADD R3, R3, 0x1, -R8 ;  /* 0x0000000103038824 */ /* 0x000fe400078e0a08 */
[----:B------:R-:W-:-:S03]  /*227c0*/  @!P0 VIADD R10, R10, 0x1 ;  /* 0x000000010a0a8836 */ /* 0x000fc60000000000 */
[----:B------:R-:W-:Y:S02]  /*227d0*/  ISETP.GE.U32.AND P0, PT, R3, R8, PT ;  /* 0x000000080300720c */ /* 0x000fe40003f06070 */
[----:B------:R-:W-:-:S11]  /*227e0*/  LOP3.LUT R3, R7, R6, RZ, 0x3c, !PT ;  /* 0x0000000607037212 */ /* 0x000fd600078e3cff */
        /* <DEDUP_REMOVED lines=10> */
[----:B------:R-:W-:-:S04]  /*22890*/  VIADDMNMX R9, R8, R5, R9, PT ;  /* 0x0000000508097246 */ /* 0x000fc80003800109 */
        /* <DEDUP_REMOVED lines=20> */
[----:B------:R-:W-:Y:S01]  /*229e0*/  ISETP.GE.AND P0, PT, R3, RZ, PT ;  /* 0x000000ff0300720c */ /* 0x000fe20003f06270 */
[----:B------:R-:W-:-:S12]  /*229f0*/  IMAD.IADD R3, R6, 0x1, R4 ;  /* 0x0000000106037824 */ /* 0x000fd800078e0204 */
        /* <DEDUP_REMOVED lines=8> */
.L_x_2518:
[----:B------:R-:W-:Y:S01]  /*22a80*/  UMOV UR4, URZ ;  /* 0x0000003f00047c82 */ /* 0x000fe20008000000 */
[----:B------:R-:W-:Y:S01]  /*22a90*/  UMOV UR5, URZ ;  /* 0x0000003f00057c82 */ /* 0x000fe20008000000 */
[----:B------:R-:W-:Y:S01]  /*22aa0*/  ULDC UR6, c[0x0][0xc14] ;  /* 0x0003050000067ab9 */ /* 0x000fe20000000800 */
[----:B------:R-:W-:Y:S02]  /*22ab0*/  IMAD.MOV.U32 R16, RZ, RZ, R4 ;  /* 0x000000ffff107224 */ /* 0x000fe400078e0004 */
[----:B------:R-:W-:Y:S02]  /*22ac0*/  IMAD.U32 R17, RZ, RZ, UR4 ;  /* 0x00000004ff117e24 */ /* 0x000fe4000f8e00ff */
[----:B------:R-:W-:Y:S02]  /*22ad0*/  IMAD.U32 R18, RZ, RZ, UR5 ;  /* 0x00000005ff127e24 */ /* 0x000fe4000f8e00ff */
[----:B------:R-:W-:-:S07]  /*22ae0*/  IMAD.U32 R19, RZ, RZ, UR6 ;  /* 0x00000006ff137e24 */ /* 0x000fce000f8e00ff */
.L_x_2526:
        /* <DEDUP_REMOVED lines=12> */
.L_x_2441:
        /* <DEDUP_REMOVED lines=12> */
.L_x_2644:
[----:B------:R-:W-:Y:S05]  /*22c70*/  BSYNC B0 ;  /* 0x0000000000007941 */ /* 0x000fea0003800000 */
.L_x_2528:
[----:B------:R-:W-:-:S03]  /*22c80*/  UMOV UR4, 0xffffffff ;  /* 0xffffffff00047882 */ /* 0x000fc60000000000 */
[----:B------:R-:W-:Y:S05]  /*22c90*/  BRA.DIV UR4, `(.L_x_2530) ;  /* 0x0000002204607947 */ /* 0x000fea000b800000 */
[----:B------:R-:W2:Y:S02]  /*22ca0*/  S2R R2, SR_TID.X ;  /* 0x0000000000027919 */ /* 0x000ea40000002100 */
[----:B--2---:R-:W-:-:S04]  /*22cb0*/  SHF.R.U32.HI R2, RZ, 0x5, R2 ;  /* 0x00000005ff027819 */ /* 0x004fc80000011602 */
[----:B------:R-:W-:-:S05]  /*22cc0*/  LOP3.LUT R2, R2, 0x3, RZ, 0xc0, !PT ;  /* 0x0000000302027812 */ /* 0x000fca00078ec0ff */
[----:B------:R2:W3:Y:S02]  /*22cd0*/  SHFL.IDX PT, R14, R2, RZ, 0x1f ;  /* 0x00001fff020e7589 */ /* 0x0004e400000e0000 */
.L_x_2647:
[----:B---3--:R-:W-:-:S13]  /*22ce0*/  ISETP.NE.AND P0, PT, R14, RZ, PT ;  /* 0x000000ff0e00720c */ /* 0x008fda0003f05270 */
[----:B------:R-:W-:Y:S05]  /*22cf0*/  @P0 BRA `(.L_x_2197) ;  /* 0x0000000000940947 */ /* 0x000fea0003800000 */
[----:B------:R-:W-:-:S03]  /*22d00*/  UMOV UR4, 0xffffffff ;  /* 0xffffffff00047882 */ /* 0x000fc60000000000 */
[----:B------:R-:W-:Y:S05]  /*22d10*/  BRA.DIV UR4, `(.L_x_2531) ;  /* 0x0000002204747947 */ /* 0x000fea000b800000 */
[----:B------:R-:W-:-:S13]  /*22d20*/  ELECT P6, URZ, PT ;  /* 0x00000000003f782f */ /* 0x000fda00038c0000 */
.L_x_2650:
[----:B------:R-:W-:Y:S05]  /*22d30*/  @!P6 BRA `(.L_x_2197) ;  /* 0x000000000084e947 */ /* 0x000fea0003800000 */
[----:B--2---:R-:W2:Y:S02]  /*22d40*/  LDL.LU R2, [R1+0x34] ;  /* 0x0000340001027983 */ /* 0x004ea40000300800 */
[----:B--2---:R-:W-:-:S04]  /*22d50*/  LOP3.LUT R2, R2, 0x2, RZ, 0xfc, !PT ;  /* 0x0000000202027812 */ /* 0x004fc800078efcff */
[----:B------:R-:W-:-:S13]  /*22d60*/  ISETP.NE.AND P2, PT, R2, 0x3, PT ;  /* 0x000000030200780c */ /* 0x000fda0003f45270 */
[----:B------:R-:W-:Y:S05]  /*22d70*/  @!P2 BRA `(.L_x_2532) ;  /* 0x000000000004a947 */ /* 0x000fea0003800000 */
[----:B------:R-:W-:Y:S01]  /*22d80*/  BPT.TRAP 0x1 ;  /* 0x000000040000795c */ /* 0x000fe20000300000 */
.L_x_2532:
        /* <DEDUP_REMOVED lines=14> */
.L_x_2651:
[----:B------:R-:W2:Y:S02]  /*22e70*/  SYNCS.PHASECHK.TRANS64.TRYWAIT P0, [R7+URZ], R2 ;  /* 0x00000002070075a7 */ /* 0x000ea4000800017f */
[----:B--2---:R-:W-:Y:S05]  /*22e80*/  @!P0 BRA `(.L_x_2534) ;  /* 0x00000020004c8947 */ /* 0x004fea0003800000 */
.L_x_2652:
[----:B------:R-:W-:Y:S05]  /*22e90*/  @!P2 BRA `(.L_x_2535) ;  /* 0x000000000004a947 */ /* 0x000fea0003800000 */
[----:B------:R-:W-:Y:S01]  /*22ea0*/  BPT.TRAP 0x1 ;  /* 0x000000040000795c */ /* 0x000fe20000300000 */
.L_x_2535:
[----:B------:R-:W3:Y:S01]  /*22eb0*/  LDL.LU R4, [R1] ;  /* 0x0000000001047983 */ /* 0x000ee20000300800 */
[----:B------:R-:W-:-:S04]  /*22ec0*/  VIADD R0, R0, 0x34860 ;  /* 0x0003486000007836 */ /* 0x000fc80000000000 */
[----:B---3--:R-:W-:-:S04]  /*22ed0*/  IMAD R4, R4, 0x8, R0 ;  /* 0x0000000804047824 */ /* 0x008fc800078e0200 */
[----:B------:R-:W3:Y:S02]  /*22ee0*/  SYNCS.PHASECHK.TRANS64.TRYWAIT P0, [R4+URZ], R5 ;  /* 0x00000005040075a7 */ /* 0x000ee4000800017f */
[----:B---3--:R-:W-:Y:S05]  /*22ef0*/  @!P0 BRA `(.L_x_2536) ;  /* 0x0000002000448947 */ /* 0x008fea0003800000 */
.L_x_2653:
[----:B------:R-:W-:-:S07]  /*22f00*/  IMAD R3, R3, 0x8, R0 ;  /* 0x0000000803037824 */ /* 0x000fce00078e0200 */
.L_x_2537:
[----:B----4-:R4:W0:Y:S02]  /*22f10*/  SYNCS.PHASECHK.TRANS64.TRYWAIT P0, [R3+URZ], R2 ;  /* 0x00000002030075a7 */ /* 0x010824000800017f */
[----:B0-----:R-:W-:Y:S05]  /*22f20*/  @!P0 NANOSLEEP.SYNCS 0x989680 ;  /* 0x009896800000895d */ /* 0x001fea0003900000 */
[----:B------:R-:W0:Y:S02]  /*22f30*/  @!P0 SYNCS.PHASECHK.TRANS64 P0, [R3+URZ], R2 ;  /* 0x00000002030085a7 */ /* 0x000e24000800007f */
[----:B0-----:R-:W-:Y:S05]  /*22f40*/  @!P0 BRA `(.L_x_2537) ;  /* 0xfffffffc00f08947 */ /* 0x001fea000383ffff */
.L_x_2197:
[----:B------:R-:W-:Y:S05]  /*22f50*/  BSYNC B7 ;  /* 0x0000000000077941 */ /* 0x000fea0003800000 */
.L_x_2194:
[----:B------:R-:W-:Y:S05]  /*22f60*/  EXIT ;  /* 0x000000000000794d */ /* 0x000fea0003800000 */
.L_x_2215:
[----:B0-----:R0:W1:Y:S02]  /*22f70*/  SYNCS.PHASECHK.TRANS64.TRYWAIT P5, [R3+URZ+0x34890], R0 ;  /* 0x03489000030075a7 */ /* 0x00106400080a017f */
[----:B-1----:R-:W-:Y:S05]  /*22f80*/  @!P5 NANOSLEEP.SYNCS 0x989680 ;  /* 0x009896800000d95d */ /* 0x002fea0003900000 */
[----:B------:R-:W1:Y:S02]  /*22f90*/  @!P5 SYNCS.PHASECHK.TRANS64 P5, [R3+URZ+0x34890], R0 ;  /* 0x034890000300d5a7 */ /* 0x000e6400080a007f */
[----:B-1----:R-:W-:Y:S05]  /*22fa0*/  @!P5 BRA `(.L_x_2215) ;  /* 0xfffffffc00f0d947 */ /* 0x002fea000383ffff */
[----:B------:R-:W-:Y:S05]  /*22fb0*/  BRA `(.L_x_2538) ;  /* 0xfffffe0400c87947 */ /* 0x000fea000383ffff */
.L_x_2269:
[----:B-1----:R1:W3:Y:S02]  /*22fc0*/  SYNCS.PHASECHK.TRANS64.TRYWAIT P5, [R3+URZ+0x34890], R0 ;  /* 0x03489000030075a7 */ /* 0x0022e400080a017f */
[----:B---3--:R-:W-:Y:S05]  /*22fd0*/  @!P5 NANOSLEEP.SYNCS 0x989680 ;  /* 0x009896800000d95d */ /* 0x008fea0003900000 */
[----:B------:R-:W3:Y:S02]  /*22fe0*/  @!P5 SYNCS.PHASECHK.TRANS64 P5, [R3+URZ+0x34890], R0 ;  /* 0x034890000300d5a7 */ /* 0x000ee400080a007f */
[----:B---3--:R-:W-:Y:S05]  /*22ff0*/  @!P5 BRA `(.L_x_2269) ;  /* 0xfffffffc00f0d947 */ /* 0x008fea000383ffff */
[----:B------:R-:W-:Y:S05]  /*23000*/  BRA `(.L_x_2539) ;  /* 0xfffffe3c00707947 */ /* 0x000fea000383ffff */
.L_x_2294:
[----:B0-----:R0:W1:Y:S02]  /*23010*/  SYNCS.PHASECHK.TRANS64.TRYWAIT P4, [R3+URZ+0x34890], R0 ;  /* 0x03489000030075a7 */ /* 0x001064000808017f */
[----:B-1----:R-:W-:Y:S05]  /*23020*/  @!P4 NANOSLEEP.SYNCS 0x989680 ;  /* 0x009896800000c95d */ /* 0x002fea0003900000 */
[----:B------:R-:W1:Y:S02]  /*23030*/  @!P4 SYNCS.PHASECHK.TRANS64 P4, [R3+URZ+0x34890], R0 ;  /* 0x034890000300c5a7 */ /* 0x000e64000808007f */
[----:B-1----:R-:W-:Y:S05]  /*23040*/  @!P4 BRA `(.L_x_2294) ;  /* 0xfffffffc00f0c947 */ /* 0x002fea000383ffff */
[----:B------:R-:W-:Y:S05]  /*23050*/  BRA `(.L_x_2540) ;  /* 0xfffffe6c00e47947 */ /* 0x000fea000383ffff */
.L_x_2300:
[----:B-1----:R1:W2:Y:S02]  /*23060*/  SYNCS.PHASECHK.TRANS64.TRYWAIT P4, [R3+URZ+0x348b0], R0 ;  /* 0x0348b000030075a7 */ /* 0x0022a4000808017f */
[----:B--2---:R-:W-:Y:S05]  /*23070*/  @!P4 NANOSLEEP.SYNCS 0x989680 ;  /* 0x009896800000c95d */ /* 0x004fea0003900000 */
[----:B------:R-:W2:Y:S02]  /*23080*/  @!P4 SYNCS.PHASECHK.TRANS64 P4, [R3+URZ+0x348b0], R0 ;  /* 0x0348b0000300c5a7 */ /* 0x000ea4000808007f */
[----:B--2---:R-:W-:Y:S05]  /*23090*/  @!P4 BRA `(.L_x_2300) ;  /* 0xfffffffc00f0c947 */ /* 0x004fea000383ffff */
[----:B------:R-:W-:Y:S05]  /*230a0*/  BRA `(.L_x_2541) ;  /* 0xfffffe7000e47947 */ /* 0x000fea000383ffff */
.L_x_2322:
        /* <DEDUP_REMOVED lines=8> */
.L_x_2543:
[----:B------:R-:W-:Y:S05]  /*23130*/  BSYNC B1 ;  /* 0x0000000000017941 */ /* 0x000fea0003800000 */
.L_x_2542:
[----:B------:R-:W-:Y:S05]  /*23140*/  BRA `(.L_x_2544) ;  /* 0xfffffe8c00e87947 */ /* 0x000fea000383ffff */
.L_x_2323:
        /* <DEDUP_REMOVED lines=8> */
.L_x_2546:
[----:B------:R-:W-:Y:S05]  /*231d0*/  BSYNC B1 ;  /* 0x0000000000017941 */ /* 0x000fea0003800000 */
.L_x_2545:
[----:B------:R-:W-:Y:S05]  /*231e0*/  BRA `(.L_x_2547) ;  /* 0xfffffe8c00c87947 */ /* 0x000fea000383ffff */
.L_x_2324:
        /* <DEDUP_REMOVED lines=8> */
.L_x_2549:
[----:B------:R-:W-:Y:S05]  /*23270*/  BSYNC B1 ;  /* 0x0000000000017941 */ /* 0x000fea0003800000 */
.L_x_2548:
[----:B------:R-:W-:Y:S05]  /*23280*/  BRA `(.L_x_2550) ;  /* 0xfffffe8c00a87947 */ /* 0x000fea000383ffff */
.L_x_2325:
        /* <DEDUP_REMOVED lines=8> */
.L_x_2552:
[----:B------:R-:W-:Y:S05]  /*23310*/  BSYNC B1 ;  /* 0x0000000000017941 */ /* 0x000fea0003800000 */
.L_x_2551:
[----:B------:R-:W-:Y:S05]  /*23320*/  BRA `(.L_x_2553) ;  /* 0xfffffe8c00887947 */ /* 0x000fea000383ffff */
.L_x_2326:
        /* <DEDUP_REMOVED lines=8> */
.L_x_2555:
[----:B------:R-:W-:Y:S05]  /*233b0*/  BSYNC B1 ;  /* 0x0000000000017941 */ /* 0x000fea0003800000 */
.L_x_2554:
[----:B------:R-:W-:Y:S05]  /*233c0*/  BRA `(.L_x_2556) ;  /* 0xfffffe8c00687947 */ /* 0x000fea000383ffff */
.L_x_2327:
        /* <DEDUP_REMOVED lines=8> */
.L_x_2558:
[----:B------:R-:W-:Y:S05]  /*23450*/  BSYNC B1 ;  /* 0x0000000000017941 */ /* 0x000fea0003800000 */
.L_x_2557:
[----:B------:R-:W-:Y:S05]  /*23460*/  BRA `(.L_x_2559) ;  /* 0xfffffe8c004c7947 */ /* 0x000fea000383ffff */
.L_x_2328:
        /* <DEDUP_REMOVED lines=8> */
.L_x_2561:
[----:B------:R-:W-:Y:S05]  /*234f0*/  BSYNC B1 ;  /* 0x0000000000017941 */ /* 0x000fea0003800000 */
.L_x_2560:
[----:B------:R-:W-:Y:S05]  /*23500*/  BRA `(.L_x_2562) ;  /* 0xfffffe8c00307947 */ /* 0x000fea000383ffff */
.L_x_2329:
        /* <DEDUP_REMOVED lines=8> */
.L_x_2564:
[----:B------:R-:W-:Y:S05]  /*23590*/  BSYNC B1 ;  /* 0x0000000000017941 */ /* 0x000fea0003800000 */
.L_x_2563:
[----:B------:R-:W-:Y:S05]  /*235a0*/  BRA `(.L_x_2565) ;  /* 0xfffffe8c00147947 */ /* 0x000fea000383ffff */
.L_x_2331:
[----:B0-----:R0:W1:Y:S02]  /*235b0*/  SYNCS.PHASECHK.TRANS64.TRYWAIT P2, [R18+URZ+0x34800], R3 ;  /* 0x03480003120075a7 */ /* 0x001064000804017f */
[----:B-1----:R-:W-:Y:S05]  /*235c0*/  @!P2 NANOSLEEP.SYNCS 0x989680 ;  /* 0x009896800000a95d */ /* 0x002fea0003900000 */
[----:B------:R-:W1:Y:S02]  /*235d0*/  @!P2 SYNCS.PHASECHK.TRANS64 P2, [R18+URZ+0x34800], R3 ;  /* 0x034800031200a5a7 */ /* 0x000e64000804007f */
[----:B-1----:R-:W-:Y:S05]  /*235e0*/  @!P2 BRA `(.L_x_2331) ;  /* 0xfffffffc00f0a947 */ /* 0x002fea000383ffff */
[----:B------:R-:W-:Y:S05]  /*235f0*/  BRA `(.L_x_2566) ;  /* 0xfffffe8c008c7947 */ /* 0x000fea000383ffff */
.L_x_2359:
        /* <DEDUP_REMOVED lines=8> */
.L_x_2568:
[----:B------:R-:W-:Y:S05]  /*23680*/  BSYNC B1 ;  /* 0x0000000000017941 */ /* 0x000fea0003800000 */
.L_x_2567:
[----:B------:R-:W-:Y:S05]  /*23690*/  BRA `(.L_x_2569) ;  /* 0xfffffebc00ec7947 */ /* 0x000fea000383ffff */
.L_x_2360:
        /* <DEDUP_REMOVED lines=8> */
.L_x_2571:
[----:B------:R-:W-:Y:S05]  /*23720*/  BSYNC B1 ;  /* 0x0000000000017941 */ /* 0x000fea0003800000 */
.L_x_2570:
[----:B------:R-:W-:Y:S05]  /*23730*/  BRA `(.L_x_2572) ;  /* 0xfffffebc00cc7947 */ /* 0x000fea000383ffff */
.L_x_2361:
        /* <DEDUP_REMOVED lines=8> */
.L_x_2574:
[----:B------:R-:W-:Y:S05]  /*237c0*/  BSYNC B1 ;  /* 0x0000000000017941 */ /* 0x000fea0003800000 */
.L_x_2573:
[----:B------:R-:W-:Y:S05]  /*237d0*/  BRA `(.L_x_2575) ;  /* 0xfffffebc00ac7947 */ /* 0x000fea000383ffff */
.L_x_2362:
        /* <DEDUP_REMOVED lines=8> */
.L_x_2577:
[----:B------:R-:W-:Y:S05]  /*23860*/  BSYNC B1 ;  /* 0x0000000000017941 */ /* 0x000fea0003800000 */
.L_x_2576:
[----:B------:R-:W-:Y:S05]  /*23870*/  BRA `(.L_x_2578) ;  /* 0xfffffebc008c7947 */ /* 0x000fea000383ffff */
.L_x_2363:
        /* <DEDUP_REMOVED lines=8> */
.L_x_2580:
[----:B------:R-:W-:Y:S05]  /*23900*/  BSYNC B1 ;  /* 0x0000000000017941 */ /* 0x000fea0003800000 */
.L_x_2579:
[----:B------:R-:W-:Y:S05]  /*23910*/  BRA `(.L_x_2581) ;  /* 0xfffffebc006c7947 */ /* 0x000fea000383ffff */
.L_x_2364:
        /* <DEDUP_REMOVED lines=8> */
.L_x_2583:
[----:B------:R-:W-:Y:S05]  /*239a0*/  BSYNC B1 ;  /* 0x0000000000017941 */ /* 0x000fea0003800000 */
.L_x_2582:
[----:B------:R-:W-:Y:S05]  /*239b0*/  BRA `(.L_x_2584) ;  /* 0xfffffebc00507947 */ /* 0x000fea000383ffff */
.L_x_2365:
        /* <DEDUP_REMOVED lines=8> */
.L_x_2586:
[----:B------:R-:W-:Y:S05]  /*23a40*/  BSYNC B1 ;  /* 0x0000000000017941 */ /* 0x000fea0003800000 */
.L_x_2585:
[----:B------:R-:W-:Y:S05]  /*23a50*/  BRA `(.L_x_2587) ;  /* 0xfffffebc00347947 */ /* 0x000fea000383ffff */
.L_x_2366:
        /* <DEDUP_REMOVED lines=8> */
.L_x_2589:
[----:B------:R-:W-:Y:S05]  /*23ae0*/  BSYNC B1 ;  /* 0x0000000000017941 */ /* 0x000fea0003800000 */
.L_x_2588:
[----:B------:R-:W-:Y:S05]  /*23af0*/  BRA `(.L_x_2590) ;  /* 0xfffffebc00187947 */ /* 0x000fea000383ffff */
.L_x_2368:
[----:B0-----:R0:W1:Y:S02]  /*23b00*/  SYNCS.PHASECHK.TRANS64.TRYWAIT P2, [R18+URZ+0x34800], R9 ;  /* 0x03480009120075a7 */ /* 0x001064000804017f */
[----:B-1----:R-:W-:Y:S05]  /*23b10*/  @!P2 NANOSLEEP.SYNCS 0x989680 ;  /* 0x009896800000a95d */ /* 0x002fea0003900000 */
[----:B------:R-:W1:Y:S02]  /*23b20*/  @!P2 SYNCS.PHASECHK.TRANS64 P2, [R18+URZ+0x34800], R9 ;  /* 0x034800091200a5a7 */ /* 0x000e64000804007f */
[----:B-1----:R-:W-:Y:S05]  /*23b30*/  @!P2 BRA `(.L_x_2368) ;  /* 0xfffffffc00f0a947 */ /* 0x002fea000383ffff */
[----:B------:R-:W-:Y:S05]  /*23b40*/  BRA `(.L_x_2591) ;  /* 0xfffffebc00947947 */ /* 0x000fea000383ffff */
.L_x_2382:
[----:B-1----:R1:W2:Y:S02]  /*23b50*/  SYNCS.PHASECHK.TRANS64.TRYWAIT P2, [R2+URZ+0x34830], R3 ;  /* 0x03483003020075a7 */ /* 0x0022a4000804017f */
[----:B--2---:R-:W-:Y:S05]  /*23b60*/  @!P2 NANOSLEEP.SYNCS 0x989680 ;  /* 0x009896800000a95d */ /* 0x004fea0003900000 */
[----:B------:R-:W2:Y:S02]  /*23b70*/  @!P2 SYNCS.PHASECHK.TRANS64 P2, [R2+URZ+0x34830], R3 ;  /* 0x034830030200a5a7 */ /* 0x000ea4000804007f */
[----:B--2---:R-:W-:Y:S05]  /*23b80*/  @!P2 BRA `(.L_x_2382) ;  /* 0xfffffffc00f0a947 */ /* 0x004fea000383ffff */
[----:B------:R-:W-:Y:S05]  /*23b90*/  BRA `(.L_x_2381) ;  /* 0xfffffee800007947 */ /* 0x000fea000383ffff */
.L_x_2389:
[----:B-1----:R1:W2:Y:S02]  /*23ba0*/  SYNCS.PHASECHK.TRANS64.TRYWAIT P2, [R15+URZ+0x34830], R0 ;  /* 0x034830000f0075a7 */ /* 0x0022a4000804017f */
[----:B--2---:R-:W-:Y:S05]  /*23bb0*/  @!P2 NANOSLEEP.SYNCS 0x989680 ;  /* 0x009896800000a95d */ /* 0x004fea0003900000 */
[----:B------:R-:W2:Y:S02]  /*23bc0*/  @!P2 SYNCS.PHASECHK.TRANS64 P2, [R15+URZ+0x34830], R0 ;  /* 0x034830000f00a5a7 */ /* 0x000ea4000804007f */
[----:B--2---:R-:W-:Y:S05]  /*23bd0*/  @!P2 BRA `(.L_x_2389) ;  /* 0xfffffffc00f0a947 */ /* 0x004fea000383ffff */
[----:B------:R-:W-:Y:S05]  /*23be0*/  BRA `(.L_x_2388) ;  /* 0xffffff14001c7947 */ /* 0x000fea000383ffff */
.L_x_2394:
[----:B---3--:R3:W4:Y:S02]  /*23bf0*/  SYNCS.PHASECHK.TRANS64.TRYWAIT P2, [R20+URZ+0x34850], R3 ;  /* 0x03485003140075a7 */ /* 0x008724000804017f */
[----:B----4-:R-:W-:Y:S05]  /*23c00*/  @!P2 NANOSLEEP.SYNCS 0x989680 ;  /* 0x009896800000a95d */ /* 0x010fea0003900000 */
[----:B------:R-:W4:Y:S02]  /*23c10*/  @!P2 SYNCS.PHASECHK.TRANS64 P2, [R20+URZ+0x34850], R3 ;  /* 0x034850031400a5a7 */ /* 0x000f24000804007f */
[----:B----4-:R-:W-:Y:S05]  /*23c20*/  @!P2 BRA `(.L_x_2394) ;  /* 0xfffffffc00f0a947 */ /* 0x010fea000383ffff */
[----:B------:R-:W-:Y:S05]  /*23c30*/  BRA `(.L_x_2393) ;  /* 0xffffff1c00fc7947 */ /* 0x000fea000383ffff */
.L_x_2402:
[----:B-1----:R1:W2:Y:S02]  /*23c40*/  SYNCS.PHASECHK.TRANS64.TRYWAIT P2, [R0+URZ+0x34830], R11 ;  /* 0x0348300b000075a7 */ /* 0x0022a4000804017f */
[----:B--2---:R-:W-:Y:S05]  /*23c50*/  @!P2 NANOSLEEP.SYNCS 0x989680 ;  /* 0x009896800000a95d */ /* 0x004fea0003900000 */
[----:B------:R-:W2:Y:S02]  /*23c60*/  @!P2 SYNCS.PHASECHK.TRANS64 P2, [R0+URZ+0x34830], R11 ;  /* 0x0348300b0000a5a7 */ /* 0x000ea4000804007f */
[----:B--2---:R-:W-:Y:S05]  /*23c70*/  @!P2 BRA `(.L_x_2402) ;  /* 0xfffffffc00f0a947 */ /* 0x004fea000383ffff */
[----:B------:R-:W-:Y:S05]  /*23c80*/  BRA `(.L_x_2401) ;  /* 0xffffff4000787947 */ /* 0x000fea000383ffff */
.L_x_2407:
[----:B-1----:R1:W2:Y:S02]  /*23c90*/  SYNCS.PHASECHK.TRANS64.TRYWAIT P2, [R15+URZ+0x34850], R0 ;  /* 0x034850000f0075a7 */ /* 0x0022a4000804017f */
[----:B--2---:R-:W-:Y:S05]  /*23ca0*/  @!P2 NANOSLEEP.SYNCS 0x989680 ;  /* 0x009896800000a95d */ /* 0x004fea0003900000 */
[----:B------:R-:W2:Y:S02]  /*23cb0*/  @!P2 SYNCS.PHASECHK.TRANS64 P2, [R15+URZ+0x34850], R0 ;  /* 0x034850000f00a5a7 */ /* 0x000ea4000804007f */
[----:B--2---:R-:W-:Y:S05]  /*23cc0*/  @!P2 BRA `(.L_x_2407) ;  /* 0xfffffffc00f0a947 */ /* 0x004fea000383ffff */
[----:B------:R-:W-:Y:S05]  /*23cd0*/  BRA `(.L_x_2406) ;  /* 0xffffff4c00587947 */ /* 0x000fea000383ffff */
.L_x_2413:
[----:B-1----:R1:W2:Y:S02]  /*23ce0*/  SYNCS.PHASECHK.TRANS64.TRYWAIT P0, [R12+URZ+0x34850], R3 ;  /* 0x034850030c0075a7 */ /* 0x0022a4000800017f */
[----:B--2---:R-:W-:Y:S05]  /*23cf0*/  @!P0 NANOSLEEP.SYNCS 0x989680 ;  /* 0x009896800000895d */ /* 0x004fea0003900000 */
[----:B------:R-:W2:Y:S02]  /*23d00*/  @!P0 SYNCS.PHASECHK.TRANS64 P0, [R12+URZ+0x34850], R3 ;  /* 0x034850030c0085a7 */ /* 0x000ea4000800007f */
[----:B--2---:R-:W-:Y:S05]  /*23d10*/  @!P0 BRA `(.L_x_2413) ;  /* 0xfffffffc00f08947 */ /* 0x004fea000383ffff */
[----:B------:R-:W-:Y:S05]  /*23d20*/  BRA `(.L_x_2412) ;  /* 0xffffff68007c7947 */ /* 0x000fea000383ffff */
.L_x_2447:
        /* <DEDUP_REMOVED lines=11> */
.L_x_2593:
[----:B------:R-:W-:Y:S05]  /*23de0*/  BSYNC B1 ;  /* 0x0000000000017941 */ /* 0x000fea0003800000 */
.L_x_2592:
[----:B------:R-:W-:Y:S05]  /*23df0*/  BRA `(.L_x_2594) ;  /* 0xffffffa400247947 */ /* 0x000fea000383ffff */
.L_x_2448:
[----:B------:R-:W-:Y:S01]  /*23e00*/  BSSY B1, `(.L_x_2595) ;  /* 0x0000006000017945 */ /* 0x000fe20003800000 */
[----:B------:R-:W-:-:S07]  /*23e10*/  IMAD.MOV.U32 R15, RZ, RZ, -0x1 ;  /* 0xffffffffff0f7424 */ /* 0x000fce00078e00ff */
[----:B------:R-:W-:Y:S05]  /*23e20*/  WARPSYNC.COLLECTIVE R15, `(.L_x_2596) ;  /* 0x000000000f0c7348 */ /* 0x000fea0003c00000 */
[----:B------:R-:W-:Y:S02]  /*23e30*/  ELECT P6, UR62, PT ;  /* 0x00000000003e782f */ /* 0x000fe400038c0000 */
[----:B------:R-:W-:Y:S01]  /*23e40*/  MOV R14, UR62 ;  /* 0x0000003e000e7c02 */ /* 0x000fe20008000f00 */
[----:B------:R-:W-:Y:S10]  /*23e50*/  ENDCOLLECTIVE ;  /* 0x000000000000791b */ /* 0x000ff40003800000 */
.L_x_2596:
[----:B------:R-:W-:Y:S05]  /*23e60*/  BSYNC B1 ;  /* 0x0000000000017941 */ /* 0x000fea0003800000 */
.L_x_2595:
[----:B------:R-:W-:Y:S05]  /*23e70*/  BRA `(.L_x_2597) ;  /* 0xffffffa400107947 */ /* 0x000fea000383ffff */
.L_x_2450:
[----:B0-----:R0:W1:Y:S02]  /*23e80*/  SYNCS.PHASECHK.TRANS64.TRYWAIT P0, [R5+URZ+0x34820], R6 ;  /* 0x03482006050075a7 */ /* 0x001064000800017f */
[----:B-1----:R-:W-:Y:S05]  /*23e90*/  @!P0 NANOSLEEP.SYNCS 0x989680 ;  /* 0x009896800000895d */ /* 0x002fea0003900000 */
[----:B------:R-:W1:Y:S02]  /*23ea0*/  @!P0 SYNCS.PHASECHK.TRANS64 P0, [R5+URZ+0x34820], R6 ;  /* 0x03482006050085a7 */ /* 0x000e64000800007f */
[----:B-1----:R-:W-:Y:S05]  /*23eb0*/  @!P0 BRA `(.L_x_2450) ;  /* 0xfffffffc00f08947 */ /* 0x002fea000383ffff */
[----:B------:R-:W-:Y:S05]  /*23ec0*/  BRA `(.L_x_2598) ;  /* 0xffffffa4002c7947 */ /* 0x000fea000383ffff */
.L_x_2453:
[----:B0-----:R0:W1:Y:S02]  /*23ed0*/  SYNCS.PHASECHK.TRANS64.TRYWAIT P0, [R6+URZ+0x348a0], R8 ;  /* 0x0348a008060075a7 */ /* 0x001064000800017f */
[----:B-1----:R-:W-:Y:S05]  /*23ee0*/  @!P0 NANOSLEEP.SYNCS 0x989680 ;  /* 0x009896800000895d */ /* 0x002fea0003900000 */
[----:B------:R-:W1:Y:S02]  /*23ef0*/  @!P0 SYNCS.PHASECHK.TRANS64 P0, [R6+URZ+0x348a0], R8 ;  /* 0x0348a008060085a7 */ /* 0x000e64000800007f */
[----:B-1----:R-:W-:Y:S05]  /*23f00*/  @!P0 BRA `(.L_x_2453) ;  /* 0xfffffffc00f08947 */ /* 0x002fea000383ffff */
[----:B------:R-:W-:Y:S05]  /*23f10*/  BRA `(.L_x_2599) ;  /* 0xffffffa4003c7947 */ /* 0x000fea000383ffff */
.L_x_2455:
[----:B-1----:R1:W2:Y:S02]  /*23f20*/  SYNCS.PHASECHK.TRANS64.TRYWAIT P0, [R6+URZ+0x348c0], R8 ;  /* 0x0348c008060075a7 */ /* 0x0022a4000800017f */
[----:B--2---:R-:W-:Y:S05]  /*23f30*/  @!P0 NANOSLEEP.SYNCS 0x989680 ;  /* 0x009896800000895d */ /* 0x004fea0003900000 */
[----:B------:R-:W2:Y:S02]  /*23f40*/  @!P0 SYNCS.PHASECHK.TRANS64 P0, [R6+URZ+0x348c0], R8 ;  /* 0x0348c008060085a7 */ /* 0x000ea4000800007f */
[----:B--2---:R-:W-:Y:S05]  /*23f50*/  @!P0 BRA `(.L_x_2455) ;  /* 0xfffffffc00f08947 */ /* 0x004fea000383ffff */
[----:B------:R-:W-:Y:S05]  /*23f60*/  BRA `(.L_x_2600) ;  /* 0xffffffa400cc7947 */ /* 0x000fea000383ffff */
.L_x_2459:
[----:B0-----:R0:W1:Y:S02]  /*23f70*/  SYNCS.PHASECHK.TRANS64.TRYWAIT P0, [R7+URZ+0x348a0], R8 ;  /* 0x0348a008070075a7 */ /* 0x001064000800017f */
[----:B-1----:R-:W-:Y:S05]  /*23f80*/  @!P0 NANOSLEEP.SYNCS 0x989680 ;  /* 0x009896800000895d */ /* 0x002fea0003900000 */
[----:B------:R-:W1:Y:S02]  /*23f90*/  @!P0 SYNCS.PHASECHK.TRANS64 P0, [R7+URZ+0x348a0], R8 ;  /* 0x0348a008070085a7 */ /* 0x000e64000800007f */
[----:B-1----:R-:W-:Y:S05]  /*23fa0*/  @!P0 BRA `(.L_x_2459) ;  /* 0xfffffffc00f08947 */ /* 0x002fea000383ffff */
[----:B------:R-:W-:Y:S05]  /*23fb0*/  BRA `(.L_x_2601) ;  /* 0xffffffa800a87947 */ /* 0x000fea000383ffff */
.L_x_2461:
[----:B-1----:R1:W2:Y:S02]  /*23fc0*/  SYNCS.PHASECHK.TRANS64.TRYWAIT P1, [R7+URZ+0x348c0], R8 ;  /* 0x0348c008070075a7 */ /* 0x0022a4000802017f */
[----:B--2---:R-:W-:Y:S05]  /*23fd0*/  @!P1 NANOSLEEP.SYNCS 0x989680 ;  /* 0x009896800000995d */ /* 0x004fea0003900000 */
[----:B------:R-:W2:Y:S02]  /*23fe0*/  @!P1 SYNCS.PHASECHK.TRANS64 P1, [R7+URZ+0x348c0], R8 ;  /* 0x0348c008070095a7 */ /* 0x000ea4000802007f */
[----:B--2---:R-:W-:Y:S05]  /*23ff0*/  @!P1 BRA `(.L_x_2461) ;  /* 0xfffffffc00f09947 */ /* 0x004fea000383ffff */
[----:B------:R-:W-:Y:S05]  /*24000*/  BRA `(.L_x_2602) ;  /* 0xffffffac00307947 */ /* 0x000fea000383ffff */
.L_x_2473:
        /* <DEDUP_REMOVED lines=11> */
.L_x_2604:
[----:B------:R-:W-:Y:S05]  /*240c0*/  BSYNC B0 ;  /* 0x0000000000007941 */ /* 0x000fea0003800000 */
.L_x_2603:
[----:B------:R-:W-:Y:S05]  /*240d0*/  BRA `(.L_x_2605) ;  /* 0xffffffb800387947 */ /* 0x000fea000383ffff */
.L_x_2474:
[----:B------:R-:W-:Y:S01]  /*240e0*/  BSSY B0, `(.L_x_2606) ;  /* 0x0000006000007945 */ /* 0x000fe20003800000 */
[----:B------:R-:W-:-:S07]  /*240f0*/  IMAD.MOV.U32 R15, RZ, RZ, -0x1 ;  /* 0xffffffffff0f7424 */ /* 0x000fce00078e00ff */
[----:B------:R-:W-:Y:S05]  /*24100*/  WARPSYNC.COLLECTIVE R15, `(.L_x_2607) ;  /* 0x000000000f0c7348 */ /* 0x000fea0003c00000 */
[----:B------:R-:W-:Y:S02]  /*24110*/  ELECT P6, UR62, PT ;  /* 0x00000000003e782f */ /* 0x000fe400038c0000 */
[----:B------:R-:W-:Y:S01]  /*24120*/  MOV R14, UR62 ;  /* 0x0000003e000e7c02 */ /* 0x000fe20008000f00 */
[----:B------:R-:W-:Y:S10]  /*24130*/  ENDCOLLECTIVE ;  /* 0x000000000000791b */ /* 0x000ff40003800000 */
.L_x_2607:
[----:B------:R-:W-:Y:S05]  /*24140*/  BSYNC B0 ;  /* 0x0000000000007941 */ /* 0x000fea0003800000 */
.L_x_2606:
[----:B------:R-:W-:Y:S05]  /*24150*/  BRA `(.L_x_2608) ;  /* 0xffffffb800287947 */ /* 0x000fea000383ffff */
.L_x_2477:
[----:B0-----:R0:W1:Y:S02]  /*24160*/  SYNCS.PHASECHK.TRANS64.TRYWAIT P0, [R7+URZ+0x34840], R10 ;  /* 0x0348400a070075a7 */ /* 0x001064000800017f */
[----:B-1----:R-:W-:Y:S05]  /*24170*/  @!P0 NANOSLEEP.SYNCS 0x989680 ;  /* 0x009896800000895d */ /* 0x002fea0003900000 */
[----:B------:R-:W1:Y:S02]  /*24180*/  @!P0 SYNCS.PHASECHK.TRANS64 P0, [R7+URZ+0x34840], R10 ;  /* 0x0348400a070085a7 */ /* 0x000e64000800007f */
[----:B-1----:R-:W-:Y:S05]  /*24190*/  @!P0 BRA `(.L_x_2477) ;  /* 0xfffffffc00f08947 */ /* 0x002fea000383ffff */
[----:B------:R-:W-:Y:S05]  /*241a0*/  BRA `(.L_x_2609) ;  /* 0xffffffb8008c7947 */ /* 0x000fea000383ffff */
.L_x_2480:
        /* <DEDUP_REMOVED lines=8> */
.L_x_2488:
[----:B0-----:R0:W1:Y:S02]  /*24230*/  SYNCS.PHASECHK.TRANS64.TRYWAIT P0, [R7+URZ+0x34840], R8 ;  /* 0x03484008070075a7 */ /* 0x001064000800017f */
[----:B-1----:R-:W-:Y:S05]  /*24240*/  @!P0 NANOSLEEP.SYNCS 0x989680 ;  /* 0x009896800000895d */ /* 0x002fea0003900000 */
[----:B------:R-:W1:Y:S02]  /*24250*/  @!P0 SYNCS.PHASECHK.TRANS64 P0, [R7+URZ+0x34840], R8 ;  /* 0x03484008070085a7 */ /* 0x000e64000800007f */
[----:B-1----:R-:W-:Y:S05]  /*24260*/  @!P0 BRA `(.L_x_2488) ;  /* 0xfffffffc00f08947 */ /* 0x002fea000383ffff */
[----:B------:R-:W-:Y:S05]  /*24270*/  BRA `(.L_x_2611) ;  /* 0xffffffc000887947 */ /* 0x000fea000383ffff */
.L_x_2490:
[----:B0-----:R0:W1:Y:S02]  /*24280*/  SYNCS.PHASECHK.TRANS64.TRYWAIT P0, [R8+URZ+0x60], R7 ;  /* 0x00006007080075a7 */ /* 0x001064000800017f */
[----:B-1----:R-:W-:Y:S05]  /*24290*/  @!P0 NANOSLEEP.SYNCS 0x989680 ;  /* 0x009896800000895d */ /* 0x002fea0003900000 */
[----:B------:R-:W1:Y:S02]  /*242a0*/  @!P0 SYNCS.PHASECHK.TRANS64 P0, [R8+URZ+0x60], R7 ;  /* 0x00006007080085a7 */ /* 0x000e64000800007f */
[----:B-1----:R-:W-:Y:S05]  /*242b0*/  @!P0 BRA `(.L_x_2490) ;  /* 0xfffffffc00f08947 */ /* 0x002fea000383ffff */
[----:B------:R-:W-:Y:S05]  /*242c0*/  BRA `(.L_x_2612) ;  /* 0xffffffc400347947 */ /* 0x000fea000383ffff */
.L_x_2495:
[----:B-1----:R1:W2:Y:S02]  /*242d0*/  SYNCS.PHASECHK.TRANS64.TRYWAIT P0, [R2+URZ+0x34840], R3 ;  /* 0x03484003020075a7 */ /* 0x0022a4000800017f */
[----:B--2---:R-:W-:Y:S05]  /*242e0*/  @!P0 NANOSLEEP.SYNCS 0x989680 ;  /* 0x009896800000895d */ /* 0x004fea0003900000 */
[----:B------:R-:W2:Y:S02]  /*242f0*/  @!P0 SYNCS.PHASECHK.TRANS64 P0, [R2+URZ+0x34840], R3 ;  /* 0x03484003020085a7 */ /* 0x000ea4000800007f */
[----:B--2---:R-:W-:Y:S05]  /*24300*/  @!P0 BRA `(.L_x_2495) ;  /* 0xfffffffc00f08947 */ /* 0x004fea000383ffff */
[----:B------:R-:W-:Y:S05]  /*24310*/  BRA `(.L_x_2613) ;  /* 0xffffffc800907947 */ /* 0x000fea000383ffff */
.L_x_2497:
[----:B0-----:R0:W1:Y:S02]  /*24320*/  SYNCS.PHASECHK.TRANS64.TRYWAIT P1, [R3+URZ+0x60], R2 ;  /* 0x00006002030075a7 */ /* 0x001064000802017f */
[----:B-1----:R-:W-:Y:S05]  /*24330*/  @!P1 NANOSLEEP.SYNCS 0x989680 ;  /* 0x009896800000995d */ /* 0x002fea0003900000 */
[----:B------:R-:W1:Y:S02]  /*24340*/  @!P1 SYNCS.PHASECHK.TRANS64 P1, [R3+URZ+0x60], R2 ;  /* 0x00006002030095a7 */ /* 0x000e64000802007f */
[----:B-1----:R-:W-:Y:S05]  /*24350*/  @!P1 BRA `(.L_x_2497) ;  /* 0xfffffffc00f09947 */ /* 0x002fea000383ffff */
[----:B------:R-:W-:Y:S05]  /*24360*/  BRA `(.L_x_2614) ;  /* 0xffffffcc003c7947 */ /* 0x000fea000383ffff */
.L_x_2502:
[----:B--2---:R2:W3:Y:S02]  /*24370*/  SYNCS.PHASECHK.TRANS64.TRYWAIT P0, [R2+URZ+0x34840], R3 ;  /* 0x03484003020075a7 */ /* 0x0044e4000800017f */
[----:B---3--:R-:W-:Y:S05]  /*24380*/  @!P0 NANOSLEEP.SYNCS 0x989680 ;  /* 0x009896800000895d */ /* 0x008fea0003900000 */
[----:B------:R-:W3:Y:S02]  /*24390*/  @!P0 SYNCS.PHASECHK.TRANS64 P0, [R2+URZ+0x34840], R3 ;  /* 0x03484003020085a7 */ /* 0x000ee4000800007f */
[----:B---3--:R-:W-:Y:S05]  /*243a0*/  @!P0 BRA `(.L_x_2502) ;  /* 0xfffffffc00f08947 */ /* 0x008fea000383ffff */
[----:B------:R-:W-:Y:S05]  /*243b0*/  BRA `(.L_x_2615) ;  /* 0xffffffd000587947 */ /* 0x000fea000383ffff */
.L_x_2504:
[----:B0-----:R0:W1:Y:S02]  /*243c0*/  SYNCS.PHASECHK.TRANS64.TRYWAIT P1, [R2+URZ+0x60], R9 ;  /* 0x00006009020075a7 */ /* 0x001064000802017f */
[----:B-1----:R-:W-:Y:S05]  /*243d0*/  @!P1 NANOSLEEP.SYNCS 0x989680 ;  /* 0x009896800000995d */ /* 0x002fea0003900000 */
[----:B------:R-:W1:Y:S02]  /*243e0*/  @!P1 SYNCS.PHASECHK.TRANS64 P1, [R2+URZ+0x60], R9 ;  /* 0x00006009020095a7 */ /* 0x000e64000802007f */
[----:B-1----:R-:W-:Y:S05]  /*243f0*/  @!P1 BRA `(.L_x_2504) ;  /* 0xfffffffc00f09947 */ /* 0x002fea000383ffff */
[----:B------:R-:W-:Y:S05]  /*24400*/  BRA `(.L_x_2616) ;  /* 0xffffffd400087947 */ /* 0x000fea000383ffff */
.L_x_2511:
[----:B-1----:R1:W2:Y:S02]  /*24410*/  SYNCS.PHASECHK.TRANS64.TRYWAIT P0, [R3+URZ+0x34860], R0 ;  /* 0x03486000030075a7 */ /* 0x0022a4000800017f */
[----:B--2---:R-:W-:Y:S05]  /*24420*/  @!P0 NANOSLEEP.SYNCS 0x989680 ;  /* 0x009896800000895d */ /* 0x004fea0003900000 */
[----:B------:R-:W2:Y:S02]  /*24430*/  @!P0 SYNCS.PHASECHK.TRANS64 P0, [R3+URZ+0x34860], R0 ;  /* 0x03486000030085a7 */ /* 0x000ea4000800007f */
[----:B--2---:R-:W-:Y:S05]  /*24440*/  @!P0 BRA `(.L_x_2511) ;  /* 0xfffffffc00f08947 */ /* 0x004fea000383ffff */
[----:B------:R-:W-:Y:S05]  /*24450*/  BRA `(.L_x_2617) ;  /* 0xffffffd8000c7947 */ /* 0x000fea000383ffff */
.L_x_2513:
[----:B------:R-:W-:Y:S01]  /*24460*/  BSSY B0, `(.L_x_2618) ;  /* 0x0000008000007945 */ /* 0x000fe20003800000 */
[----:B------:R-:W-:Y:S02]  /*24470*/  IMAD.MOV.U32 R13, RZ, RZ, R16 ;  /* 0x000000ffff0d7224 */ /* 0x000fe400078e0010 */
[----:B------:R-:W-:Y:S02]  /*24480*/  IMAD.MOV.U32 R12, RZ, RZ, RZ ;  /* 0x000000ffff0c7224 */ /* 0x000fe400078e00ff */
[----:B------:R-:W-:Y:S02]  /*24490*/  IMAD.MOV.U32 R11, RZ, RZ, 0x1f ;  /* 0x0000001fff0b7424 */ /* 0x000fe400078e00ff */
[----:B0-----:R-:W-:-:S07]  /*244a0*/  IMAD.MOV.U32 R15, RZ, RZ, -0x1 ;  /* 0xffffffffff0f7424 */ /* 0x001fce00078e00ff */
[----:B-1----:R-:W-:Y:S05]  /*244b0*/  WARPSYNC.COLLECTIVE R15, `(.L_x_2619) ;  /* 0x000000000f087348 */ /* 0x002fea0003c00000 */
[----:B------:R0:W2:Y:S02]  /*244c0*/  SHFL.IDX P6, R14, R13, R12, R11 ;  /* 0x0000000c0d0e7389 */ /* 0x0000a400000c000b */
[----:B012---:R-:W-:Y:S01]  /*244d0*/  ENDCOLLECTIVE ;  /* 0x000000000000791b */ /* 0x007fe20003800000 */
.L_x_2619:
[----:B------:R-:W-:Y:S05]  /*244e0*/  BSYNC B0 ;  /* 0x0000000000007941 */ /* 0x000fea0003800000 */
.L_x_2618:
        /* <DEDUP_REMOVED lines=8> */
.L_x_2620:
[----:B------:R-:W-:Y:S01]  /*24570*/  IMAD.MOV.U32 R16, RZ, RZ, R14 ;  /* 0x000000ffff107224 */ /* 0x000fe200078e000e */
[----:B------:R-:W-:Y:S06]  /*24580*/  BRA `(.L_x_2621) ;  /* 0xffffffd800947947 */ /* 0x000fec000383ffff */
.L_x_2516:
[----:B------:R-:W-:Y:S01]  /*24590*/  BSSY B0, `(.L_x_2622) ;  /* 0x0000008000007945 */ /* 0x000fe20003800000 */
[----:B-----5:R-:W-:Y:S02]  /*245a0*/  IMAD.MOV.U32 R13, RZ, RZ, R17 ;  /* 0x000000ffff0d7224 */ /* 0x020fe400078e0011 */
[----:B------:R-:W-:Y:S02]  /*245b0*/  IMAD.MOV.U32 R12, RZ, RZ, 0x1 ;  /* 0x00000001ff0c7424 */ /* 0x000fe400078e00ff */
[----:B------:R-:W-:Y:S02]  /*245c0*/  IMAD.MOV.U32 R11, RZ, RZ, RZ ;  /* 0x000000ffff0b7224 */ /* 0x000fe400078e00ff */
[----:B0-----:R-:W-:-:S07]  /*245d0*/  IMAD.MOV.U32 R15, RZ, RZ, -0x1 ;  /* 0xffffffffff0f7424 */ /* 0x001fce00078e00ff */
[----:B-1234-:R-:W-:Y:S05]  /*245e0*/  WARPSYNC.COLLECTIVE R15, `(.L_x_2623) ;  /* 0x000000000f087348 */ /* 0x01efea0003c00000 */
[----:B------:R0:W0:Y:S02]  /*245f0*/  SHFL.UP P6, R14, R13, R12, R11 ;  /* 0x0400000c0d0e7389 */ /* 0x00002400000c000b */
[----:B01234-:R-:W-:Y:S01]  /*24600*/  ENDCOLLECTIVE ;  /* 0x000000000000791b */ /* 0x01ffe20003800000 */
.L_x_2623:
[----:B------:R-:W-:Y:S05]  /*24610*/  BSYNC B0 ;  /* 0x0000000000007941 */ /* 0x000fea0003800000 */
.L_x_2622:
        /* <DEDUP_REMOVED lines=10> */
.L_x_2624:
        /* <DEDUP_REMOVED lines=8> */
.L_x_2625:
        /* <DEDUP_REMOVED lines=8> */
.L_x_2626:
        /* <DEDUP_REMOVED lines=8> */
.L_x_2627:
        /* <DEDUP_REMOVED lines=8> */
.L_x_2628:
[----:B------:R-:W-:Y:S05]  /*248c0*/  BRA `(.L_x_2629) ;  /* 0xffffffd800587947 */ /* 0x000fea000383ffff */
.L_x_2521:
        /* <DEDUP_REMOVED lines=8> */
.L_x_2631:
[----:B------:R-:W-:Y:S05]  /*24950*/  BSYNC B0 ;  /* 0x0000000000007941 */ /* 0x000fea0003800000 */
.L_x_2630:
        /* <DEDUP_REMOVED lines=10> */
.L_x_2632:
        /* <DEDUP_REMOVED lines=8> */
.L_x_2633:
        /* <DEDUP_REMOVED lines=8> */
.L_x_2634:
        /* <DEDUP_REMOVED lines=8> */
.L_x_2635:
        /* <DEDUP_REMOVED lines=8> */
.L_x_2636:
[----:B------:R-:W-:Y:S05]  /*24c00*/  BRA `(.L_x_2637) ;  /* 0xffffffd8003c7947 */ /* 0x000fea000383ffff */
.L_x_2523:
[----:B------:R-:W-:Y:S01]  /*24c10*/  BSSY B0, `(.L_x_2638) ;  /* 0x0000006000007945 */ /* 0x000fe20003800000 */
[----:B------:R-:W-:Y:S01]  /*24c20*/  PLOP3.LUT P6, PT, P6, PT, PT, 0x8, 0x0 ;  /* 0x000000000000781c */ /* 0x000fe200037ce170 */
[----:B------:R-:W-:-:S12]  /*24c30*/  IMAD.MOV.U32 R15, RZ, RZ, -0x1 ;  /* 0xffffffffff0f7424 */ /* 0x000fd800078e00ff */
[----:B0-----:R-:W-:Y:S05]  /*24c40*/  WARPSYNC.COLLECTIVE R15, `(.L_x_2639) ;  /* 0x000000000f087348 */ /* 0x001fea0003c00000 */
[----:B------:R-:W-:Y:S01]  /*24c50*/  VOTE.ANY R14, PT, P6 ;  /* 0x00000000000e7806 */ /* 0x000fe200030e0100 */
[----:B0-----:R-:W-:Y:S06]  /*24c60*/  ENDCOLLECTIVE ;  /* 0x000000000000791b */ /* 0x001fec0003800000 */
.L_x_2639:
[----:B------:R-:W-:Y:S05]  /*24c70*/  BSYNC B0 ;  /* 0x0000000000007941 */ /* 0x000fea0003800000 */
.L_x_2638:
        /* <DEDUP_REMOVED lines=9> */
.L_x_2640:
[----:B------:R-:W-:Y:S01]  /*24d10*/  IMAD.MOV.U32 R17, RZ, RZ, R14 ;  /* 0x000000ffff117224 */ /* 0x000fe200078e000e */
[----:B------:R-:W-:Y:S06]  /*24d20*/  BRA `(.L_x_2641) ;  /* 0xffffffd8002c7947 */ /* 0x000fec000383ffff */
.L_x_2525:
[----:B------:R-:W-:Y:S01]  /*24d30*/  BSSY B0, `(.L_x_2642) ;  /* 0x0000007000007945 */ /* 0x000fe20003800000 */
[----:B------:R-:W-:Y:S02]  /*24d40*/  IMAD.MOV.U32 R13, RZ, RZ, R2 ;  /* 0x000000ffff0d7224 */ /* 0x000fe400078e0002 */
[----:B------:R-:W-:Y:S02]  /*24d50*/  IMAD.MOV.U32 R11, RZ, RZ, 0x1f ;  /* 0x0000001fff0b7424 */ /* 0x000fe400078e00ff */
[----:B------:R-:W-:-:S07]  /*24d60*/  IMAD.MOV.U32 R15, RZ, RZ, -0x1 ;  /* 0xffffffffff0f7424 */ /* 0x000fce00078e00ff */
[----:B012---:R-:W-:Y:S05]  /*24d70*/  WARPSYNC.COLLECTIVE R15, `(.L_x_2643) ;  /* 0x000000000f087348 */ /* 0x007fea0003c00000 */
[----:B------:R3:W4:Y:S02]  /*24d80*/  SHFL.IDX P6, R14, R13, R12, R11 ;  /* 0x0000000c0d0e7389 */ /* 0x00072400000c000b */
[----:B01234-:R-:W-:Y:S01]  /*24d90*/  ENDCOLLECTIVE ;  /* 0x000000000000791b */ /* 0x01ffe20003800000 */
.L_x_2643:
[----:B------:R-:W-:Y:S05]  /*24da0*/  BSYNC B0 ;  /* 0x0000000000007941 */ /* 0x000fea0003800000 */
.L_x_2642:
[----:B------:R-:W-:Y:S01]  /*24db0*/  IMAD.MOV.U32 R7, RZ, RZ, R14 ;  /* 0x000000ffff077224 */ /* 0x000fe200078e000e */
[----:B------:R-:W-:Y:S06]  /*24dc0*/  BRA `(.L_x_2524) ;  /* 0xffffffd800207947 */ /* 0x000fec000383ffff */
.L_x_2529:
[----:B-1----:R1:W2:Y:S02]  /*24dd0*/  SYNCS.PHASECHK.TRANS64.TRYWAIT P0, [R0+URZ+0x34820], R3 ;  /* 0x03482003000075a7 */ /* 0x0022a4000800017f */
[----:B--2---:R-:W-:Y:S05]  /*24de0*/  @!P0 NANOSLEEP.SYNCS 0x989680 ;  /* 0x009896800000895d */ /* 0x004fea0003900000 */
[----:B------:R-:W2:Y:S02]  /*24df0*/  @!P0 SYNCS.PHASECHK.TRANS64 P0, [R0+URZ+0x34820], R3 ;  /* 0x03482003000085a7 */ /* 0x000ea4000800007f */
[----:B--2---:R-:W-:Y:S05]  /*24e00*/  @!P0 BRA `(.L_x_2529) ;  /* 0xfffffffc00f08947 */ /* 0x004fea000383ffff */
[----:B------:R-:W-:Y:S05]  /*24e10*/  BRA `(.L_x_2644) ;  /* 0xffffffdc00947947 */ /* 0x000fea000383ffff */
.L_x_2530:
        /* <DEDUP_REMOVED lines=11> */
.L_x_2646:
[----:B------:R-:W-:Y:S05]  /*24ed0*/  BSYNC B0 ;  /* 0x0000000000007941 */ /* 0x000fea0003800000 */
.L_x_2645:
[----:B------:R-:W-:Y:S05]  /*24ee0*/  BRA `(.L_x_2647) ;  /* 0xffffffdc007c7947 */ /* 0x000fea000383ffff */
.L_x_2531:
[----:B------:R-:W-:Y:S01]  /*24ef0*/  BSSY B0, `(.L_x_2648) ;  /* 0x0000006000007945 */ /* 0x000fe20003800000 */
[----:B------:R-:W-:-:S07]  /*24f00*/  IMAD.MOV.U32 R15, RZ, RZ, -0x1 ;  /* 0xffffffffff0f7424 */ /* 0x000fce00078e00ff */
[----:B012---:R-:W-:Y:S05]  /*24f10*/  WARPSYNC.COLLECTIVE R15, `(.L_x_2649) ;  /* 0x000000000f0c7348 */ /* 0x007fea0003c00000 */
[----:B------:R-:W-:Y:S02]  /*24f20*/  ELECT P6, UR62, PT ;  /* 0x00000000003e782f */ /* 0x000fe400038c0000 */
[----:B------:R-:W-:Y:S01]  /*24f30*/  MOV R14, UR62 ;  /* 0x0000003e000e7c02 */ /* 0x000fe20008000f00 */
[----:B012---:R-:W-:Y:S10]  /*24f40*/  ENDCOLLECTIVE ;  /* 0x000000000000791b */ /* 0x007ff40003800000 */
.L_x_2649:
[----:B------:R-:W-:Y:S05]  /*24f50*/  BSYNC B0 ;  /* 0x0000000000007941 */ /* 0x000fea0003800000 */
.L_x_2648:
[----:B------:R-:W-:Y:S05]  /*24f60*/  BRA `(.L_x_2650) ;  /* 0xffffffdc00707947 */ /* 0x000fea000383ffff */
.L_x_2533:
[----:B-1----:R1:W2:Y:S02]  /*24f70*/  SYNCS.PHASECHK.TRANS64.TRYWAIT P0, [R6+URZ], R5 ;  /* 0x00000005060075a7 */ /* 0x0022a4000800017f */
[----:B--2---:R-:W-:Y:S05]  /*24f80*/  @!P0 NANOSLEEP.SYNCS 0x989680 ;  /* 0x009896800000895d */ /* 0x004fea0003900000 */
[----:B------:R-:W2:Y:S02]  /*24f90*/  @!P0 SYNCS.PHASECHK.TRANS64 P0, [R6+URZ], R5 ;  /* 0x00000005060085a7 */ /* 0x000ea4000800007f */
[----:B--2---:R-:W-:Y:S05]  /*24fa0*/  @!P0 BRA `(.L_x_2533) ;  /* 0xfffffffc00f08947 */ /* 0x004fea000383ffff */
[----:B------:R-:W-:Y:S05]  /*24fb0*/  BRA `(.L_x_2651) ;  /* 0xffffffdc00ac7947 */ /* 0x000fea000383ffff */
.L_x_2534:
[----:B--2---:R2:W3:Y:S02]  /*24fc0*/  SYNCS.PHASECHK.TRANS64.TRYWAIT P0, [R7+URZ], R2 ;  /* 0x00000002070075a7 */ /* 0x0044e4000800017f */
[----:B---3--:R-:W-:Y:S05]  /*24fd0*/  @!P0 NANOSLEEP.SYNCS 0x989680 ;  /* 0x009896800000895d */ /* 0x008fea0003900000 */
[----:B------:R-:W3:Y:S02]  /*24fe0*/  @!P0 SYNCS.PHASECHK.TRANS64 P0, [R7+URZ], R2 ;  /* 0x00000002070085a7 */ /* 0x000ee4000800007f */
[----:B---3--:R-:W-:Y:S05]  /*24ff0*/  @!P0 BRA `(.L_x_2534) ;  /* 0xfffffffc00f08947 */ /* 0x008fea000383ffff */
[----:B------:R-:W-:Y:S05]  /*25000*/  BRA `(.L_x_2652) ;  /* 0xffffffdc00a07947 */ /* 0x000fea000383ffff */
.L_x_2536:
[----:B---3--:R3:W4:Y:S02]  /*25010*/  SYNCS.PHASECHK.TRANS64.TRYWAIT P0, [R4+URZ], R5 ;  /* 0x00000005040075a7 */ /* 0x008724000800017f */
[----:B----4-:R-:W-:Y:S05]  /*25020*/  @!P0 NANOSLEEP.SYNCS 0x989680 ;  /* 0x009896800000895d */ /* 0x010fea0003900000 */
[----:B------:R-:W4:Y:S02]  /*25030*/  @!P0 SYNCS.PHASECHK.TRANS64 P0, [R4+URZ], R5 ;  /* 0x00000005040085a7 */ /* 0x000f24000800007f */
[----:B----4-:R-:W-:Y:S05]  /*25040*/  @!P0 BRA `(.L_x_2536) ;  /* 0xfffffffc00f08947 */ /* 0x010fea000383ffff */
[----:B------:R-:W-:Y:S05]  /*25050*/  BRA `(.L_x_2653) ;  /* 0xffffffdc00a87947 */ /* 0x000fea000383ffff */
.L_x_2654:
        /* <DEDUP_REMOVED lines=10> */
.L_x_2664:


//--------------------- .nv.global.init           --------------------------
	.section	.nv.global.init,"aw",@progbits
.nv.global.init:
	.type		$str$23,@object
	.size		$str$23,($str$24 - $str$23)
$str$23:
        /*0000*/ 	.byte	0x28, 0x61, 0x64, 0x64, 0x72, 0x65, 0x73, 0x73, 0x20, 0x26, 0x20, 0x6d, 0x61, 0x73, 0x6b, 0x29
        /*0010*/ 	.byte	0x20, 0x3d, 0x3d, 0x20, 0x30, 0x00
	.type		$str$24,@object
	.size		$str$24,(__unnamed_5 - $str$24)
$str$24:
        /*0016*/ 	.byte	0x2f, 0x74, 0x6d, 0x70, 0x2f, 0x6f, 0x73, 0x73, 0x5f, 0x6b, 0x65, 0x72, 0x6e, 0x65, 0x6c, 0x73
        /*0026*/ 	.byte	0x5f, 0x73, 0x72, 0x63, 0x2f, 0x66, 0x6c, 0x61, 0x73, 0x68, 0x5f, 0x61, 0x74, 0x74, 0x65, 0x6e
        /*0036*/ 	.byte	0x74, 0x69, 0x6f, 0x6e, 0x2f, 0x63, 0x73, 0x72, 0x63, 0x2f, 0x63, 0x75, 0x74, 0x6c, 0x61, 0x73
        /*0046*/ 	.byte	0x73, 0x2f, 0x69, 0x6e, 0x63, 0x6c, 0x75, 0x64, 0x65, 0x2f, 0x63, 0x75, 0x74, 0x65, 0x2f, 0x70
        /*0056*/ 	.byte	0x6f, 0x69, 0x6e, 0x74, 0x65, 0x72, 0x5f, 0x66, 0x6c, 0x61, 0x67, 0x67, 0x65, 0x64, 0x2e, 0x68
        /*0066*/ 	.byte	0x70, 0x70, 0x00
	.type		__unnamed_5,@object
	.size		__unnamed_5,(__unnamed_11 - __unnamed_5)
__unnamed_5:
        /* <DEDUP_REMOVED lines=25> */
	.type		__unnamed_11,@object
	.size		__unnamed_11,(__unnamed_6 - __unnamed_11)
__unnamed_11:
        /* <DEDUP_REMOVED lines=25> */
	.type		__unnamed_6,@object
	.size		__unnamed_6,(__unnamed_9 - __unnamed_6)
__unnamed_6:
        /* <DEDUP_REMOVED lines=25> */
	.type		__unnamed_9,@object
	.size		__unnamed_9,(__unnamed_3 - __unnamed_9)
__unnamed_9:
        /* <DEDUP_REMOVED lines=29> */
	.type		__unnamed_3,@object
	.size		__unnamed_3,(__unnamed_4 - __unnamed_3)
__unnamed_3:
        /* <DEDUP_REMOVED lines=29> */
	.type		__unnamed_4,@object
	.size		__unnamed_4,(__unnamed_8 - __unnamed_4)
__unnamed_4:
        /* <DEDUP_REMOVED lines=29> */
	.type		__unnamed_8,@object
	.size		__unnamed_8,(__unnamed_10 - __unnamed_8)
__unnamed_8:
        /* <DEDUP_REMOVED lines=29> */
	.type		__unnamed_10,@object
	.size		__unnamed_10,(__unnamed_2 - __unnamed_10)
__unnamed_10:
        /* <DEDUP_REMOVED lines=29> */
	.type		__unnamed_2,@object
	.size		__unnamed_2,(__unnamed_1 - __unnamed_2)
__unnamed_2:
        /* <DEDUP_REMOVED lines=29> */
	.type		__unnamed_1,@object
	.size		__unnamed_1,(__unnamed_7 - __unnamed_1)
__unnamed_1:
        /* <DEDUP_REMOVED lines=29> */
        /*11a5*/ 	.byte	0x5d, 0x00
	.type		__unnamed_7,@object
	.size		__unnamed_7,(.L_6 - __unnamed_7)
__unnamed_7:
        /* <DEDUP_REMOVED lines=30> */
.L_6:


//--------------------- .nv.shared._ZN7cutlass13device_kernelIN5flash11enable_sm90INS1_16FlashAttnFwdSm90INS1_25CollectiveMainloopFwdSm90ILi2EN4cute5tupleIJNS5_1CILi1EEES8_S8_EEENS6_IJNS7_ILi128EEESA_NS7_ILi192EEEEEELi128ENS_10bfloat16_tEfNS_4arch4Sm90ELb0ELb0ELb0ELb0ELb0ELb0ELb0ELb1ELb1ELb0ELb0ELb0EEENS1_21CollectiveEpilogueFwdINS6_IJSA_SA_SA_EEES9_SD_SF_Li256ELb0ELb0ELb0ELb0EEENS1_29StaticPersistentTileSchedulerILb0EEEEEEEEEvNT_6ParamsE --------------------------
	.section	.nv.shared._ZN7cutlass13device_kernelIN5flash11enable_sm90INS1_16FlashAttnFwdSm90INS1_25CollectiveMainloopFwdSm90ILi2EN4cute5tupleIJNS5_1CILi1EEES8_S8_EEENS6_IJNS7_ILi128EEESA_NS7_ILi192EEEEEELi128ENS_10bfloat16_tEfNS_4arch4Sm90ELb0ELb0ELb0ELb0ELb0ELb0ELb0ELb1ELb1ELb0ELb0ELb0EEENS1_21CollectiveEpilogueFwdINS6_IJSA_SA_SA_EEES9_SD_SF_Li256ELb0ELb0ELb0ELb0EEENS1_29StaticPersistentTileSchedulerILb0EEEEEEEEEvNT_6ParamsE,"aw",@nobits
	.sectionflags	@""
	.align	16
	.zero		1024


//--------------------- .nv.shared.reserved.0     --------------------------
	.section	.nv.shared.reserved.0,"aw",@nobits
	.weak		__nv_reservedSMEM_offset_0_alias
	.size		__nv_reservedSMEM_offset_0_alias, 0, 0
	.other		__nv_reservedSMEM_offset_0_alias,@"STO_CUDA_RESERVED_SHARED STV_DEFAULT"
__nv_reservedSMEM_offset_0_alias:
	.zero		0


//--------------------- .nv.global                --------------------------
	.section	.nv.global,"aw",@nobits
.nv.global:
	.type		_ZN70_INTERNAL_0df01427_34_flash_fwd_hdim192_128_bf16_sm90_cu_18e39b8a_31504cute1_E,@object
	.size		_ZN70_INTERNAL_0df01427_34_flash_fwd_hdim192_128_bf16_sm90_cu_18e39b8a_31504cute1_E,(_ZN70_INTERNAL_0df01427_34_flash_fwd_hdim192_128_bf16_sm90_cu_18e39b8a_31504cuda3std3__45__cpo6cbeginE - _ZN70_INTERNAL_0df01427_34_flash_fwd_hdim192_128_bf16_sm90_cu_18e39b8a_31504cute1_E)
_ZN70_INTERNAL_0df01427_34_flash_fwd_hdim192_128_bf16_sm90_cu_18e39b8a_31504cute1_E:
	.zero		1
	.type		_ZN70_INTERNAL_0df01427_34_flash_fwd_hdim192_128_bf16_sm90_cu_18e39b8a_31504cuda3std3__45__cpo6cbeginE,@object
	.size		_ZN70_INTERNAL_0df01427_34_flash_fwd_hdim192_128_bf16_sm90_cu_18e39b8a_31504cuda3std3__45__cpo6cbeginE,(_ZN70_INTERNAL_0df01427_34_flash_fwd_hdim192_128_bf16_sm90_cu_18e39b8a_31504cuda3std3__48in_placeE - _ZN70_INTERNAL_0df01427_34_flash_fwd_hdim192_128_bf16_sm90_cu_18e39b8a_31504cuda3std3__45__cpo6cbeginE)
_ZN70_INTERNAL_0df01427_34_flash_fwd_hdim192_128_bf16_sm90_cu_18e39b8a_31504cuda3std3__45__cpo6cbeginE:
	.zero		1
	.type		_ZN70_INTERNAL_0df01427_34_flash_fwd_hdim192_128_bf16_sm90_cu_18e39b8a_31504cuda3std3__48in_placeE,@object
	.size		_ZN70_INTERNAL_0df01427_34_flash_fwd_hdim192_128_bf16_sm90_cu_18e39b8a_31504cuda3std3__48in_placeE,(_ZN70_INTERNAL_0df01427_34_flash_fwd_hdim192_128_bf16_sm90_cu_18e39b8a_31504cuda3std6ranges3__45__cpo9iter_moveE - _ZN70_INTERNAL_0df01427_34_flash_fwd_hdim192_128_bf16_sm90_cu_18e39b8a_31504cuda3std3__48in_placeE)
_ZN70_INTERNAL_0df01427_34_flash_fwd_hdim192_128_bf16_sm90_cu_18e39b8a_31504cuda3std3__48in_placeE:
	.zero		1
	.type		_ZN70_INTERNAL_0df01427_34_flash_fwd_hdim192_128_bf16_sm90_cu_18e39b8a_31504cuda3std6ranges3__45__cpo9iter_moveE,@object
	.size		_ZN70_INTERNAL_0df01427_34_flash_fwd_hdim192_128_bf16_sm90_cu_18e39b8a_31504cuda3std6ranges3__45__cpo9iter_moveE,(_ZN70_INTERNAL_0df01427_34_flash_fwd_hdim192_128_bf16_sm90_cu_18e39b8a_31504cuda3std3__45__cpo5beginE - _ZN70_INTERNAL_0df01427_34_flash_fwd_hdim192_128_bf16_sm90_cu_18e39b8a_31504cuda3std6ranges3__45__cpo9iter_moveE)
_ZN70_INTERNAL_0df01427_34_flash_fwd_hdim192_128_bf16_sm90_cu_18e39b8a_31504cuda3std6ranges3__45__cpo9iter_moveE:
	.zero		1
	.type		_ZN70_INTERNAL_0df01427_34_flash_fwd_hdim192_128_bf16_sm90_cu_18e39b8a_31504cuda3std3__45__cpo5beginE,@object
	.size		_ZN70_INTERNAL_0df01427_34_flash_fwd_hdim192_128_bf16_sm90_cu_18e39b8a_31504cuda3std3__45__cpo5beginE,(_ZN70_INTERNAL_0df01427_34_flash_fwd_hdim192_128_bf16_sm90_cu_18e39b8a_31504cuda3std3__472_GLOBAL__N__0df01427_34_flash_fwd_hdim192_128_bf16_sm90_cu_18e39b8a_31506ignoreE - _ZN70_INTERNAL_0df01427_34_flash_fwd_hdim192_128_bf16_sm90_cu_18e39b8a_31504cuda3std3__45__cpo5beginE)
_ZN70_INTERNAL_0df01427_34_flash_fwd_hdim192_128_bf16_sm90_cu_18e39b8a_31504cuda3std3__45__cpo5beginE:
	.zero		1
	.type		_ZN70_INTERNAL_0df01427_34_flash_fwd_hdim192_128_bf16_sm90_cu_18e39b8a_31504cuda3std3__472_GLOBAL__N__0df01427_34_flash_fwd_hdim192_128_bf16_sm90_cu_18e39b8a_31506ignoreE,@object
	.size		_ZN70_INTERNAL_0df01427_34_flash_fwd_hdim192_128_bf16_sm90_cu_18e39b8a_31504cuda3std3__472_GLOBAL__N__0df01427_34_flash_fwd_hdim192_128_bf16_sm90_cu_18e39b8a_31506ignoreE,(_ZN70_INTERNAL_0df01427_34_flash_fwd_hdim192_128_bf16_sm90_cu_18e39b8a_31504cute7productE - _ZN70_INTERNAL_0df01427_34_flash_fwd_hdim192_128_bf16_sm90_cu_18e39b8a_31504cuda3std3__472_GLOBAL__N__0df01427_34_flash_fwd_hdim192_128_bf16_sm90_cu_18e39b8a_31506ignoreE)
_ZN70_INTERNAL_0df01427_34_flash_fwd_hdim192_128_bf16_sm90_cu_18e39b8a_31504cuda3std3__472_GLOBAL__N__0df01427_34_flash_fwd_hdim192_128_bf16_sm90_cu_18e39b8a_31506ignoreE:
	.zero		1
	.type		_ZN70_INTERNAL_0df01427_34_flash_fwd_hdim192_128_bf16_sm90_cu_18e39b8a_31504cute7productE,@object
	.size		_ZN70_INTERNAL_0df01427_34_flash_fwd_hdim192_128_bf16_sm90_cu_18e39b8a_31504cute7productE,(_ZN70_INTERNAL_0df01427_34_flash_fwd_hdim192_128_bf16_sm90_cu_18e39b8a_31504cuda3std3__45__cpo3endE - _ZN70_INTERNAL_0df01427_34_flash_fwd_hdim192_128_bf16_sm90_cu_18e39b8a_31504cute7productE)
_ZN70_INTERNAL_0df01427_34_flash_fwd_hdim192_128_bf16_sm90_cu_18e39b8a_31504cute7productE:
	.zero		1
	.type		_ZN70_INTERNAL_0df01427_34_flash_fwd_hdim192_128_bf16_sm90_cu_18e39b8a_31504cuda3std3__45__cpo3endE,@object
	.size		_ZN70_INTERNAL_0df01427_34_flash_fwd_hdim192_128_bf16_sm90_cu_18e39b8a_31504cuda3std3__45__cpo3endE,(_ZN70_INTERNAL_0df01427_34_flash_fwd_hdim192_128_bf16_sm90_cu_18e39b8a_31504cuda3std3__419piecewise_constructE - _ZN70_INTERNAL_0df01427_34_flash_fwd_hdim192_128_bf16_sm90_cu_18e39b8a_31504cuda3std3__45__cpo3endE)
_ZN70_INTERNAL_0df01427_34_flash_fwd_hdim192_128_bf16_sm90_cu_18e39b8a_31504cuda3std3__45__cpo3endE:
	.zero		1
	.type		_ZN70_INTERNAL_0df01427_34_flash_fwd_hdim192_128_bf16_sm90_cu_18e39b8a_31504cuda3std3__419piecewise_constructE,@object
	.size		_ZN70_INTERNAL_0df01427_34_flash_fwd_hdim192_128_bf16_sm90_cu_18e39b8a_31504cuda3std3__419piecewise_constructE,(_ZN70_INTERNAL_0df01427_34_flash_fwd_hdim192_128_bf16_sm90_cu_18e39b8a_31504cuda3std3__45__cpo4cendE - _ZN70_INTERNAL_0df01427_34_flash_fwd_hdim192_128_bf16_sm90_cu_18e39b8a_31504cuda3std3__419piecewise_constructE)
_ZN70_INTERNAL_0df01427_34_flash_fwd_hdim192_128_bf16_sm90_cu_18e39b8a_31504cuda3std3__419piecewise_constructE:
	.zero		1
	.type		_ZN70_INTERNAL_0df01427_34_flash_fwd_hdim192_128_bf16_sm90_cu_18e39b8a_31504cuda3std3__45__cpo4cendE,@object
	.size		_ZN70_INTERNAL_0df01427_34_flash_fwd_hdim192_128_bf16_sm90_cu_18e39b8a_31504cuda3std3__45__cpo4cendE,(_ZN70_INTERNAL_0df01427_34_flash_fwd_hdim192_128_bf16_sm90_cu_18e39b8a_31504cuda3std6ranges3__45__cpo4swapE - _ZN70_INTERNAL_0df01427_34_flash_fwd_hdim192_128_bf16_sm90_cu_18e39b8a_31504cuda3std3__45__cpo4cendE)
_ZN70_INTERNAL_0df01427_34_flash_fwd_hdim192_128_bf16_sm90_cu_18e39b8a_31504cuda3std3__45__cpo4cendE:
	.zero		1
	.type		_ZN70_INTERNAL_0df01427_34_flash_fwd_hdim192_128_bf16_sm90_cu_18e39b8a_31504cuda3std6ranges3__45__cpo4swapE,@object
	.size		_ZN70_INTERNAL_0df01427_34_flash_fwd_hdim192_128_bf16_sm90_cu_18e39b8a_31504cuda3std6ranges3__45__cpo4swapE,(.L_18 - _ZN70_INTERNAL_0df01427_34_flash_fwd_hdim192_128_bf16_sm90_cu_18e39b8a_31504cuda3std6ranges3__45__cpo4swapE)
_ZN70_INTERNAL_0df01427_34_flash_fwd_hdim192_128_bf16_sm90_cu_18e39b8a_31504cuda3std6ranges3__45__cpo4swapE:
	.zero		1
.L_18:


//--------------------- .nv.shared._ZN7cutlass13device_kernelIN5flash11enable_sm90INS1_16FlashAttnFwdSm90INS1_25CollectiveMainloopFwdSm90ILi2EN4cute5tupleIJNS5_1CILi2EEENS7_ILi1EEES9_EEENS6_IJNS7_ILi128EEESB_NS7_ILi192EEEEEELi128ENS_10bfloat16_tEfNS_4arch4Sm90ELb0ELb0ELb0ELb0ELb0ELb0ELb0ELb1ELb1ELb0ELb0ELb0EEENS1_21CollectiveEpilogueFwdINS6_IJSB_SB_SB_EEESA_SE_SG_Li256ELb0ELb0ELb0ELb0EEENS1_29StaticPersistentTileSchedulerILb0EEEEEEEEEvNT_6ParamsE --------------------------
	.section	.nv.shared._ZN7cutlass13device_kernelIN5flash11enable_sm90INS1_16FlashAttnFwdSm90INS1_25CollectiveMainloopFwdSm90ILi2EN4cute5tupleIJNS5_1CILi2EEENS7_ILi1EEES9_EEENS6_IJNS7_ILi128EEESB_NS7_ILi192EEEEEELi128ENS_10bfloat16_tEfNS_4arch4Sm90ELb0ELb0ELb0ELb0ELb0ELb0ELb0ELb1ELb1ELb0ELb0ELb0EEENS1_21CollectiveEpilogueFwdINS6_IJSB_SB_SB_EEESA_SE_SG_Li256ELb0ELb0ELb0ELb0EEENS1_29StaticPersistentTileSchedulerILb0EEEEEEEEEvNT_6ParamsE,"aw",@nobits
	.sectionflags	@""
	.align	16
	.zero		1024


//--------------------- .nv.shared._ZN7cutlass13device_kernelIN5flash11enable_sm90INS1_16FlashAttnFwdSm90INS1_25CollectiveMainloopFwdSm90ILi2EN4cute5tupleIJNS5_1CILi1EEES8_S8_EEENS6_IJNS7_ILi128EEESA_NS7_ILi192EEEEEELi128ENS_10bfloat16_tEfNS_4arch4Sm90ELb0ELb0ELb0ELb1ELb0ELb0ELb0ELb1ELb1ELb0ELb0ELb0EEENS1_21CollectiveEpilogueFwdINS6_IJSA_SA_SA_EEES9_SD_SF_Li256ELb1ELb0ELb0ELb0EEENS1_36VarlenDynamicPersistentTileSchedulerILi128ELi128ELi256ELi32ELb0ELb0ELb1ELb0ELb1ELb1EEEEEEEEEvNT_6ParamsE --------------------------
	.section	.nv.shared._ZN7cutlass13device_kernelIN5flash11enable_sm90INS1_16FlashAttnFwdSm90INS1_25CollectiveMainloopFwdSm90ILi2EN4cute5tupleIJNS5_1CILi1EEES8_S8_EEENS6_IJNS7_ILi128EEESA_NS7_ILi192EEEEEELi128ENS_10bfloat16_tEfNS_4arch4Sm90ELb0ELb0ELb0ELb1ELb0ELb0ELb0ELb1ELb1ELb0ELb0ELb0EEENS1_21CollectiveEpilogueFwdINS6_IJSA_SA_SA_EEES9_SD_SF_Li256ELb1ELb0ELb0ELb0EEENS1_36VarlenDynamicPersistentTileSchedulerILi128ELi128ELi256ELi32ELb0ELb0ELb1ELb0ELb1ELb1EEEEEEEEEvNT_6ParamsE,"aw",@nobits
	.sectionflags	@""
	.align	16
	.zero		1024


//--------------------- .nv.shared._ZN7cutlass13device_kernelIN5flash11enable_sm90INS1_16FlashAttnFwdSm90INS1_25CollectiveMainloopFwdSm90ILi2EN4cute5tupleIJNS5_1CILi1EEES8_S8_EEENS6_IJNS7_ILi128EEESA_NS7_ILi192EEEEEELi128ENS_10bfloat16_tEfNS_4arch4Sm90ELb0ELb0ELb0ELb1ELb0ELb1ELb0ELb1ELb1ELb0ELb0ELb0EEENS1_21CollectiveEpilogueFwdINS6_IJSA_SA_SA_EEES9_SD_SF_Li256ELb1ELb0ELb0ELb0EEENS1_36VarlenDynamicPersistentTileSchedulerILi128ELi128ELi256ELi32ELb0ELb0ELb1ELb0ELb1ELb1EEEEEEEEEvNT_6ParamsE --------------------------
	.section	.nv.shared._ZN7cutlass13device_kernelIN5flash11enable_sm90INS1_16FlashAttnFwdSm90INS1_25CollectiveMainloopFwdSm90ILi2EN4cute5tupleIJNS5_1CILi1EEES8_S8_EEENS6_IJNS7_ILi128EEESA_NS7_ILi192EEEEEELi128ENS_10bfloat16_tEfNS_4arch4Sm90ELb0ELb0ELb0ELb1ELb0ELb1ELb0ELb1ELb1ELb0ELb0ELb0EEENS1_21CollectiveEpilogueFwdINS6_IJSA_SA_SA_EEES9_SD_SF_Li256ELb1ELb0ELb0ELb0EEENS1_36VarlenDynamicPersistentTileSchedulerILi128ELi128ELi256ELi32ELb0ELb0ELb1ELb0ELb1ELb1EEEEEEEEEvNT_6ParamsE,"aw",@nobits
	.sectionflags	@""
	.align	16
	.zero		1024


//--------------------- .nv.shared._ZN7cutlass13device_kernelIN5flash11enable_sm90INS1_16FlashAttnFwdSm90INS1_25CollectiveMainloopFwdSm90ILi2EN4cute5tupleIJNS5_1CILi1EEES8_S8_EEENS6_IJNS7_ILi128EEENS7_ILi96EEENS7_ILi192EEEEEELi128ENS_10bfloat16_tEfNS_4arch4Sm90ELb0ELb1ELb0ELb0ELb0ELb0ELb0ELb1ELb1ELb0ELb0ELb0EEENS1_21CollectiveEpilogueFwdINS6_IJSA_SA_SB_EEES9_SE_SG_Li256ELb0ELb0ELb0ELb0EEENS1_30DynamicPersistentTileSchedulerILi256ELi32ELb0ELb0ELb1EEEEEEEEEvNT_6ParamsE --------------------------
	.section	.nv.shared._ZN7cutlass13device_kernelIN5flash11enable_sm90INS1_16FlashAttnFwdSm90INS1_25CollectiveMainloopFwdSm90ILi2EN4cute5tupleIJNS5_1CILi1EEES8_S8_EEENS6_IJNS7_ILi128EEENS7_ILi96EEENS7_ILi192EEEEEELi128ENS_10bfloat16_tEfNS_4arch4Sm90ELb0ELb1ELb0ELb0ELb0ELb0ELb0ELb1ELb1ELb0ELb0ELb0EEENS1_21CollectiveEpilogueFwdINS6_IJSA_SA_SB_EEES9_SE_SG_Li256ELb0ELb0ELb0ELb0EEENS1_30DynamicPersistentTileSchedulerILi256ELi32ELb0ELb0ELb1EEEEEEEEEvNT_6ParamsE,"aw",@nobits
	.sectionflags	@""
	.align	16
	.zero		1024


//--------------------- .nv.shared._ZN7cutlass13device_kernelIN5flash11enable_sm90INS1_16FlashAttnFwdSm90INS1_25CollectiveMainloopFwdSm90ILi2EN4cute5tupleIJNS5_1CILi1EEES8_S8_EEENS6_IJNS7_ILi128EEENS7_ILi96EEENS7_ILi192EEEEEELi128ENS_10bfloat16_tEfNS_4arch4Sm90ELb0ELb1ELb0ELb1ELb0ELb0ELb0ELb1ELb1ELb0ELb0ELb0EEENS1_21CollectiveEpilogueFwdINS6_IJSA_SA_SB_EEES9_SE_SG_Li256ELb1ELb0ELb0ELb0EEENS1_36VarlenDynamicPersistentTileSchedulerILi128ELi96ELi256ELi32ELb0ELb0ELb1ELb1ELb0ELb1EEEEEEEEEvNT_6ParamsE --------------------------
	.section	.nv.shared._ZN7cutlass13device_kernelIN5flash11enable_sm90INS1_16FlashAttnFwdSm90INS1_25CollectiveMainloopFwdSm90ILi2EN4cute5tupleIJNS5_1CILi1EEES8_S8_EEENS6_IJNS7_ILi128EEENS7_ILi96EEENS7_ILi192EEEEEELi128ENS_10bfloat16_tEfNS_4arch4Sm90ELb0ELb1ELb0ELb1ELb0ELb0ELb0ELb1ELb1ELb0ELb0ELb0EEENS1_21CollectiveEpilogueFwdINS6_IJSA_SA_SB_EEES9_SE_SG_Li256ELb1ELb0ELb0ELb0EEENS1_36VarlenDynamicPersistentTileSchedulerILi128ELi96ELi256ELi32ELb0ELb0ELb1ELb1ELb0ELb1EEEEEEEEEvNT_6ParamsE,"aw",@nobits
	.sectionflags	@""
	.align	16
	.zero		1024


//--------------------- .nv.shared._ZN7cutlass13device_kernelIN5flash11enable_sm90INS1_16FlashAttnFwdSm90INS1_25CollectiveMainloopFwdSm90ILi2EN4cute5tupleIJNS5_1CILi1EEES8_S8_EEENS6_IJNS7_ILi128EEENS7_ILi96EEENS7_ILi192EEEEEELi128ENS_10bfloat16_tEfNS_4arch4Sm90ELb0ELb1ELb0ELb1ELb0ELb1ELb0ELb1ELb1ELb0ELb0ELb0EEENS1_21CollectiveEpilogueFwdINS6_IJSA_SA_SB_EEES9_SE_SG_Li256ELb1ELb0ELb0ELb0EEENS1_36VarlenDynamicPersistentTileSchedulerILi128ELi96ELi256ELi32ELb0ELb0ELb1ELb1ELb0ELb1EEEEEEEEEvNT_6ParamsE --------------------------
	.section	.nv.shared._ZN7cutlass13device_kernelIN5flash11enable_sm90INS1_16FlashAttnFwdSm90INS1_25CollectiveMainloopFwdSm90ILi2EN4cute5tupleIJNS5_1CILi1EEES8_S8_EEENS6_IJNS7_ILi128EEENS7_ILi96EEENS7_ILi192EEEEEELi128ENS_10bfloat16_tEfNS_4arch4Sm90ELb0ELb1ELb0ELb1ELb0ELb1ELb0ELb1ELb1ELb0ELb0ELb0EEENS1_21CollectiveEpilogueFwdINS6_IJSA_SA_SB_EEES9_SE_SG_Li256ELb1ELb0ELb0ELb0EEENS1_36VarlenDynamicPersistentTileSchedulerILi128ELi96ELi256ELi32ELb0ELb0ELb1ELb1ELb0ELb1EEEEEEEEEvNT_6ParamsE,"aw",@nobits
	.sectionflags	@""
	.align	16
	.zero		1024


//--------------------- .nv.shared._ZN7cutlass13device_kernelIN5flash11enable_sm90INS1_16FlashAttnFwdSm90INS1_25CollectiveMainloopFwdSm90ILi2EN4cute5tupleIJNS5_1CILi1EEES8_S8_EEENS6_IJNS7_ILi128EEESA_NS7_ILi192EEEEEELi128ENS_10bfloat16_tEfNS_4arch4Sm90ELb1ELb0ELb0ELb0ELb0ELb0ELb0ELb1ELb1ELb0ELb0ELb0EEENS1_21CollectiveEpilogueFwdINS6_IJSA_SA_SA_EEES9_SD_SF_Li256ELb0ELb0ELb0ELb0EEENS1_30DynamicPersistentTileSchedulerILi256ELi32ELb0ELb0ELb1EEEEEEEEEvNT_6ParamsE --------------------------
	.section	.nv.shared._ZN7cutlass13device_kernelIN5flash11enable_sm90INS1_16FlashAttnFwdSm90INS1_25CollectiveMainloopFwdSm90ILi2EN4cute5tupleIJNS5_1CILi1EEES8_S8_EEENS6_IJNS7_ILi128EEESA_NS7_ILi192EEEEEELi128ENS_10bfloat16_tEfNS_4arch4Sm90ELb1ELb0ELb0ELb0ELb0ELb0ELb0ELb1ELb1ELb0ELb0ELb0EEENS1_21CollectiveEpilogueFwdINS6_IJSA_SA_SA_EEES9_SD_SF_Li256ELb0ELb0ELb0ELb0EEENS1_30DynamicPersistentTileSchedulerILi256ELi32ELb0ELb0ELb1EEEEEEEEEvNT_6ParamsE,"aw",@nobits
	.sectionflags	@""
	.align	16
	.zero		1024


//--------------------- .nv.shared._ZN7cutlass13device_kernelIN5flash11enable_sm90INS1_16FlashAttnFwdSm90INS1_25CollectiveMainloopFwdSm90ILi2EN4cute5tupleIJNS5_1CILi1EEES8_S8_EEENS6_IJNS7_ILi128EEESA_NS7_ILi192EEEEEELi128ENS_10bfloat16_tEfNS_4arch4Sm90ELb1ELb0ELb0ELb1ELb0ELb0ELb0ELb1ELb1ELb0ELb0ELb0EEENS1_21CollectiveEpilogueFwdINS6_IJSA_SA_SA_EEES9_SD_SF_Li256ELb1ELb0ELb0ELb0EEENS1_36VarlenDynamicPersistentTileSchedulerILi128ELi128ELi256ELi32ELb0ELb0ELb1ELb1ELb1ELb1EEEEEEEEEvNT_6ParamsE --------------------------
	.section	.nv.shared._ZN7cutlass13device_kernelIN5flash11enable_sm90INS1_16FlashAttnFwdSm90INS1_25CollectiveMainloopFwdSm90ILi2EN4cute5tupleIJNS5_1CILi1EEES8_S8_EEENS6_IJNS7_ILi128EEESA_NS7_ILi192EEEEEELi128ENS_10bfloat16_tEfNS_4arch4Sm90ELb1ELb0ELb0ELb1ELb0ELb0ELb0ELb1ELb1ELb0ELb0ELb0EEENS1_21CollectiveEpilogueFwdINS6_IJSA_SA_SA_EEES9_SD_SF_Li256ELb1ELb0ELb0ELb0EEENS1_36VarlenDynamicPersistentTileSchedulerILi128ELi128ELi256ELi32ELb0ELb0ELb1ELb1ELb1ELb1EEEEEEEEEvNT_6ParamsE,"aw",@nobits
	.sectionflags	@""
	.align	16
	.zero		1024


//--------------------- .nv.shared._ZN7cutlass13device_kernelIN5flash11enable_sm90INS1_16FlashAttnFwdSm90INS1_25CollectiveMainloopFwdSm90ILi2EN4cute5tupleIJNS5_1CILi1EEES8_S8_EEENS6_IJNS7_ILi128EEESA_NS7_ILi192EEEEEELi128ENS_10bfloat16_tEfNS_4arch4Sm90ELb1ELb0ELb0ELb1ELb0ELb1ELb0ELb1ELb1ELb0ELb0ELb0EEENS1_21CollectiveEpilogueFwdINS6_IJSA_SA_SA_EEES9_SD_SF_Li256ELb1ELb0ELb0ELb0EEENS1_36VarlenDynamicPersistentTileSchedulerILi128ELi128ELi256ELi32ELb0ELb0ELb1ELb1ELb1ELb1EEEEEEEEEvNT_6ParamsE --------------------------
	.section	.nv.shared._ZN7cutlass13device_kernelIN5flash11enable_sm90INS1_16FlashAttnFwdSm90INS1_25CollectiveMainloopFwdSm90ILi2EN4cute5tupleIJNS5_1CILi1EEES8_S8_EEENS6_IJNS7_ILi128EEESA_NS7_ILi192EEEEEELi128ENS_10bfloat16_tEfNS_4arch4Sm90ELb1ELb0ELb0ELb1ELb0ELb1ELb0ELb1ELb1ELb0ELb0ELb0EEENS1_21CollectiveEpilogueFwdINS6_IJSA_SA_SA_EEES9_SD_SF_Li256ELb1ELb0ELb0ELb0EEENS1_36VarlenDynamicPersistentTileSchedulerILi128ELi128ELi256ELi32ELb0ELb0ELb1ELb1ELb1ELb1EEEEEEEEEvNT_6ParamsE,"aw",@nobits
	.sectionflags	@""
	.align	16
	.zero		1024


//--------------------- .nv.constant0._ZN7cutlass13device_kernelIN5flash11enable_sm90INS1_16FlashAttnFwdSm90INS1_25CollectiveMainloopFwdSm90ILi2EN4cute5tupleIJNS5_1CILi1EEES8_S8_EEENS6_IJNS7_ILi128EEESA_NS7_ILi192EEEEEELi128ENS_10bfloat16_tEfNS_4arch4Sm90ELb0ELb0ELb0ELb0ELb0ELb0ELb0ELb1ELb1ELb0ELb0ELb0EEENS1_21CollectiveEpilogueFwdINS6_IJSA_SA_SA_EEES9_SD_SF_Li256ELb0ELb0ELb0ELb0EEENS1_29StaticPersistentTileSchedulerILb0EEEEEEEEEvNT_6ParamsE --------------------------
	.section	.nv.constant0._ZN7cutlass13device_kernelIN5flash11enable_sm90INS1_16FlashAttnFwdSm90INS1_25CollectiveMainloopFwdSm90ILi2EN4cute5tupleIJNS5_1CILi1EEES8_S8_EEENS6_IJNS7_ILi128EEESA_NS7_ILi192EEEEEELi128ENS_10bfloat16_tEfNS_4arch4Sm90ELb0ELb0ELb0ELb0ELb0ELb0ELb0ELb1ELb1ELb0ELb0ELb0EEENS1_21CollectiveEpilogueFwdINS6_IJSA_SA_SA_EEES9_SD_SF_Li256ELb0ELb0ELb0ELb0EEENS1_29StaticPersistentTileSchedulerILb0EEEEEEEEEvNT_6ParamsE,"a",@progbits
	.sectionflags	@""
	.align	4
.nv.constant0._ZN7cutlass13device_kernelIN5flash11enable_sm90INS1_16FlashAttnFwdSm90INS1_25CollectiveMainloopFwdSm90ILi2EN4cute5tupleIJNS5_1CILi1EEES8_S8_EEENS6_IJNS7_ILi128EEESA_NS7_ILi192EEEEEELi128ENS_10bfloat16_tEfNS_4arch4Sm90ELb0ELb0ELb0ELb0ELb0ELb0ELb0ELb1ELb1ELb0ELb0ELb0EEENS1_21CollectiveEpilogueFwdINS6_IJSA_SA_SA_EEES9_SD_SF_Li256ELb0ELb0ELb0ELb0EEENS1_29StaticPersistentTileSchedulerILb0EEEEEEEEEvNT_6ParamsE:
	.zero		3584


//--------------------- .nv.constant0._ZN7cutlass13device_kernelIN5flash11enable_sm90INS1_16FlashAttnFwdSm90INS1_25CollectiveMainloopFwdSm90ILi2EN4cute5tupleIJNS5_1CILi2EEENS7_ILi1EEES9_EEENS6_IJNS7_ILi128EEESB_NS7_ILi192EEEEEELi128ENS_10bfloat16_tEfNS_4arch4Sm90ELb0ELb0ELb0ELb0ELb0ELb0ELb0ELb1ELb1ELb0ELb0ELb0EEENS1_21CollectiveEpilogueFwdINS6_IJSB_SB_SB_EEESA_SE_SG_Li256ELb0ELb0ELb0ELb0EEENS1_29StaticPersistentTileSchedulerILb0EEEEEEEEEvNT_6ParamsE --------------------------
	.section	.nv.constant0._ZN7cutlass13device_kernelIN5flash11enable_sm90INS1_16FlashAttnFwdSm90INS1_25CollectiveMainloopFwdSm90ILi2EN4cute5tupleIJNS5_1CILi2EEENS7_ILi1EEES9_EEENS6_IJNS7_ILi128EEESB_NS7_ILi192EEEEEELi128ENS_10bfloat16_tEfNS_4arch4Sm90ELb0ELb0ELb0ELb0ELb0ELb0ELb0ELb1ELb1ELb0ELb0ELb0EEENS1_21CollectiveEpilogueFwdINS6_IJSB_SB_SB_EEESA_SE_SG_Li256ELb0ELb0ELb0ELb0EEENS1_29StaticPersistentTileSchedulerILb0EEEEEEEEEvNT_6ParamsE,"a",@progbits
	.sectionflags	@""
	.align	4
.nv.constant0._ZN7cutlass13device_kernelIN5flash11enable_sm90INS1_16FlashAttnFwdSm90INS1_25CollectiveMainloopFwdSm90ILi2EN4cute5tupleIJNS5_1CILi2EEENS7_ILi1EEES9_EEENS6_IJNS7_ILi128EEESB_NS7_ILi192EEEEEELi128ENS_10bfloat16_tEfNS_4arch4Sm90ELb0ELb0ELb0ELb0ELb0ELb0ELb0ELb1ELb1ELb0ELb0ELb0EEENS1_21CollectiveEpilogueFwdINS6_IJSB_SB_SB_EEESA_SE_SG_Li256ELb0ELb0ELb0ELb0EEENS1_29StaticPersistentTileSchedulerILb0EEEEEEEEEvNT_6ParamsE:
	.zero		3584


//--------------------- .nv.constant0._ZN7cutlass13device_kernelIN5flash11enable_sm90INS1_16FlashAttnFwdSm90INS1_25CollectiveMainloopFwdSm90ILi2EN4cute5tupleIJNS5_1CILi1EEES8_S8_EEENS6_IJNS7_ILi128EEESA_NS7_ILi192EEEEEELi128ENS_10bfloat16_tEfNS_4arch4Sm90ELb0ELb0ELb0ELb1ELb0ELb0ELb0ELb1ELb1ELb0ELb0ELb0EEENS1_21CollectiveEpilogueFwdINS6_IJSA_SA_SA_EEES9_SD_SF_Li256ELb1ELb0ELb0ELb0EEENS1_36VarlenDynamicPersistentTileSchedulerILi128ELi128ELi256ELi32ELb0ELb0ELb1ELb0ELb1ELb1EEEEEEEEEvNT_6ParamsE --------------------------
	.section	.nv.constant0._ZN7cutlass13device_kernelIN5flash11enable_sm90INS1_16FlashAttnFwdSm90INS1_25CollectiveMainloopFwdSm90ILi2EN4cute5tupleIJNS5_1CILi1EEES8_S8_EEENS6_IJNS7_ILi128EEESA_NS7_ILi192EEEEEELi128ENS_10bfloat16_tEfNS_4arch4Sm90ELb0ELb0ELb0ELb1ELb0ELb0ELb0ELb1ELb1ELb0ELb0ELb0EEENS1_21CollectiveEpilogueFwdINS6_IJSA_SA_SA_EEES9_SD_SF_Li256ELb1ELb0ELb0ELb0EEENS1_36VarlenDynamicPersistentTileSchedulerILi128ELi128ELi256ELi32ELb0ELb0ELb1ELb0ELb1ELb1EEEEEEEEEvNT_6ParamsE,"a",@progbits
	.sectionflags	@""
	.align	4
.nv.constant0._ZN7cutlass13device_kernelIN5flash11enable_sm90INS1_16FlashAttnFwdSm90INS1_25CollectiveMainloopFwdSm90ILi2EN4cute5tupleIJNS5_1CILi1EEES8_S8_EEENS6_IJNS7_ILi128EEESA_NS7_ILi192EEEEEELi128ENS_10bfloat16_tEfNS_4arch4Sm90ELb0ELb0ELb0ELb1ELb0ELb0ELb0ELb1ELb1ELb0ELb0ELb0EEENS1_21CollectiveEpilogueFwdINS6_IJSA_SA_SA_EEES9_SD_SF_Li256ELb1ELb0ELb0ELb0EEENS1_36VarlenDynamicPersistentTileSchedulerILi128ELi128ELi256ELi32ELb0ELb0ELb1ELb0ELb1ELb1EEEEEEEEEvNT_6ParamsE:
	.zero		3200


//--------------------- .nv.constant0._ZN7cutlass13device_kernelIN5flash11enable_sm90INS1_16FlashAttnFwdSm90INS1_25CollectiveMainloopFwdSm90ILi2EN4cute5tupleIJNS5_1CILi1EEES8_S8_EEENS6_IJNS7_ILi128EEESA_NS7_ILi192EEEEEELi128ENS_10bfloat16_tEfNS_4arch4Sm90ELb0ELb0ELb0ELb1ELb0ELb1ELb0ELb1ELb1ELb0ELb0ELb0EEENS1_21CollectiveEpilogueFwdINS6_IJSA_SA_SA_EEES9_SD_SF_Li256ELb1ELb0ELb0ELb0EEENS1_36VarlenDynamicPersistentTileSchedulerILi128ELi128ELi256ELi32ELb0ELb0ELb1ELb0ELb1ELb1EEEEEEEEEvNT_6ParamsE --------------------------
	.section	.nv.constant0._ZN7cutlass13device_kernelIN5flash11enable_sm90INS1_16FlashAttnFwdSm90INS1_25CollectiveMainloopFwdSm90ILi2EN4cute5tupleIJNS5_1CILi1EEES8_S8_EEENS6_IJNS7_ILi128EEESA_NS7_ILi192EEEEEELi128ENS_10bfloat16_tEfNS_4arch4Sm90ELb0ELb0ELb0ELb1ELb0ELb1ELb0ELb1ELb1ELb0ELb0ELb0EEENS1_21CollectiveEpilogueFwdINS6_IJSA_SA_SA_EEES9_SD_SF_Li256ELb1ELb0ELb0ELb0EEENS1_36VarlenDynamicPersistentTileSchedulerILi128ELi128ELi256ELi32ELb0ELb0ELb1ELb0ELb1ELb1EEEEEEEEEvNT_6ParamsE,"a",@progbits
	.sectionflags	@""
	.align	4
.nv.constant0._ZN7cutlass13device_kernelIN5flash11enable_sm90INS1_16FlashAttnFwdSm90INS1_25CollectiveMainloopFwdSm90ILi2EN4cute5tupleIJNS5_1CILi1EEES8_S8_EEENS6_IJNS7_ILi128EEESA_NS7_ILi192EEEEEELi128ENS_10bfloat16_tEfNS_4arch4Sm90ELb0ELb0ELb0ELb1ELb0ELb1ELb0ELb1ELb1ELb0ELb0ELb0EEENS1_21CollectiveEpilogueFwdINS6_IJSA_SA_SA_EEES9_SD_SF_Li256ELb1ELb0ELb0ELb0EEENS1_36VarlenDynamicPersistentTileSchedulerILi128ELi128ELi256ELi32ELb0ELb0ELb1ELb0ELb1ELb1EEEEEEEEEvNT_6ParamsE:
	.zero		3200


//--------------------- .nv.constant0._ZN7cutlass13device_kernelIN5flash11enable_sm90INS1_16FlashAttnFwdSm90INS1_25CollectiveMainloopFwdSm90ILi2EN4cute5tupleIJNS5_1CILi1EEES8_S8_EEENS6_IJNS7_ILi128EEENS7_ILi96EEENS7_ILi192EEEEEELi128ENS_10bfloat16_tEfNS_4arch4Sm90ELb0ELb1ELb0ELb0ELb0ELb0ELb0ELb1ELb1ELb0ELb0ELb0EEENS1_21CollectiveEpilogueFwdINS6_IJSA_SA_SB_EEES9_SE_SG_Li256ELb0ELb0ELb0ELb0EEENS1_30DynamicPersistentTileSchedulerILi256ELi32ELb0ELb0ELb1EEEEEEEEEvNT_6ParamsE --------------------------
	.section	.nv.constant0._ZN7cutlass13device_kernelIN5flash11enable_sm90INS1_16FlashAttnFwdSm90INS1_25CollectiveMainloopFwdSm90ILi2EN4cute5tupleIJNS5_1CILi1EEES8_S8_EEENS6_IJNS7_ILi128EEENS7_ILi96EEENS7_ILi192EEEEEELi128ENS_10bfloat16_tEfNS_4arch4Sm90ELb0ELb1ELb0ELb0ELb0ELb0ELb0ELb1ELb1ELb0ELb0ELb0EEENS1_21CollectiveEpilogueFwdINS6_IJSA_SA_SB_EEES9_SE_SG_Li256ELb0ELb0ELb0ELb0EEENS1_30DynamicPersistentTileSchedulerILi256ELi32ELb0ELb0ELb1EEEEEEEEEvNT_6ParamsE,"a",@progbits
	.sectionflags	@""
	.align	4
.nv.constant0._ZN7cutlass13device_kernelIN5flash11enable_sm90INS1_16FlashAttnFwdSm90INS1_25CollectiveMainloopFwdSm90ILi2EN4cute5tupleIJNS5_1CILi1EEES8_S8_EEENS6_IJNS7_ILi128EEENS7_ILi96EEENS7_ILi192EEEEEELi128ENS_10bfloat16_tEfNS_4arch4Sm90ELb0ELb1ELb0ELb0ELb0ELb0ELb0ELb1ELb1ELb0ELb0ELb0EEENS1_21CollectiveEpilogueFwdINS6_IJSA_SA_SB_EEES9_SE_SG_Li256ELb0ELb0ELb0ELb0EEENS1_30DynamicPersistentTileSchedulerILi256ELi32ELb0ELb0ELb1EEEEEEEEEvNT_6ParamsE:
	.zero		3584


//--------------------- .nv.constant0._ZN7cutlass13device_kernelIN5flash11enable_sm90INS1_16FlashAttnFwdSm90INS1_25CollectiveMainloopFwdSm90ILi2EN4cute5tupleIJNS5_1CILi1EEES8_S8_EEENS6_IJNS7_ILi128EEENS7_ILi96EEENS7_ILi192EEEEEELi128ENS_10bfloat16_tEfNS_4arch4Sm90ELb0ELb1ELb0ELb1ELb0ELb0ELb0ELb1ELb1ELb0ELb0ELb0EEENS1_21CollectiveEpilogueFwdINS6_IJSA_SA_SB_EEES9_SE_SG_Li256ELb1ELb0ELb0ELb0EEENS1_36VarlenDynamicPersistentTileSchedulerILi128ELi96ELi256ELi32ELb0ELb0ELb1ELb1ELb0ELb1EEEEEEEEEvNT_6ParamsE --------------------------
	.section	.nv.constant0._ZN7cutlass13device_kernelIN5flash11enable_sm90INS1_16FlashAttnFwdSm90INS1_25CollectiveMainloopFwdSm90ILi2EN4cute5tupleIJNS5_1CILi1EEES8_S8_EEENS6_IJNS7_ILi128EEENS7_ILi96EEENS7_ILi192EEEEEELi128ENS_10bfloat16_tEfNS_4arch4Sm90ELb0ELb1ELb0ELb1ELb0ELb0ELb0ELb1ELb1ELb0ELb0ELb0EEENS1_21CollectiveEpilogueFwdINS6_IJSA_SA_SB_EEES9_SE_SG_Li256ELb1ELb0ELb0ELb0EEENS1_36VarlenDynamicPersistentTileSchedulerILi128ELi96ELi256ELi32ELb0ELb0ELb1ELb1ELb0ELb1EEEEEEEEEvNT_6ParamsE,"a",@progbits
	.sectionflags	@""
	.align	4
.nv.constant0._ZN7cutlass13device_kernelIN5flash11enable_sm90INS1_16FlashAttnFwdSm90INS1_25CollectiveMainloopFwdSm90ILi2EN4cute5tupleIJNS5_1CILi1EEES8_S8_EEENS6_IJNS7_ILi128EEENS7_ILi96EEENS7_ILi192EEEEEELi128ENS_10bfloat16_tEfNS_4arch4Sm90ELb0ELb1ELb0ELb1ELb0ELb0ELb0ELb1ELb1ELb0ELb0ELb0EEENS1_21CollectiveEpilogueFwdINS6_IJSA_SA_SB_EEES9_SE_SG_Li256ELb1ELb0ELb0ELb0EEENS1_36VarlenDynamicPersistentTileSchedulerILi128ELi96ELi256ELi32ELb0ELb0ELb1ELb1ELb0ELb1EEEEEEEEEvNT_6ParamsE:
	.zero		3200


//--------------------- .nv.constant0._ZN7cutlass13device_kernelIN5flash11enable_sm90INS1_16FlashAttnFwdSm90INS1_25CollectiveMainloopFwdSm90ILi2EN4cute5tupleIJNS5_1CILi1EEES8_S8_EEENS6_IJNS7_ILi128EEENS7_ILi96EEENS7_ILi192EEEEEELi128ENS_10bfloat16_tEfNS_4arch4Sm90ELb0ELb1ELb0ELb1ELb0ELb1ELb0ELb1ELb1ELb0ELb0ELb0EEENS1_21CollectiveEpilogueFwdINS6_IJSA_SA_SB_EEES9_SE_SG_Li256ELb1ELb0ELb0ELb0EEENS1_36VarlenDynamicPersistentTileSchedulerILi128ELi96ELi256ELi32ELb0ELb0ELb1ELb1ELb0ELb1EEEEEEEEEvNT_6ParamsE --------------------------
	.section	.nv.constant0._ZN7cutlass13device_kernelIN5flash11enable_sm90INS1_16FlashAttnFwdSm90INS1_25CollectiveMainloopFwdSm90ILi2EN4cute5tupleIJNS5_1CILi1EEES8_S8_EEENS6_IJNS7_ILi128EEENS7_ILi96EEENS7_ILi192EEEEEELi128ENS_10bfloat16_tEfNS_4arch4Sm90ELb0ELb1ELb0ELb1ELb0ELb1ELb0ELb1ELb1ELb0ELb0ELb0EEENS1_21CollectiveEpilogueFwdINS6_IJSA_SA_SB_EEES9_SE_SG_Li256ELb1ELb0ELb0ELb0EEENS1_36VarlenDynamicPersistentTileSchedulerILi128ELi96ELi256ELi32ELb0ELb0ELb1ELb1ELb0ELb1EEEEEEEEEvNT_6ParamsE,"a",@progbits
	.sectionflags	@""
	.align	4
.nv.constant0._ZN7cutlass13device_kernelIN5flash11enable_sm90INS1_16FlashAttnFwdSm90INS1_25CollectiveMainloopFwdSm90ILi2EN4cute5tupleIJNS5_1CILi1EEES8_S8_EEENS6_IJNS7_ILi128EEENS7_ILi96EEENS7_ILi192EEEEEELi128ENS_10bfloat16_tEfNS_4arch4Sm90ELb0ELb1ELb0ELb1ELb0ELb1ELb0ELb1ELb1ELb0ELb0ELb0EEENS1_21CollectiveEpilogueFwdINS6_IJSA_SA_SB_EEES9_SE_SG_Li256ELb1ELb0ELb0ELb0EEENS1_36VarlenDynamicPersistentTileSchedulerILi128ELi96ELi256ELi32ELb0ELb0ELb1ELb1ELb0ELb1EEEEEEEEEvNT_6ParamsE:
	.zero		3200


//--------------------- .nv.constant0._ZN7cutlass13device_kernelIN5flash11enable_sm90INS1_16FlashAttnFwdSm90INS1_25CollectiveMainloopFwdSm90ILi2EN4cute5tupleIJNS5_1CILi1EEES8_S8_EEENS6_IJNS7_ILi128EEESA_NS7_ILi192EEEEEELi128ENS_10bfloat16_tEfNS_4arch4Sm90ELb1ELb0ELb0ELb0ELb0ELb0ELb0ELb1ELb1ELb0ELb0ELb0EEENS1_21CollectiveEpilogueFwdINS6_IJSA_SA_SA_EEES9_SD_SF_Li256ELb0ELb0ELb0ELb0EEENS1_30DynamicPersistentTileSchedulerILi256ELi32ELb0ELb0ELb1EEEEEEEEEvNT_6ParamsE --------------------------
	.section	.nv.constant0._ZN7cutlass13device_kernelIN5flash11enable_sm90INS1_16FlashAttnFwdSm90INS1_25CollectiveMainloopFwdSm90ILi2EN4cute5tupleIJNS5_1CILi1EEES8_S8_EEENS6_IJNS7_ILi128EEESA_NS7_ILi192EEEEEELi128ENS_10bfloat16_tEfNS_4arch4Sm90ELb1ELb0ELb0ELb0ELb0ELb0ELb0ELb1ELb1ELb0ELb0ELb0EEENS1_21CollectiveEpilogueFwdINS6_IJSA_SA_SA_EEES9_SD_SF_Li256ELb0ELb0ELb0ELb0EEENS1_30DynamicPersistentTileSchedulerILi256ELi32ELb0ELb0ELb1EEEEEEEEEvNT_6ParamsE,"a",@progbits
	.sectionflags	@""
	.align	4
.nv.constant0._ZN7cutlass13device_kernelIN5flash11enable_sm90INS1_16FlashAttnFwdSm90INS1_25CollectiveMainloopFwdSm90ILi2EN4cute5tupleIJNS5_1CILi1EEES8_S8_EEENS6_IJNS7_ILi128EEESA_NS7_ILi192EEEEEELi128ENS_10bfloat16_tEfNS_4arch4Sm90ELb1ELb0ELb0ELb0ELb0ELb0ELb0ELb1ELb1ELb0ELb0ELb0EEENS1_21CollectiveEpilogueFwdINS6_IJSA_SA_SA_EEES9_SD_SF_Li256ELb0ELb0ELb0ELb0EEENS1_30DynamicPersistentTileSchedulerILi256ELi32ELb0ELb0ELb1EEEEEEEEEvNT_6ParamsE:
	.zero		3584


//--------------------- .nv.constant0._ZN7cutlass13device_kernelIN5flash11enable_sm90INS1_16FlashAttnFwdSm90INS1_25CollectiveMainloopFwdSm90ILi2EN4cute5tupleIJNS5_1CILi1EEES8_S8_EEENS6_IJNS7_ILi128EEESA_NS7_ILi192EEEEEELi128ENS_10bfloat16_tEfNS_4arch4Sm90ELb1ELb0ELb0ELb1ELb0ELb0ELb0ELb1ELb1ELb0ELb0ELb0EEENS1_21CollectiveEpilogueFwdINS6_IJSA_SA_SA_EEES9_SD_SF_Li256ELb1ELb0ELb0ELb0EEENS1_36VarlenDynamicPersistentTileSchedulerILi128ELi128ELi256ELi32ELb0ELb0ELb1ELb1ELb1ELb1EEEEEEEEEvNT_6ParamsE --------------------------
	.section	.nv.constant0._ZN7cutlass13device_kernelIN5flash11enable_sm90INS1_16FlashAttnFwdSm90INS1_25CollectiveMainloopFwdSm90ILi2EN4cute5tupleIJNS5_1CILi1EEES8_S8_EEENS6_IJNS7_ILi128EEESA_NS7_ILi192EEEEEELi128ENS_10bfloat16_tEfNS_4arch4Sm90ELb1ELb0ELb0ELb1ELb0ELb0ELb0ELb1ELb1ELb0ELb0ELb0EEENS1_21CollectiveEpilogueFwdINS6_IJSA_SA_SA_EEES9_SD_SF_Li256ELb1ELb0ELb0ELb0EEENS1_36VarlenDynamicPersistentTileSchedulerILi128ELi128ELi256ELi32ELb0ELb0ELb1ELb1ELb1ELb1EEEEEEEEEvNT_6ParamsE,"a",@progbits
	.sectionflags	@""
	.align	4
.nv.constant0._ZN7cutlass13device_kernelIN5flash11enable_sm90INS1_16FlashAttnFwdSm90INS1_25CollectiveMainloopFwdSm90ILi2EN4cute5tupleIJNS5_1CILi1EEES8_S8_EEENS6_IJNS7_ILi128EEESA_NS7_ILi192EEEEEELi128ENS_10bfloat16_tEfNS_4arch4Sm90ELb1ELb0ELb0ELb1ELb0ELb0ELb0ELb1ELb1ELb0ELb0ELb0EEENS1_21CollectiveEpilogueFwdINS6_IJSA_SA_SA_EEES9_SD_SF_Li256ELb1ELb0ELb0ELb0EEENS1_36VarlenDynamicPersistentTileSchedulerILi128ELi128ELi256ELi32ELb0ELb0ELb1ELb1ELb1ELb1EEEEEEEEEvNT_6ParamsE:
	.zero		3200


//--------------------- .nv.constant0._ZN7cutlass13device_kernelIN5flash11enable_sm90INS1_16FlashAttnFwdSm90INS1_25CollectiveMainloopFwdSm90ILi2EN4cute5tupleIJNS5_1CILi1EEES8_S8_EEENS6_IJNS7_ILi128EEESA_NS7_ILi192EEEEEELi128ENS_10bfloat16_tEfNS_4arch4Sm90ELb1ELb0ELb0ELb1ELb0ELb1ELb0ELb1ELb1ELb0ELb0ELb0EEENS1_21CollectiveEpilogueFwdINS6_IJSA_SA_SA_EEES9_SD_SF_Li256ELb1ELb0ELb0ELb0EEENS1_36VarlenDynamicPersistentTileSchedulerILi128ELi128ELi256ELi32ELb0ELb0ELb1ELb1ELb1ELb1EEEEEEEEEvNT_6ParamsE --------------------------
	.section	.nv.constant0._ZN7cutlass13device_kernelIN5flash11enable_sm90INS1_16FlashAttnFwdSm90INS1_25CollectiveMainloopFwdSm90ILi2EN4cute5tupleIJNS5_1CILi1EEES8_S8_EEENS6_IJNS7_ILi128EEESA_NS7_ILi192EEEEEELi128ENS_10bfloat16_tEfNS_4arch4Sm90ELb1ELb0ELb0ELb1ELb0ELb1ELb0ELb1ELb1ELb0ELb0ELb0EEENS1_21CollectiveEpilogueFwdINS6_IJSA_SA_SA_EEES9_SD_SF_Li256ELb1ELb0ELb0ELb0EEENS1_36VarlenDynamicPersistentTileSchedulerILi128ELi128ELi256ELi32ELb0ELb0ELb1ELb1ELb1ELb1EEEEEEEEEvNT_6ParamsE,"a",@progbits
	.sectionflags	@""
	.align	4
.nv.constant0._ZN7cutlass13device_kernelIN5flash11enable_sm90INS1_16FlashAttnFwdSm90INS1_25CollectiveMainloopFwdSm90ILi2EN4cute5tupleIJNS5_1CILi1EEES8_S8_EEENS6_IJNS7_ILi128EEESA_NS7_ILi192EEEEEELi128ENS_10bfloat16_tEfNS_4arch4Sm90ELb1ELb0ELb0ELb1ELb0ELb1ELb0ELb1ELb1ELb0ELb0ELb0EEENS1_21CollectiveEpilogueFwdINS6_IJSA_SA_SA_EEES9_SD_SF_Li256ELb1ELb0ELb0ELb0EEENS1_36VarlenDynamicPersistentTileSchedulerILi128ELi128ELi256ELi32ELb0ELb0ELb1ELb1ELb1ELb1EEEEEEEEEvNT_6ParamsE:
	.zero		3200


//--------------------- SYMBOLS --------------------------

	.type		.nv.reservedSmem.offset0,@object
	.size		.nv.reservedSmem.offset0,0x4
	.type		__assertfail,@function
